	.target	sm_100a

	.elftype	@"ET_EXEC"


//--------------------- .note.nv.tkinfo           --------------------------
	.section	.note.nv.tkinfo,"",@"SHT_NOTE"
	.sectionflags	@"SHF_NOTE_NV_TKINFO"
	.tkinfo
        /*0018*/ 	.word	0x00000002
        /*0030*/ 	.string	""
        /*0030*/ 	.string	"ptxas"
        /*0030*/ 	.string	"Cuda compilation tools, release 13.0, V13.0.88"
        /*0030*/ 	.string	"Build cuda_13.0.r13.0/compiler.36424714_0"
        /*0030*/ 	.string	"-arch sm_100a -m 64 "



//--------------------- .note.nv.cuinfo           --------------------------
	.section	.note.nv.cuinfo,"",@"SHT_NOTE"
	.sectionflags	@"SHF_NOTE_NV_CUINFO"
        /*0018*/ 	.short	0x0002
        /*001a*/ 	.short	0x0064
        /*001c*/ 	.short	0x0082
	.zero		2


//--------------------- .nv.info                  --------------------------
	.section	.nv.info,"",@"SHT_CUDA_INFO"
	.align	4


	//----- nvinfo : EIATTR_REGCOUNT
	.align		4
        /*0000*/ 	.byte	0x04, 0x2f
        /*0002*/ 	.short	(.L_19 - .L_18)
	.align		4
.L_18:
        /*0004*/ 	.word	index@(_ZN7cutlass13device_kernelINS_4gemm6kernel13GemmUniversalINS1_17GroupProblemShapeIN4cute5tupleIJiiiEEEEENS1_10collective13CollectiveMmaINS1_40MainloopSm100ArrayTmaUmmaWarpSpecializedILi2ELi8ELi2ENS6_IJNS5_1CILi2EEENSC_ILi1EEESE_EEEEENS6_IJNSC_ILi256EEESH_NSC_ILi128EEEEEENS_10bfloat16_tEPNS6_IJlSE_NSC_ILi0EEEEEESK_SN_NS5_8TiledMMAINS5_8MMA_AtomIJNS5_26SM100_MMA_F16BF16_2x1SM_SSISK_SK_fLi256ELi256ELNS5_4UMMA5MajorE0ELSS_0ELNSR_7ScaleInE0ELST_0EEEEEENS5_6LayoutINS6_IJSE_SE_SE_EEENS6_IJSL_SL_SL_EEEEENS6_IJNS5_10UnderscoreES10_S10_EEEEENS5_18SM100_TMA_2SM_LOADENS5_14ComposedLayoutINS5_7SwizzleILi3ELi4ELi3EEENS5_18smem_ptr_flag_bitsILi16EEENSW_INS6_IJNSC_ILi8EEENSC_ILi64EEEEEENS6_IJS1A_SE_EEEEEEEvNS5_8identityES13_S1E_vS1F_EENS_8epilogue10collective18CollectiveEpilogueINS1H_31Sm100PtrArrayTmaWarpSpecializedILi4ELi2ELi64ELb1ELb0EEEJNS6_IJSI_SH_SI_EEENS6_IJNSW_ISI_SE_EENSW_IS1A_SE_EEEEENS_6half_tEPNS6_IJSE_lSL_EEES1Q_S1S_NS1H_6fusion15FusionCallbacksIS1L_NS1T_17LinearCombinationIS1Q_fS1Q_fLNS_15FloatRoundStyleE2EEES1M_S1P_JEEENS5_5SM1004TMEM4LOAD26SM100_TMEM_LOAD_16dp256b8xENS5_13SM90_TMA_LOADENS14_IS16_S18_NSW_INS6_IJS1A_S19_EEENS6_IJSE_S1A_EEEEEEENS5_17SM75_U16x8_LDSM_TENS5_14SM90_TMA_STOREES27_NS5_17SM90_U16x8_STSM_TENS5_39AutoVectorizingCopyWithAssumedAlignmentILi128EEEEEEvvEEEEvNT_6ParamsE)
        /*0008*/ 	.word	0x000000a8


	//----- nvinfo : EIATTR_FRAME_SIZE
	.align		4
.L_19:
        /*000c*/ 	.byte	0x04, 0x11
        /*000e*/ 	.short	(.L_21 - .L_20)
	.align		4
.L_20:
        /*0010*/ 	.word	index@($__internal_3_$__cuda_sm20_div_u64)
        /*0014*/ 	.word	0x00000000


	//----- nvinfo : EIATTR_FRAME_SIZE
	.align		4
.L_21:
        /*0018*/ 	.byte	0x04, 0x11
        /*001a*/ 	.short	(.L_23 - .L_22)
	.align		4
.L_22:
        /*001c*/ 	.word	index@($__internal_2_$__cuda_sm10x_tcgen05_guardrail_trap_unallocated_columns_being_dealloced)
        /*0020*/ 	.word	0x00000000


	//----- nvinfo : EIATTR_FRAME_SIZE
	.align		4
.L_23:
        /*0024*/ 	.byte	0x04, 0x11
        /*0026*/ 	.short	(.L_25 - .L_24)
	.align		4
.L_24:
        /*0028*/ 	.word	index@($__internal_1_$__cuda_sm10x_tcgen05_guardrail_trap_phase_invalid_during_alloc)
        /*002c*/ 	.word	0x00000000


	//----- nvinfo : EIATTR_FRAME_SIZE
	.align		4
.L_25:
        /*0030*/ 	.byte	0x04, 0x11
        /*0032*/ 	.short	(.L_27 - .L_26)
	.align		4
.L_26:
        /*0034*/ 	.word	index@($__internal_0_$__cuda_sm10x_tcgen05_guardrail_trap_col_being_dealloced_not_returned_by_alloc)
        /*0038*/ 	.word	0x00000000


	//----- nvinfo : EIATTR_FRAME_SIZE
	.align		4
.L_27:
        /*003c*/ 	.byte	0x04, 0x11
        /*003e*/ 	.short	(.L_29 - .L_28)
	.align		4
.L_28:
        /*0040*/ 	.word	index@(_ZN7cutlass13device_kernelINS_4gemm6kernel13GemmUniversalINS1_17GroupProblemShapeIN4cute5tupleIJiiiEEEEENS1_10collective13CollectiveMmaINS1_40MainloopSm100ArrayTmaUmmaWarpSpecializedILi2ELi8ELi2ENS6_IJNS5_1CILi2EEENSC_ILi1EEESE_EEEEENS6_IJNSC_ILi256EEESH_NSC_ILi128EEEEEENS_10bfloat16_tEPNS6_IJlSE_NSC_ILi0EEEEEESK_SN_NS5_8TiledMMAINS5_8MMA_AtomIJNS5_26SM100_MMA_F16BF16_2x1SM_SSISK_SK_fLi256ELi256ELNS5_4UMMA5MajorE0ELSS_0ELNSR_7ScaleInE0ELST_0EEEEEENS5_6LayoutINS6_IJSE_SE_SE_EEENS6_IJSL_SL_SL_EEEEENS6_IJNS5_10UnderscoreES10_S10_EEEEENS5_18SM100_TMA_2SM_LOADENS5_14ComposedLayoutINS5_7SwizzleILi3ELi4ELi3EEENS5_18smem_ptr_flag_bitsILi16EEENSW_INS6_IJNSC_ILi8EEENSC_ILi64EEEEEENS6_IJS1A_SE_EEEEEEEvNS5_8identityES13_S1E_vS1F_EENS_8epilogue10collective18CollectiveEpilogueINS1H_31Sm100PtrArrayTmaWarpSpecializedILi4ELi2ELi64ELb1ELb0EEEJNS6_IJSI_SH_SI_EEENS6_IJNSW_ISI_SE_EENSW_IS1A_SE_EEEEENS_6half_tEPNS6_IJSE_lSL_EEES1Q_S1S_NS1H_6fusion15FusionCallbacksIS1L_NS1T_17LinearCombinationIS1Q_fS1Q_fLNS_15FloatRoundStyleE2EEES1M_S1P_JEEENS5_5SM1004TMEM4LOAD26SM100_TMEM_LOAD_16dp256b8xENS5_13SM90_TMA_LOADENS14_IS16_S18_NSW_INS6_IJS1A_S19_EEENS6_IJSE_S1A_EEEEEEENS5_17SM75_U16x8_LDSM_TENS5_14SM90_TMA_STOREES27_NS5_17SM90_U16x8_STSM_TENS5_39AutoVectorizingCopyWithAssumedAlignmentILi128EEEEEEvvEEEEvNT_6ParamsE)
        /*0044*/ 	.word	0x00000000


	//----- nvinfo : EIATTR_MIN_STACK_SIZE
	.align		4
.L_29:
        /*0048*/ 	.byte	0x04, 0x12
        /*004a*/ 	.short	(.L_31 - .L_30)
	.align		4
.L_30:
        /*004c*/ 	.word	index@(_ZN7cutlass13device_kernelINS_4gemm6kernel13GemmUniversalINS1_17GroupProblemShapeIN4cute5tupleIJiiiEEEEENS1_10collective13CollectiveMmaINS1_40MainloopSm100ArrayTmaUmmaWarpSpecializedILi2ELi8ELi2ENS6_IJNS5_1CILi2EEENSC_ILi1EEESE_EEEEENS6_IJNSC_ILi256EEESH_NSC_ILi128EEEEEENS_10bfloat16_tEPNS6_IJlSE_NSC_ILi0EEEEEESK_SN_NS5_8TiledMMAINS5_8MMA_AtomIJNS5_26SM100_MMA_F16BF16_2x1SM_SSISK_SK_fLi256ELi256ELNS5_4UMMA5MajorE0ELSS_0ELNSR_7ScaleInE0ELST_0EEEEEENS5_6LayoutINS6_IJSE_SE_SE_EEENS6_IJSL_SL_SL_EEEEENS6_IJNS5_10UnderscoreES10_S10_EEEEENS5_18SM100_TMA_2SM_LOADENS5_14ComposedLayoutINS5_7SwizzleILi3ELi4ELi3EEENS5_18smem_ptr_flag_bitsILi16EEENSW_INS6_IJNSC_ILi8EEENSC_ILi64EEEEEENS6_IJS1A_SE_EEEEEEEvNS5_8identityES13_S1E_vS1F_EENS_8epilogue10collective18CollectiveEpilogueINS1H_31Sm100PtrArrayTmaWarpSpecializedILi4ELi2ELi64ELb1ELb0EEEJNS6_IJSI_SH_SI_EEENS6_IJNSW_ISI_SE_EENSW_IS1A_SE_EEEEENS_6half_tEPNS6_IJSE_lSL_EEES1Q_S1S_NS1H_6fusion15FusionCallbacksIS1L_NS1T_17LinearCombinationIS1Q_fS1Q_fLNS_15FloatRoundStyleE2EEES1M_S1P_JEEENS5_5SM1004TMEM4LOAD26SM100_TMEM_LOAD_16dp256b8xENS5_13SM90_TMA_LOADENS14_IS16_S18_NSW_INS6_IJS1A_S19_EEENS6_IJSE_S1A_EEEEEEENS5_17SM75_U16x8_LDSM_TENS5_14SM90_TMA_STOREES27_NS5_17SM90_U16x8_STSM_TENS5_39AutoVectorizingCopyWithAssumedAlignmentILi128EEEEEEvvEEEEvNT_6ParamsE)
        /*0050*/ 	.word	0x00000000
.L_31:


//--------------------- .nv.compat                --------------------------
	.section	.nv.compat,"",@"SHT_CUDA_COMPAT_INFO"
	.align	4
        /*0000*/ 	.byte	0x02, 0x09, 0x01, 0x00, 0x02, 0x02, 0x02, 0x00, 0x02, 0x05, 0x05, 0x00, 0x03, 0x07, 0x01, 0x01
        /*0010*/ 	.byte	0x02, 0x03, 0x03, 0x00, 0x02, 0x06, 0x01, 0x00, 0x04, 0x0b, 0x08, 0x00, 0x09, 0x00, 0x00, 0x00
        /*0020*/ 	.byte	0x00, 0x00, 0x00, 0x00


//--------------------- .nv.info._ZN7cutlass13device_kernelINS_4gemm6kernel13GemmUniversalINS1_17GroupProblemShapeIN4cute5tupleIJiiiEEEEENS1_10collective13CollectiveMmaINS1_40MainloopSm100ArrayTmaUmmaWarpSpecializedILi2ELi8ELi2ENS6_IJNS5_1CILi2EEENSC_ILi1EEESE_EEEEENS6_IJNSC_ILi256EEESH_NSC_ILi128EEEEEENS_10bfloat16_tEPNS6_IJlSE_NSC_ILi0EEEEEESK_SN_NS5_8TiledMMAINS5_8MMA_AtomIJNS5_26SM100_MMA_F16BF16_2x1SM_SSISK_SK_fLi256ELi256ELNS5_4UMMA5MajorE0ELSS_0ELNSR_7ScaleInE0ELST_0EEEEEENS5_6LayoutINS6_IJSE_SE_SE_EEENS6_IJSL_SL_SL_EEEEENS6_IJNS5_10UnderscoreES10_S10_EEEEENS5_18SM100_TMA_2SM_LOADENS5_14ComposedLayoutINS5_7SwizzleILi3ELi4ELi3EEENS5_18smem_ptr_flag_bitsILi16EEENSW_INS6_IJNSC_ILi8EEENSC_ILi64EEEEEENS6_IJS1A_SE_EEEEEEEvNS5_8identityES13_S1E_vS1F_EENS_8epilogue10collective18CollectiveEpilogueINS1H_31Sm100PtrArrayTmaWarpSpecializedILi4ELi2ELi64ELb1ELb0EEEJNS6_IJSI_SH_SI_EEENS6_IJNSW_ISI_SE_EENSW_IS1A_SE_EEEEENS_6half_tEPNS6_IJSE_lSL_EEES1Q_S1S_NS1H_6fusion15FusionCallbacksIS1L_NS1T_17LinearCombinationIS1Q_fS1Q_fLNS_15FloatRoundStyleE2EEES1M_S1P_JEEENS5_5SM1004TMEM4LOAD26SM100_TMEM_LOAD_16dp256b8xENS5_13SM90_TMA_LOADENS14_IS16_S18_NSW_INS6_IJS1A_S19_EEENS6_IJSE_S1A_EEEEEEENS5_17SM75_U16x8_LDSM_TENS5_14SM90_TMA_STOREES27_NS5_17SM90_U16x8_STSM_TENS5_39AutoVectorizingCopyWithAssumedAlignmentILi128EEEEEEvvEEEEvNT_6ParamsE --------------------------
	.section	.nv.info._ZN7cutlass13device_kernelINS_4gemm6kernel13GemmUniversalINS1_17GroupProblemShapeIN4cute5tupleIJiiiEEEEENS1_10collective13CollectiveMmaINS1_40MainloopSm100ArrayTmaUmmaWarpSpecializedILi2ELi8ELi2ENS6_IJNS5_1CILi2EEENSC_ILi1EEESE_EEEEENS6_IJNSC_ILi256EEESH_NSC_ILi128EEEEEENS_10bfloat16_tEPNS6_IJlSE_NSC_ILi0EEEEEESK_SN_NS5_8TiledMMAINS5_8MMA_AtomIJNS5_26SM100_MMA_F16BF16_2x1SM_SSISK_SK_fLi256ELi256ELNS5_4UMMA5MajorE0ELSS_0ELNSR_7ScaleInE0ELST_0EEEEEENS5_6LayoutINS6_IJSE_SE_SE_EEENS6_IJSL_SL_SL_EEEEENS6_IJNS5_10UnderscoreES10_S10_EEEEENS5_18SM100_TMA_2SM_LOADENS5_14ComposedLayoutINS5_7SwizzleILi3ELi4ELi3EEENS5_18smem_ptr_flag_bitsILi16EEENSW_INS6_IJNSC_ILi8EEENSC_ILi64EEEEEENS6_IJS1A_SE_EEEEEEEvNS5_8identityES13_S1E_vS1F_EENS_8epilogue10collective18CollectiveEpilogueINS1H_31Sm100PtrArrayTmaWarpSpecializedILi4ELi2ELi64ELb1ELb0EEEJNS6_IJSI_SH_SI_EEENS6_IJNSW_ISI_SE_EENSW_IS1A_SE_EEEEENS_6half_tEPNS6_IJSE_lSL_EEES1Q_S1S_NS1H_6fusion15FusionCallbacksIS1L_NS1T_17LinearCombinationIS1Q_fS1Q_fLNS_15FloatRoundStyleE2EEES1M_S1P_JEEENS5_5SM1004TMEM4LOAD26SM100_TMEM_LOAD_16dp256b8xENS5_13SM90_TMA_LOADENS14_IS16_S18_NSW_INS6_IJS1A_S19_EEENS6_IJSE_S1A_EEEEEEENS5_17SM75_U16x8_LDSM_TENS5_14SM90_TMA_STOREES27_NS5_17SM90_U16x8_STSM_TENS5_39AutoVectorizingCopyWithAssumedAlignmentILi128EEEEEEvvEEEEvNT_6ParamsE,"",@"SHT_CUDA_INFO"
	.sectionflags	@""
	.align	4


	//----- nvinfo : EIATTR_CUDA_API_VERSION
	.align		4
        /*0000*/ 	.byte	0x04, 0x37
        /*0002*/ 	.short	(.L_33 - .L_32)
.L_32:
        /*0004*/ 	.word	0x00000082


	//----- nvinfo : EIATTR_KPARAM_INFO
	.align		4
.L_33:
        /*0008*/ 	.byte	0x04, 0x17
        /*000a*/ 	.short	(.L_35 - .L_34)
.L_34:
        /*000c*/ 	.word	0x00000000
        /*0010*/ 	.short	0x0000
        /*0012*/ 	.short	0x0000
        /*0014*/ 	.byte	0x00, 0xf0, 0x01, 0x24


	//----- nvinfo : EIATTR_AT_ENTRY_FRAGMENTS
	.align		4
.L_35:
        /*0018*/ 	.byte	0x04, 0x4f
        /*001a*/ 	.short	(.L_37 - .L_36)


	//   ....[0]....
.L_36:
        /*001c*/ 	.word	0x00000007


	//----- nvinfo : EIATTR_RESERVED_SMEM_USED
	.align		4
.L_37:
        /*0020*/ 	.byte	0x01, 0x41
	.zero		2


	//----- nvinfo : EIATTR_SPARSE_MMA_MASK
	.align		4
        /*0024*/ 	.byte	0x03, 0x50
        /*0026*/ 	.short	0x0000


	//----- nvinfo : EIATTR_TCGEN05_2CTA_USED
	.align		4
        /*0028*/ 	.byte	0x01, 0x52
	.zero		2


	//----- nvinfo : EIATTR_MAXREG_COUNT
	.align		4
        /*002c*/ 	.byte	0x03, 0x1b
        /*002e*/ 	.short	0x00a8


	//----- nvinfo : EIATTR_NUM_BARRIERS
	.align		4
        /*0030*/ 	.byte	0x02, 0x4c
        /*0032*/ 	.byte	0x07
	.zero		1


	//----- nvinfo : EIATTR_EXTERNS
	.align		4
        /*0034*/ 	.byte	0x04, 0x0f
        /*0036*/ 	.short	(.L_39 - .L_38)


	//   ....[0]....
	.align		4
.L_38:
        /*0038*/ 	.word	index@(__assertfail)


	//----- nvinfo : EIATTR_MERCURY_ISA_VERSION
	.align		4
.L_39:
        /*003c*/ 	.byte	0x03, 0x5f
        /*003e*/ 	.short	0x0101


	//----- nvinfo : EIATTR_INT_WARP_WIDE_INSTR_OFFSETS
	.align		4
        /*0040*/ 	.byte	0x04, 0x31
        /*0042*/ 	.short	(.L_41 - .L_40)


	//   ....[0]....
.L_40:
        /*0044*/ 	.word	0x00001040


	//   ....[1]....
        /*0048*/ 	.word	0x000010e0


	//   ....[2]....
        /*004c*/ 	.word	0x00013a30


	//   ....[3]....
        /*0050*/ 	.word	0x00013a50


	//   ....[4]....
        /*0054*/ 	.word	0x00013a80


	//----- nvinfo : EIATTR_COOP_GROUP_MASK_REGIDS
	.align		4
.L_41:
        /*0058*/ 	.byte	0x04, 0x29
        /*005a*/ 	.short	(.L_43 - .L_42)


	//   ....[0]....
.L_42:
        /*005c*/ 	.word	0xffffffff


	//   ....[1]....
        /*0060*/ 	.word	0xffffffff


	//   ....[2]....
        /*0064*/ 	.word	0xffffffff


	//   ....[3]....
        /*0068*/ 	.word	0xffffffff


	//   ....[4]....
        /*006c*/ 	.word	0xffffffff


	//   ....[5]....
        /*0070*/ 	.word	0xffffffff


	//   ....[6]....
        /*0074*/ 	.word	0xffffffff


	//   ....[7]....
        /*0078*/ 	.word	0xffffffff


	//   ....[8]....
        /*007c*/ 	.word	0xffffffff


	//   ....[9]....
        /*0080*/ 	.word	0xffffffff


	//   ....[10]....
        /*0084*/ 	.word	0xffffffff


	//   ....[11]....
        /*0088*/ 	.word	0xffffffff


	//   ....[12]....
        /*008c*/ 	.word	0xffffffff


	//   ....[13]....
        /*0090*/ 	.word	0xffffffff


	//   ....[14]....
        /*0094*/ 	.word	0xffffffff


	//   ....[15]....
        /*0098*/ 	.word	0xffffffff


	//   ....[16]....
        /*009c*/ 	.word	0xffffffff


	//   ....[17]....
        /*00a0*/ 	.word	0xffffffff


	//   ....[18]....
        /*00a4*/ 	.word	0xffffffff


	//   ....[19]....
        /*00a8*/ 	.word	0xffffffff


	//   ....[20]....
        /*00ac*/ 	.word	0xffffffff


	//   ....[21]....
        /*00b0*/ 	.word	0xffffffff


	//   ....[22]....
        /*00b4*/ 	.word	0xffffffff


	//   ....[23]....
        /*00b8*/ 	.word	0xffffffff


	//   ....[24]....
        /*00bc*/ 	.word	0xffffffff


	//   ....[25]....
        /*00c0*/ 	.word	0xffffffff


	//   ....[26]....
        /*00c4*/ 	.word	0xffffffff


	//   ....[27]....
        /*00c8*/ 	.word	0xffffffff


	//   ....[28]....
        /*00cc*/ 	.word	0xffffffff


	//   ....[29]....
        /*00d0*/ 	.word	0xffffffff


	//   ....[30]....
        /*00d4*/ 	.word	0xffffffff


	//   ....[31]....
        /*00d8*/ 	.word	0xffffffff


	//   ....[32]....
        /*00dc*/ 	.word	0xffffffff


	//   ....[33]....
        /*00e0*/ 	.word	0xffffffff


	//   ....[34]....
        /*00e4*/ 	.word	0xffffffff


	//   ....[35]....
        /*00e8*/ 	.word	0xffffffff


	//   ....[36]....
        /*00ec*/ 	.word	0xffffffff


	//   ....[37]....
        /*00f0*/ 	.word	0xffffffff


	//   ....[38]....
        /*00f4*/ 	.word	0xffffffff


	//   ....[39]....
        /*00f8*/ 	.word	0xffffffff


	//   ....[40]....
        /*00fc*/ 	.word	0xffffffff


	//   ....[41]....
        /*0100*/ 	.word	0xffffffff


	//   ....[42]....
        /*0104*/ 	.word	0xffffffff


	//   ....[43]....
        /*0108*/ 	.word	0xffffffff


	//   ....[44]....
        /*010c*/ 	.word	0xffffffff


	//   ....[45]....
        /*0110*/ 	.word	0xffffffff


	//   ....[46]....
        /*0114*/ 	.word	0xffffffff


	//   ....[47]....
        /*0118*/ 	.word	0xffffffff


	//   ....[48]....
        /*011c*/ 	.word	0xffffffff


	//   ....[49]....
        /*0120*/ 	.word	0xffffffff


	//   ....[50]....
        /*0124*/ 	.word	0xffffffff


	//   ....[51]....
        /*0128*/ 	.word	0xffffffff


	//   ....[52]....
        /*012c*/ 	.word	0xffffffff


	//   ....[53]....
        /*0130*/ 	.word	0xffffffff


	//   ....[54]....
        /*0134*/ 	.word	0xffffffff


	//   ....[55]....
        /*0138*/ 	.word	0xffffffff


	//   ....[56]....
        /*013c*/ 	.word	0xffffffff


	//   ....[57]....
        /*0140*/ 	.word	0xffffffff


	//   ....[58]....
        /*0144*/ 	.word	0xffffffff


	//   ....[59]....
        /*0148*/ 	.word	0xffffffff


	//   ....[60]....
        /*014c*/ 	.word	0xffffffff


	//   ....[61]....
        /*0150*/ 	.word	0xffffffff


	//   ....[62]....
        /*0154*/ 	.word	0xffffffff


	//   ....[63]....
        /*0158*/ 	.word	0xffffffff


	//   ....[64]....
        /*015c*/ 	.word	0xffffffff


	//   ....[65]....
        /*0160*/ 	.word	0xffffffff


	//   ....[66]....
        /*0164*/ 	.word	0xffffffff


	//   ....[67]....
        /*0168*/ 	.word	0xffffffff


	//   ....[68]....
        /*016c*/ 	.word	0xffffffff


	//   ....[69]....
        /*0170*/ 	.word	0xffffffff


	//   ....[70]....
        /*0174*/ 	.word	0xffffffff


	//   ....[71]....
        /*0178*/ 	.word	0xffffffff


	//   ....[72]....
        /*017c*/ 	.word	0xffffffff


	//   ....[73]....
        /*0180*/ 	.word	0xffffffff


	//   ....[74]....
        /*0184*/ 	.word	0xffffffff


	//   ....[75]....
        /*0188*/ 	.word	0xffffffff


	//   ....[76]....
        /*018c*/ 	.word	0xffffffff


	//   ....[77]....
        /*0190*/ 	.word	0xffffffff


	//   ....[78]....
        /*0194*/ 	.word	0xffffffff


	//   ....[79]....
        /*0198*/ 	.word	0xffffffff


	//   ....[80]....
        /*019c*/ 	.word	0xffffffff


	//   ....[81]....
        /*01a0*/ 	.word	0xffffffff


	//   ....[82]....
        /*01a4*/ 	.word	0xffffffff


	//   ....[83]....
        /*01a8*/ 	.word	0xffffffff


	//   ....[84]....
        /*01ac*/ 	.word	0xffffffff


	//   ....[85]....
        /*01b0*/ 	.word	0xffffffff


	//   ....[86]....
        /*01b4*/ 	.word	0xffffffff


	//   ....[87]....
        /*01b8*/ 	.word	0xffffffff


	//   ....[88]....
        /*01bc*/ 	.word	0xffffffff


	//   ....[89]....
        /*01c0*/ 	.word	0xffffffff


	//   ....[90]....
        /*01c4*/ 	.word	0xffffffff


	//   ....[91]....
        /*01c8*/ 	.word	0xffffffff


	//   ....[92]....
        /*01cc*/ 	.word	0xffffffff


	//   ....[93]....
        /*01d0*/ 	.word	0xffffffff


	//   ....[94]....
        /*01d4*/ 	.word	0xffffffff


	//   ....[95]....
        /*01d8*/ 	.word	0xffffffff


	//   ....[96]....
        /*01dc*/ 	.word	0xffffffff


	//   ....[97]....
        /*01e0*/ 	.word	0xffffffff


	//   ....[98]....
        /*01e4*/ 	.word	0xffffffff


	//   ....[99]....
        /*01e8*/ 	.word	0xffffffff


	//   ....[100]....
        /*01ec*/ 	.word	0xffffffff


	//   ....[101]....
        /*01f0*/ 	.word	0xffffffff


	//   ....[102]....
        /*01f4*/ 	.word	0xffffffff


	//   ....[103]....
        /*01f8*/ 	.word	0xffffffff


	//   ....[104]....
        /*01fc*/ 	.word	0xffffffff


	//   ....[105]....
        /*0200*/ 	.word	0xffffffff


	//   ....[106]....
        /*0204*/ 	.word	0xffffffff


	//   ....[107]....
        /*0208*/ 	.word	0xffffffff


	//   ....[108]....
        /*020c*/ 	.word	0xffffffff


	//   ....[109]....
        /*0210*/ 	.word	0xffffffff


	//   ....[110]....
        /*0214*/ 	.word	0xffffffff


	//   ....[111]....
        /*0218*/ 	.word	0xffffffff


	//   ....[112]....
        /*021c*/ 	.word	0xffffffff


	//   ....[113]....
        /*0220*/ 	.word	0xffffffff


	//   ....[114]....
        /*0224*/ 	.word	0xffffffff


	//   ....[115]....
        /*0228*/ 	.word	0xffffffff


	//   ....[116]....
        /*022c*/ 	.word	0xffffffff


	//   ....[117]....
        /*0230*/ 	.word	0xffffffff


	//   ....[118]....
        /*0234*/ 	.word	0xffffffff


	//   ....[119]....
        /*0238*/ 	.word	0xffffffff


	//   ....[120]....
        /*023c*/ 	.word	0xffffffff


	//----- nvinfo : EIATTR_COOP_GROUP_INSTR_OFFSETS
	.align		4
.L_43:
        /*0240*/ 	.byte	0x04, 0x28
        /*0242*/ 	.short	(.L_45 - .L_44)


	//   ....[0]....
.L_44:
        /*0244*/ 	.word	0x000000b0


	//   ....[1]....
        /*0248*/ 	.word	0x00000520


	//   ....[2]....
        /*024c*/ 	.word	0x00000730


	//   ....[3]....
        /*0250*/ 	.word	0x00000740


	//   ....[4]....
        /*0254*/ 	.word	0x00000840


	//   ....[5]....
        /*0258*/ 	.word	0x000009d0


	//   ....[6]....
        /*025c*/ 	.word	0x00000ac0


	//   ....[7]....
        /*0260*/ 	.word	0x00000cd0


	//   ....[8]....
        /*0264*/ 	.word	0x00000ee0


	//   ....[9]....
        /*0268*/ 	.word	0x000011a0


	//   ....[10]....
        /*026c*/ 	.word	0x00002550


	//   ....[11]....
        /*0270*/ 	.word	0x00002580


	//   ....[12]....
        /*0274*/ 	.word	0x00002600


	//   ....[13]....
        /*0278*/ 	.word	0x00002610


	//   ....[14]....
        /*027c*/ 	.word	0x00002650


	//   ....[15]....
        /*0280*/ 	.word	0x00002670


	//   ....[16]....
        /*0284*/ 	.word	0x000026b0


	//   ....[17]....
        /*0288*/ 	.word	0x000026d0


	//   ....[18]....
        /*028c*/ 	.word	0x00002720


	//   ....[19]....
        /*0290*/ 	.word	0x00002740


	//   ....[20]....
        /*0294*/ 	.word	0x000027e0


	//   ....[21]....
        /*0298*/ 	.word	0x000028f0


	//   ....[22]....
        /*029c*/ 	.word	0x00002920


	//   ....[23]....
        /*02a0*/ 	.word	0x00002ef0


	//   ....[24]....
        /*02a4*/ 	.word	0x00002f00


	//   ....[25]....
        /*02a8*/ 	.word	0x00002f50


	//   ....[26]....
        /*02ac*/ 	.word	0x00002f60


	//   ....[27]....
        /*02b0*/ 	.word	0x00002fb0


	//   ....[28]....
        /*02b4*/ 	.word	0x00002fc0


	//   ....[29]....
        /*02b8*/ 	.word	0x00003010


	//   ....[30]....
        /*02bc*/ 	.word	0x00003020


	//   ....[31]....
        /*02c0*/ 	.word	0x00003080


	//   ....[32]....
        /*02c4*/ 	.word	0x00003090


	//   ....[33]....
        /*02c8*/ 	.word	0x00003120


	//   ....[34]....
        /*02cc*/ 	.word	0x00003170


	//   ....[35]....
        /*02d0*/ 	.word	0x000031f0


	//   ....[36]....
        /*02d4*/ 	.word	0x00003210


	//   ....[37]....
        /*02d8*/ 	.word	0x00003220


	//   ....[38]....
        /*02dc*/ 	.word	0x00003230


	//   ....[39]....
        /*02e0*/ 	.word	0x00003240


	//   ....[40]....
        /*02e4*/ 	.word	0x00003250


	//   ....[41]....
        /*02e8*/ 	.word	0x00003e50


	//   ....[42]....
        /*02ec*/ 	.word	0x00004940


	//   ....[43]....
        /*02f0*/ 	.word	0x000055f0


	//   ....[44]....
        /*02f4*/ 	.word	0x00005620


	//   ....[45]....
        /*02f8*/ 	.word	0x000056a0


	//   ....[46]....
        /*02fc*/ 	.word	0x000056b0


	//   ....[47]....
        /*0300*/ 	.word	0x00005700


	//   ....[48]....
        /*0304*/ 	.word	0x00005710


	//   ....[49]....
        /*0308*/ 	.word	0x00005750


	//   ....[50]....
        /*030c*/ 	.word	0x00005780


	//   ....[51]....
        /*0310*/ 	.word	0x000057c0


	//   ....[52]....
        /*0314*/ 	.word	0x000057e0


	//   ....[53]....
        /*0318*/ 	.word	0x00005870


	//   ....[54]....
        /*031c*/ 	.word	0x00005960


	//   ....[55]....
        /*0320*/ 	.word	0x00005990


	//   ....[56]....
        /*0324*/ 	.word	0x00005f50


	//   ....[57]....
        /*0328*/ 	.word	0x00005f80


	//   ....[58]....
        /*032c*/ 	.word	0x00005fd0


	//   ....[59]....
        /*0330*/ 	.word	0x00005fe0


	//   ....[60]....
        /*0334*/ 	.word	0x00006030


	//   ....[61]....
        /*0338*/ 	.word	0x00006040


	//   ....[62]....
        /*033c*/ 	.word	0x00006090


	//   ....[63]....
        /*0340*/ 	.word	0x000060a0


	//   ....[64]....
        /*0344*/ 	.word	0x000060f0


	//   ....[65]....
        /*0348*/ 	.word	0x00006100


	//   ....[66]....
        /*034c*/ 	.word	0x000061a0


	//   ....[67]....
        /*0350*/ 	.word	0x000061f0


	//   ....[68]....
        /*0354*/ 	.word	0x00006270


	//   ....[69]....
        /*0358*/ 	.word	0x00006290


	//   ....[70]....
        /*035c*/ 	.word	0x000062a0


	//   ....[71]....
        /*0360*/ 	.word	0x000062b0


	//   ....[72]....
        /*0364*/ 	.word	0x000062c0


	//   ....[73]....
        /*0368*/ 	.word	0x000062d0


	//   ....[74]....
        /*036c*/ 	.word	0x000071d0


	//   ....[75]....
        /*0370*/ 	.word	0x00007200


	//   ....[76]....
        /*0374*/ 	.word	0x00007280


	//   ....[77]....
        /*0378*/ 	.word	0x00007290


	//   ....[78]....
        /*037c*/ 	.word	0x000072d0


	//   ....[79]....
        /*0380*/ 	.word	0x000072f0


	//   ....[80]....
        /*0384*/ 	.word	0x00007340


	//   ....[81]....
        /*0388*/ 	.word	0x00007360


	//   ....[82]....
        /*038c*/ 	.word	0x000073a0


	//   ....[83]....
        /*0390*/ 	.word	0x000073c0


	//   ....[84]....
        /*0394*/ 	.word	0x00007450


	//   ....[85]....
        /*0398*/ 	.word	0x00007540


	//   ....[86]....
        /*039c*/ 	.word	0x00007570


	//   ....[87]....
        /*03a0*/ 	.word	0x00007b30


	//   ....[88]....
        /*03a4*/ 	.word	0x00007b60


	//   ....[89]....
        /*03a8*/ 	.word	0x00007bb0


	//   ....[90]....
        /*03ac*/ 	.word	0x00007bc0


	//   ....[91]....
        /*03b0*/ 	.word	0x00007c10


	//   ....[92]....
        /*03b4*/ 	.word	0x00007c20


	//   ....[93]....
        /*03b8*/ 	.word	0x00007c70


	//   ....[94]....
        /*03bc*/ 	.word	0x00007c80


	//   ....[95]....
        /*03c0*/ 	.word	0x00007cd0


	//   ....[96]....
        /*03c4*/ 	.word	0x00007cf0


	//   ....[97]....
        /*03c8*/ 	.word	0x00007d80


	//   ....[98]....
        /*03cc*/ 	.word	0x00007dd0


	//   ....[99]....
        /*03d0*/ 	.word	0x00007e50


	//   ....[100]....
        /*03d4*/ 	.word	0x00007e70


	//   ....[101]....
        /*03d8*/ 	.word	0x00007e80


	//   ....[102]....
        /*03dc*/ 	.word	0x00007e90


	//   ....[103]....
        /*03e0*/ 	.word	0x00007ea0


	//   ....[104]....
        /*03e4*/ 	.word	0x00007eb0


	//   ....[105]....
        /*03e8*/ 	.word	0x00008c00


	//   ....[106]....
        /*03ec*/ 	.word	0x00009a20


	//   ....[107]....
        /*03f0*/ 	.word	0x00009dc0


	//   ....[108]....
        /*03f4*/ 	.word	0x0000a2d0


	//   ....[109]....
        /*03f8*/ 	.word	0x00010970


	//   ....[110]....
        /*03fc*/ 	.word	0x00010dc0


	//   ....[111]....
        /*0400*/ 	.word	0x00011010


	//   ....[112]....
        /*0404*/ 	.word	0x000111b0


	//   ....[113]....
        /*0408*/ 	.word	0x000119c0


	//   ....[114]....
        /*040c*/ 	.word	0x00011e60


	//   ....[115]....
        /*0410*/ 	.word	0x00012230


	//   ....[116]....
        /*0414*/ 	.word	0x00012600


	//   ....[117]....
        /*0418*/ 	.word	0x00012b00


	//   ....[118]....
        /*041c*/ 	.word	0x00012b30


	//   ....[119]....
        /*0420*/ 	.word	0x00013920


	//   ....[120]....
        /*0424*/ 	.word	0x00013b40


	//----- nvinfo : EIATTR_REG_RECONFIG
	.align		4
.L_45:
        /*0428*/ 	.byte	0x01, 0x54
	.zero		2


	//----- nvinfo : EIATTR_VRC_CTA_INIT_COUNT
	.align		4
        /*042c*/ 	.byte	0x02, 0x4a
        /*042e*/ 	.byte	0x80
	.zero		1


	//----- nvinfo : EIATTR_SYSCALL_OFFSETS
	.align		4
        /*0430*/ 	.byte	0x04, 0x46
        /*0432*/ 	.short	(.L_47 - .L_46)


	//   ....[0]....
.L_46:
        /*0434*/ 	.word	0x0000a690


	//   ....[1]....
        /*0438*/ 	.word	0x0000a780


	//   ....[2]....
        /*043c*/ 	.word	0x0000b0b0


	//   ....[3]....
        /*0440*/ 	.word	0x0000b220


	//   ....[4]....
        /*0444*/ 	.word	0x0000c7a0


	//   ....[5]....
        /*0448*/ 	.word	0x0000c910


	//   ....[6]....
        /*044c*/ 	.word	0x0000de20


	//   ....[7]....
        /*0450*/ 	.word	0x0000df90


	//   ....[8]....
        /*0454*/ 	.word	0x0000f4e0


	//   ....[9]....
        /*0458*/ 	.word	0x0000f650


	//----- nvinfo : EIATTR_MBARRIER_INSTR_OFFSETS
	.align		4
.L_47:
        /*045c*/ 	.byte	0x04, 0x39
        /*045e*/ 	.short	(.L_49 - .L_48)


	//   ....[0]....
.L_48:
        /*0460*/ 	.word	0x000007f0
        /*0464*/ 	.word	0x000000ff
        /*0468*/ 	.word	0x00000000
        /*046c*/ 	.short	0x0100
        /*046e*/ 	.byte	0x05
	.zero		1


	//   ....[1]....
        /*0470*/ 	.word	0x00000800
        /*0474*/ 	.word	0x000000ff
        /*0478*/ 	.word	0x00000010
        /*047c*/ 	.short	0x0100
        /*047e*/ 	.byte	0x05
	.zero		1


	//   ....[2]....
        /*0480*/ 	.word	0x00000810
        /*0484*/ 	.word	0x000000ff
        /*0488*/ 	.word	0x00000008
        /*048c*/ 	.short	0x0100
        /*048e*/ 	.byte	0x05
	.zero		1


	//   ....[3]....
        /*0490*/ 	.word	0x00000820
        /*0494*/ 	.word	0x000000ff
        /*0498*/ 	.word	0x00000018
        /*049c*/ 	.short	0x0100
        /*049e*/ 	.byte	0x05
	.zero		1


	//   ....[4]....
        /*04a0*/ 	.word	0x00000940
        /*04a4*/ 	.word	0x000000ff
        /*04a8*/ 	.word	0x00000020
        /*04ac*/ 	.short	0x0100
        /*04ae*/ 	.byte	0x06
	.zero		1


	//   ....[5]....
        /*04b0*/ 	.word	0x00000950
        /*04b4*/ 	.word	0x000000ff
        /*04b8*/ 	.word	0x00000040
        /*04bc*/ 	.short	0x0100
        /*04be*/ 	.byte	0x06
	.zero		1


	//   ....[6]....
        /*04c0*/ 	.word	0x00000960
        /*04c4*/ 	.word	0x000000ff
        /*04c8*/ 	.word	0x00000028
        /*04cc*/ 	.short	0x0100
        /*04ce*/ 	.byte	0x06
	.zero		1


	//   ....[7]....
        /*04d0*/ 	.word	0x00000970
        /*04d4*/ 	.word	0x000000ff
        /*04d8*/ 	.word	0x00000048
        /*04dc*/ 	.short	0x0100
        /*04de*/ 	.byte	0x06
	.zero		1


	//   ....[8]....
        /*04e0*/ 	.word	0x00000980
        /*04e4*/ 	.word	0x000000ff
        /*04e8*/ 	.word	0x00000030
        /*04ec*/ 	.short	0x0100
        /*04ee*/ 	.byte	0x06
	.zero		1


	//   ....[9]....
        /*04f0*/ 	.word	0x00000990
        /*04f4*/ 	.word	0x000000ff
        /*04f8*/ 	.word	0x00000050
        /*04fc*/ 	.short	0x0100
        /*04fe*/ 	.byte	0x06
	.zero		1


	//   ....[10]....
        /*0500*/ 	.word	0x000009a0
        /*0504*/ 	.word	0x000000ff
        /*0508*/ 	.word	0x00000038
        /*050c*/ 	.short	0x0100
        /*050e*/ 	.byte	0x06
	.zero		1


	//   ....[11]....
        /*0510*/ 	.word	0x000009b0
        /*0514*/ 	.word	0x000000ff
        /*0518*/ 	.word	0x00000058
        /*051c*/ 	.short	0x0100
        /*051e*/ 	.byte	0x06
	.zero		1


	//   ....[12]....
        /*0520*/ 	.word	0x00000a90
        /*0524*/ 	.word	0x000000ff
        /*0528*/ 	.word	0x00000060
        /*052c*/ 	.short	0x0100
        /*052e*/ 	.byte	0x05
	.zero		1


	//   ....[13]....
        /*0530*/ 	.word	0x00000aa0
        /*0534*/ 	.word	0x000000ff
        /*0538*/ 	.word	0x00000068
        /*053c*/ 	.short	0x0100
        /*053e*/ 	.byte	0x05
	.zero		1


	//   ....[14]....
        /*0540*/ 	.word	0x00000bc0
        /*0544*/ 	.word	0x000000ff
        /*0548*/ 	.word	0x00000070
        /*054c*/ 	.short	0x0100
        /*054e*/ 	.byte	0x06
	.zero		1


	//   ....[15]....
        /*0550*/ 	.word	0x00000bd0
        /*0554*/ 	.word	0x000000ff
        /*0558*/ 	.word	0x000000b0
        /*055c*/ 	.short	0x0100
        /*055e*/ 	.byte	0x06
	.zero		1


	//   ....[16]....
        /*0560*/ 	.word	0x00000be0
        /*0564*/ 	.word	0x000000ff
        /*0568*/ 	.word	0x00000078
        /*056c*/ 	.short	0x0100
        /*056e*/ 	.byte	0x06
	.zero		1


	//   ....[17]....
        /*0570*/ 	.word	0x00000bf0
        /*0574*/ 	.word	0x000000ff
        /*0578*/ 	.word	0x000000b8
        /*057c*/ 	.short	0x0100
        /*057e*/ 	.byte	0x06
	.zero		1


	//   ....[18]....
        /*0580*/ 	.word	0x00000c00
        /*0584*/ 	.word	0x000000ff
        /*0588*/ 	.word	0x00000080
        /*058c*/ 	.short	0x0100
        /*058e*/ 	.byte	0x06
	.zero		1


	//   ....[19]....
        /*0590*/ 	.word	0x00000c10
        /*0594*/ 	.word	0x000000ff
        /*0598*/ 	.word	0x000000c0
        /*059c*/ 	.short	0x0100
        /*059e*/ 	.byte	0x06
	.zero		1


	//   ....[20]....
        /*05a0*/ 	.word	0x00000c20
        /*05a4*/ 	.word	0x000000ff
        /*05a8*/ 	.word	0x00000088
        /*05ac*/ 	.short	0x0100
        /*05ae*/ 	.byte	0x06
	.zero		1


	//   ....[21]....
        /*05b0*/ 	.word	0x00000c30
        /*05b4*/ 	.word	0x000000ff
        /*05b8*/ 	.word	0x000000c8
        /*05bc*/ 	.short	0x0100
        /*05be*/ 	.byte	0x06
	.zero		1


	//   ....[22]....
        /*05c0*/ 	.word	0x00000c40
        /*05c4*/ 	.word	0x000000ff
        /*05c8*/ 	.word	0x00000090
        /*05cc*/ 	.short	0x0100
        /*05ce*/ 	.byte	0x06
	.zero		1


	//   ....[23]....
        /*05d0*/ 	.word	0x00000c50
        /*05d4*/ 	.word	0x000000ff
        /*05d8*/ 	.word	0x000000d0
        /*05dc*/ 	.short	0x0100
        /*05de*/ 	.byte	0x06
	.zero		1


	//   ....[24]....
        /*05e0*/ 	.word	0x00000c60
        /*05e4*/ 	.word	0x000000ff
        /*05e8*/ 	.word	0x00000098
        /*05ec*/ 	.short	0x0100
        /*05ee*/ 	.byte	0x06
	.zero		1


	//   ....[25]....
        /*05f0*/ 	.word	0x00000c70
        /*05f4*/ 	.word	0x000000ff
        /*05f8*/ 	.word	0x000000d8
        /*05fc*/ 	.short	0x0100
        /*05fe*/ 	.byte	0x06
	.zero		1


	//   ....[26]....
        /*0600*/ 	.word	0x00000c80
        /*0604*/ 	.word	0x000000ff
        /*0608*/ 	.word	0x000000a0
        /*060c*/ 	.short	0x0100
        /*060e*/ 	.byte	0x06
	.zero		1


	//   ....[27]....
        /*0610*/ 	.word	0x00000c90
        /*0614*/ 	.word	0x000000ff
        /*0618*/ 	.word	0x000000e0
        /*061c*/ 	.short	0x0100
        /*061e*/ 	.byte	0x06
	.zero		1


	//   ....[28]....
        /*0620*/ 	.word	0x00000ca0
        /*0624*/ 	.word	0x000000ff
        /*0628*/ 	.word	0x000000a8
        /*062c*/ 	.short	0x0100
        /*062e*/ 	.byte	0x06
	.zero		1


	//   ....[29]....
        /*0630*/ 	.word	0x00000cb0
        /*0634*/ 	.word	0x000000ff
        /*0638*/ 	.word	0x000000e8
        /*063c*/ 	.short	0x0100
        /*063e*/ 	.byte	0x06
	.zero		1


	//   ....[30]....
        /*0640*/ 	.word	0x00000dd0
        /*0644*/ 	.word	0x000000ff
        /*0648*/ 	.word	0x00000130
        /*064c*/ 	.short	0x0100
        /*064e*/ 	.byte	0x06
	.zero		1


	//   ....[31]....
        /*0650*/ 	.word	0x00000de0
        /*0654*/ 	.word	0x000000ff
        /*0658*/ 	.word	0x00000170
        /*065c*/ 	.short	0x0100
        /*065e*/ 	.byte	0x06
	.zero		1


	//   ....[32]....
        /*0660*/ 	.word	0x00000df0
        /*0664*/ 	.word	0x000000ff
        /*0668*/ 	.word	0x00000138
        /*066c*/ 	.short	0x0100
        /*066e*/ 	.byte	0x06
	.zero		1


	//   ....[33]....
        /*0670*/ 	.word	0x00000e00
        /*0674*/ 	.word	0x000000ff
        /*0678*/ 	.word	0x00000178
        /*067c*/ 	.short	0x0100
        /*067e*/ 	.byte	0x06
	.zero		1


	//   ....[34]....
        /*0680*/ 	.word	0x00000e10
        /*0684*/ 	.word	0x000000ff
        /*0688*/ 	.word	0x00000140
        /*068c*/ 	.short	0x0100
        /*068e*/ 	.byte	0x06
	.zero		1


	//   ....[35]....
        /*0690*/ 	.word	0x00000e20
        /*0694*/ 	.word	0x000000ff
        /*0698*/ 	.word	0x00000180
        /*069c*/ 	.short	0x0100
        /*069e*/ 	.byte	0x06
	.zero		1


	//   ....[36]....
        /*06a0*/ 	.word	0x00000e30
        /*06a4*/ 	.word	0x000000ff
        /*06a8*/ 	.word	0x00000148
        /*06ac*/ 	.short	0x0100
        /*06ae*/ 	.byte	0x06
	.zero		1


	//   ....[37]....
        /*06b0*/ 	.word	0x00000e40
        /*06b4*/ 	.word	0x000000ff
        /*06b8*/ 	.word	0x00000188
        /*06bc*/ 	.short	0x0100
        /*06be*/ 	.byte	0x06
	.zero		1


	//   ....[38]....
        /*06c0*/ 	.word	0x00000e50
        /*06c4*/ 	.word	0x000000ff
        /*06c8*/ 	.word	0x00000150
        /*06cc*/ 	.short	0x0100
        /*06ce*/ 	.byte	0x06
	.zero		1


	//   ....[39]....
        /*06d0*/ 	.word	0x00000e60
        /*06d4*/ 	.word	0x000000ff
        /*06d8*/ 	.word	0x00000190
        /*06dc*/ 	.short	0x0100
        /*06de*/ 	.byte	0x06
	.zero		1


	//   ....[40]....
        /*06e0*/ 	.word	0x00000e70
        /*06e4*/ 	.word	0x000000ff
        /*06e8*/ 	.word	0x00000158
        /*06ec*/ 	.short	0x0100
        /*06ee*/ 	.byte	0x06
	.zero		1


	//   ....[41]....
        /*06f0*/ 	.word	0x00000e80
        /*06f4*/ 	.word	0x000000ff
        /*06f8*/ 	.word	0x00000198
        /*06fc*/ 	.short	0x0100
        /*06fe*/ 	.byte	0x06
	.zero		1


	//   ....[42]....
        /*0700*/ 	.word	0x00000e90
        /*0704*/ 	.word	0x000000ff
        /*0708*/ 	.word	0x00000160
        /*070c*/ 	.short	0x0100
        /*070e*/ 	.byte	0x06
	.zero		1


	//   ....[43]....
        /*0710*/ 	.word	0x00000ea0
        /*0714*/ 	.word	0x000000ff
        /*0718*/ 	.word	0x000001a0
        /*071c*/ 	.short	0x0100
        /*071e*/ 	.byte	0x06
	.zero		1


	//   ....[44]....
        /*0720*/ 	.word	0x00000eb0
        /*0724*/ 	.word	0x000000ff
        /*0728*/ 	.word	0x00000168
        /*072c*/ 	.short	0x0100
        /*072e*/ 	.byte	0x06
	.zero		1


	//   ....[45]....
        /*0730*/ 	.word	0x00000ec0
        /*0734*/ 	.word	0x000000ff
        /*0738*/ 	.word	0x000001a8
        /*073c*/ 	.short	0x0100
        /*073e*/ 	.byte	0x06
	.zero		1


	//   ....[46]....
        /*0740*/ 	.word	0x00000ff0
        /*0744*/ 	.word	0x000000ff
        /*0748*/ 	.word	0x000000f0
        /*074c*/ 	.short	0x0100
        /*074e*/ 	.byte	0x06
	.zero		1


	//   ....[47]....
        /*0750*/ 	.word	0x00001000
        /*0754*/ 	.word	0x000000ff
        /*0758*/ 	.word	0x00000100
        /*075c*/ 	.short	0x0100
        /*075e*/ 	.byte	0x06
	.zero		1


	//   ....[48]....
        /*0760*/ 	.word	0x00001010
        /*0764*/ 	.word	0x000000ff
        /*0768*/ 	.word	0x000000f8
        /*076c*/ 	.short	0x0100
        /*076e*/ 	.byte	0x06
	.zero		1


	//   ....[49]....
        /*0770*/ 	.word	0x00001020
        /*0774*/ 	.word	0x000000ff
        /*0778*/ 	.word	0x00000108
        /*077c*/ 	.short	0x0100
        /*077e*/ 	.byte	0x06
	.zero		1


	//   ....[50]....
        /*0780*/ 	.word	0x00001120
        /*0784*/ 	.word	0x000000ff
        /*0788*/ 	.word	0x00000120
        /*078c*/ 	.short	0x0100
        /*078e*/ 	.byte	0x05
	.zero		1


	//   ....[51]....
        /*0790*/ 	.word	0x00004180
        /*0794*/ 	.word	0x000000ff
        /*0798*/ 	.word	0x00000010
        /*079c*/ 	.short	0x010a
        /*079e*/ 	.byte	0x05
	.zero		1


	//   ....[52]....
        /*07a0*/ 	.word	0x00004300
        /*07a4*/ 	.word	0x000000ff
        /*07a8*/ 	.word	0x00000010
        /*07ac*/ 	.short	0x010a
        /*07ae*/ 	.byte	0x11
	.zero		1


	//   ....[53]....
        /*07b0*/ 	.word	0x000044a0
        /*07b4*/ 	.word	0x000000ff
        /*07b8*/ 	.word	0x00000010
        /*07bc*/ 	.short	0x010a
        /*07be*/ 	.byte	0x04
	.zero		1


	//   ....[54]....
        /*07c0*/ 	.word	0x000045d0
        /*07c4*/ 	.word	0x000000ff
        /*07c8*/ 	.word	0x00000068
        /*07cc*/ 	.short	0x0101
        /*07ce*/ 	.byte	0x14
	.zero		1


	//   ....[55]....
        /*07d0*/ 	.word	0x000045f0
        /*07d4*/ 	.word	0x000000ff
        /*07d8*/ 	.word	0x00000010
        /*07dc*/ 	.short	0x010a
        /*07de*/ 	.byte	0x04
	.zero		1


	//   ....[56]....
        /*07e0*/ 	.word	0x00004670
        /*07e4*/ 	.word	0x000000ff
        /*07e8*/ 	.word	0x00000010
        /*07ec*/ 	.short	0x010a
        /*07ee*/ 	.byte	0x09
	.zero		1


	//   ....[57]....
        /*07f0*/ 	.word	0x00004800
        /*07f4*/ 	.word	0x000000ff
        /*07f8*/ 	.word	0x00000010
        /*07fc*/ 	.short	0x010a
        /*07fe*/ 	.byte	0x04
	.zero		1


	//   ....[58]....
        /*0800*/ 	.word	0x00004990
        /*0804*/ 	.word	0x000000ff
        /*0808*/ 	.word	0x00000130
        /*080c*/ 	.short	0x010a
        /*080e*/ 	.byte	0x04
	.zero		1


	//   ....[59]....
        /*0810*/ 	.word	0x00004b20
        /*0814*/ 	.word	0x000000ff
        /*0818*/ 	.word	0x00000000
        /*081c*/ 	.short	0x0101
        /*081e*/ 	.byte	0x04
	.zero		1


	//   ....[60]....
        /*0820*/ 	.word	0x00004b90
        /*0824*/ 	.word	0x000000ff
        /*0828*/ 	.word	0x00000000
        /*082c*/ 	.short	0x010a
        /*082e*/ 	.byte	0x04
	.zero		1


	//   ....[61]....
        /*0830*/ 	.word	0x00004c30
        /*0834*/ 	.word	0x00000000
        /*0838*/ 	.word	0x00000000
        /*083c*/ 	.short	0x010a
        /*083e*/ 	.byte	0xff
	.zero		1


	//   ....[62]....
        /*0840*/ 	.word	0x000067b0
        /*0844*/ 	.word	0x000000ff
        /*0848*/ 	.word	0x000000b0
        /*084c*/ 	.short	0x010a
        /*084e*/ 	.byte	0x04
	.zero		1


	//   ....[63]....
        /*0850*/ 	.word	0x00006950
        /*0854*/ 	.word	0x000000ff
        /*0858*/ 	.word	0x00000070
        /*085c*/ 	.short	0x0101
        /*085e*/ 	.byte	0x04
	.zero		1


	//   ....[64]....
        /*0860*/ 	.word	0x000083d0
        /*0864*/ 	.word	0x000000ff
        /*0868*/ 	.word	0x000000b0
        /*086c*/ 	.short	0x010a
        /*086e*/ 	.byte	0x04
	.zero		1


	//   ....[65]....
        /*0870*/ 	.word	0x00008550
        /*0874*/ 	.word	0x000000ff
        /*0878*/ 	.word	0x00000070
        /*087c*/ 	.short	0x0101
        /*087e*/ 	.byte	0x04
	.zero		1


	//   ....[66]....
        /*0880*/ 	.word	0x00008c70
        /*0884*/ 	.word	0x0000000f
        /*0888*/ 	.word	0x00000068
        /*088c*/ 	.short	0x010a
        /*088e*/ 	.byte	0xff
	.zero		1


	//   ....[67]....
        /*0890*/ 	.word	0x00008ee0
        /*0894*/ 	.word	0x000000ff
        /*0898*/ 	.word	0x00000040
        /*089c*/ 	.short	0x010a
        /*089e*/ 	.byte	0x18
	.zero		1


	//   ....[68]....
        /*08a0*/ 	.word	0x00008ff0
        /*08a4*/ 	.word	0x000000ff
        /*08a8*/ 	.word	0x00000020
        /*08ac*/ 	.short	0x010b
        /*08ae*/ 	.byte	0x18
	.zero		1


	//   ....[69]....
        /*08b0*/ 	.word	0x00009050
        /*08b4*/ 	.word	0x000000ff
        /*08b8*/ 	.word	0x00000000
        /*08bc*/ 	.short	0x0101
        /*08be*/ 	.byte	0x04
	.zero		1


	//   ....[70]....
        /*08c0*/ 	.word	0x00009080
        /*08c4*/ 	.word	0x000000ff
        /*08c8*/ 	.word	0x00000048
        /*08cc*/ 	.short	0x010a
        /*08ce*/ 	.byte	0x18
	.zero		1


	//   ....[71]....
        /*08d0*/ 	.word	0x000091b0
        /*08d4*/ 	.word	0x000000ff
        /*08d8*/ 	.word	0x00000028
        /*08dc*/ 	.short	0x010b
        /*08de*/ 	.byte	0x18
	.zero		1


	//   ....[72]....
        /*08e0*/ 	.word	0x00009210
        /*08e4*/ 	.word	0x000000ff
        /*08e8*/ 	.word	0x00000000
        /*08ec*/ 	.short	0x0101
        /*08ee*/ 	.byte	0x04
	.zero		1


	//   ....[73]....
        /*08f0*/ 	.word	0x00009240
        /*08f4*/ 	.word	0x000000ff
        /*08f8*/ 	.word	0x00000050
        /*08fc*/ 	.short	0x010a
        /*08fe*/ 	.byte	0x18
	.zero		1


	//   ....[74]....
        /*0900*/ 	.word	0x00009370
        /*0904*/ 	.word	0x000000ff
        /*0908*/ 	.word	0x00000030
        /*090c*/ 	.short	0x010b
        /*090e*/ 	.byte	0x18
	.zero		1


	//   ....[75]....
        /*0910*/ 	.word	0x000093d0
        /*0914*/ 	.word	0x000000ff
        /*0918*/ 	.word	0x00000000
        /*091c*/ 	.short	0x0101
        /*091e*/ 	.byte	0x04
	.zero		1


	//   ....[76]....
        /*0920*/ 	.word	0x00009400
        /*0924*/ 	.word	0x000000ff
        /*0928*/ 	.word	0x00000058
        /*092c*/ 	.short	0x010a
        /*092e*/ 	.byte	0x18
	.zero		1


	//   ....[77]....
        /*0930*/ 	.word	0x00009530
        /*0934*/ 	.word	0x000000ff
        /*0938*/ 	.word	0x00000038
        /*093c*/ 	.short	0x010b
        /*093e*/ 	.byte	0x18
	.zero		1


	//   ....[78]....
        /*0940*/ 	.word	0x000095b0
        /*0944*/ 	.word	0x000000ff
        /*0948*/ 	.word	0x00000000
        /*094c*/ 	.short	0x0101
        /*094e*/ 	.byte	0x04
	.zero		1


	//   ....[79]....
        /*0950*/ 	.word	0x00009600
        /*0954*/ 	.word	0x000000ff
        /*0958*/ 	.word	0x00000130
        /*095c*/ 	.short	0x010a
        /*095e*/ 	.byte	0x08
	.zero		1


	//   ....[80]....
        /*0960*/ 	.word	0x00009760
        /*0964*/ 	.word	0x000000ff
        /*0968*/ 	.word	0x00000000
        /*096c*/ 	.short	0x0101
        /*096e*/ 	.byte	0x08
	.zero		1


	//   ....[81]....
        /*0970*/ 	.word	0x00009810
        /*0974*/ 	.word	0x000000ff
        /*0978*/ 	.word	0x00000040
        /*097c*/ 	.short	0x010a
        /*097e*/ 	.byte	0x18
	.zero		1


	//   ....[82]....
        /*0980*/ 	.word	0x00009850
        /*0984*/ 	.word	0x000000ff
        /*0988*/ 	.word	0x00000048
        /*098c*/ 	.short	0x010a
        /*098e*/ 	.byte	0x18
	.zero		1


	//   ....[83]....
        /*0990*/ 	.word	0x00009890
        /*0994*/ 	.word	0x000000ff
        /*0998*/ 	.word	0x00000050
        /*099c*/ 	.short	0x010a
        /*099e*/ 	.byte	0x18
	.zero		1


	//   ....[84]....
        /*09a0*/ 	.word	0x000098f0
        /*09a4*/ 	.word	0x00000000
        /*09a8*/ 	.word	0x00000058
        /*09ac*/ 	.short	0x010a
        /*09ae*/ 	.byte	0xff
	.zero		1


	//   ....[85]....
        /*09b0*/ 	.word	0x0000a370
        /*09b4*/ 	.word	0x000000ff
        /*09b8*/ 	.word	0x00000130
        /*09bc*/ 	.short	0x010a
        /*09be*/ 	.byte	0x06
	.zero		1


	//   ....[86]....
        /*09c0*/ 	.word	0x0000a500
        /*09c4*/ 	.word	0x000000ff
        /*09c8*/ 	.word	0x00000000
        /*09cc*/ 	.short	0x0101
        /*09ce*/ 	.byte	0x04
	.zero		1


	//   ....[87]....
        /*09d0*/ 	.word	0x0000aa90
        /*09d4*/ 	.word	0x000000ff
        /*09d8*/ 	.word	0x00000020
        /*09dc*/ 	.short	0x010a
        /*09de*/ 	.byte	0x2b
	.zero		1


	//   ....[88]....
        /*09e0*/ 	.word	0x0000aaf0
        /*09e4*/ 	.word	0x00000091
        /*09e8*/ 	.word	0x000000f0
        /*09ec*/ 	.short	0x010a
        /*09ee*/ 	.byte	0xff
	.zero		1


	//   ....[89]....
        /*09f0*/ 	.word	0x0000ab10
        /*09f4*/ 	.word	0x000000ff
        /*09f8*/ 	.word	0x00000020
        /*09fc*/ 	.short	0x010a
        /*09fe*/ 	.byte	0x2b
	.zero		1


	//   ....[90]....
        /*0a00*/ 	.word	0x0000af80
        /*0a04*/ 	.word	0x00000091
        /*0a08*/ 	.word	0x000000f0
        /*0a0c*/ 	.short	0x010a
        /*0a0e*/ 	.byte	0xff
	.zero		1


	//   ....[91]....
        /*0a10*/ 	.word	0x0000c300
        /*0a14*/ 	.word	0x000000ff
        /*0a18*/ 	.word	0x00000000
        /*0a1c*/ 	.short	0x0101
        /*0a1e*/ 	.byte	0x04
	.zero		1


	//   ....[92]....
        /*0a20*/ 	.word	0x0000c350
        /*0a24*/ 	.word	0x000000ff
        /*0a28*/ 	.word	0x00000028
        /*0a2c*/ 	.short	0x010a
        /*0a2e*/ 	.byte	0x2b
	.zero		1


	//   ....[93]....
        /*0a30*/ 	.word	0x0000c380
        /*0a34*/ 	.word	0x000000ff
        /*0a38*/ 	.word	0x00000028
        /*0a3c*/ 	.short	0x010a
        /*0a3e*/ 	.byte	0x2b
	.zero		1


	//   ....[94]....
        /*0a40*/ 	.word	0x0000d9d0
        /*0a44*/ 	.word	0x000000ff
        /*0a48*/ 	.word	0x00000000
        /*0a4c*/ 	.short	0x0101
        /*0a4e*/ 	.byte	0x04
	.zero		1


	//   ....[95]....
        /*0a50*/ 	.word	0x0000d9f0
        /*0a54*/ 	.word	0x000000ff
        /*0a58*/ 	.word	0x00000030
        /*0a5c*/ 	.short	0x010a
        /*0a5e*/ 	.byte	0x2b
	.zero		1


	//   ....[96]....
        /*0a60*/ 	.word	0x0000da10
        /*0a64*/ 	.word	0x000000ff
        /*0a68*/ 	.word	0x00000030
        /*0a6c*/ 	.short	0x010a
        /*0a6e*/ 	.byte	0x2b
	.zero		1


	//   ....[97]....
        /*0a70*/ 	.word	0x0000f090
        /*0a74*/ 	.word	0x000000ff
        /*0a78*/ 	.word	0x00000000
        /*0a7c*/ 	.short	0x0101
        /*0a7e*/ 	.byte	0x04
	.zero		1


	//   ....[98]....
        /*0a80*/ 	.word	0x0000f0b0
        /*0a84*/ 	.word	0x000000ff
        /*0a88*/ 	.word	0x00000038
        /*0a8c*/ 	.short	0x010a
        /*0a8e*/ 	.byte	0x2b
	.zero		1


	//   ....[99]....
        /*0a90*/ 	.word	0x0000f0d0
        /*0a94*/ 	.word	0x000000ff
        /*0a98*/ 	.word	0x00000038
        /*0a9c*/ 	.short	0x010a
        /*0a9e*/ 	.byte	0x2b
	.zero		1


	//   ....[100]....
        /*0aa0*/ 	.word	0x0000f840
        /*0aa4*/ 	.word	0x00000091
        /*0aa8*/ 	.word	0x00000000
        /*0aac*/ 	.short	0x0101
        /*0aae*/ 	.byte	0xff
	.zero		1


	//   ....[101]....
        /*0ab0*/ 	.word	0x00010860
        /*0ab4*/ 	.word	0x000000ff
        /*0ab8*/ 	.word	0x00000000
        /*0abc*/ 	.short	0x0101
        /*0abe*/ 	.byte	0x04
	.zero		1


	//   ....[102]....
        /*0ac0*/ 	.word	0x00010900
        /*0ac4*/ 	.word	0x000000ff
        /*0ac8*/ 	.word	0x00000000
        /*0acc*/ 	.short	0x0101
        /*0ace*/ 	.byte	0x04
	.zero		1


	//   ....[103]....
        /*0ad0*/ 	.word	0x00011210
        /*0ad4*/ 	.word	0x000000ff
        /*0ad8*/ 	.word	0x00000070
        /*0adc*/ 	.short	0x010a
        /*0ade*/ 	.byte	0x19
	.zero		1


	//   ....[104]....
        /*0ae0*/ 	.word	0x00011350
        /*0ae4*/ 	.word	0x000000ff
        /*0ae8*/ 	.word	0x00000000
        /*0aec*/ 	.short	0x0101
        /*0aee*/ 	.byte	0x06
	.zero		1


	//   ....[105]....
        /*0af0*/ 	.word	0x000113c0
        /*0af4*/ 	.word	0x000000ff
        /*0af8*/ 	.word	0x00000170
        /*0afc*/ 	.short	0x010a
        /*0afe*/ 	.byte	0x19
	.zero		1


	//   ....[106]....
        /*0b00*/ 	.word	0x00012500
        /*0b04*/ 	.word	0x000000ff
        /*0b08*/ 	.word	0x00000130
        /*0b0c*/ 	.short	0x0101
        /*0b0e*/ 	.byte	0x19
	.zero		1


	//   ....[107]....
        /*0b10*/ 	.word	0x00012800
        /*0b14*/ 	.word	0x000000ff
        /*0b18*/ 	.word	0x00000008
        /*0b1c*/ 	.short	0x010a
        /*0b1e*/ 	.byte	0x06
	.zero		1


	//   ....[108]....
        /*0b20*/ 	.word	0x00012820
        /*0b24*/ 	.word	0x000000ff
        /*0b28*/ 	.word	0x00000008
        /*0b2c*/ 	.short	0x010a
        /*0b2e*/ 	.byte	0x06
	.zero		1


	//   ....[109]....
        /*0b30*/ 	.word	0x000129b0
        /*0b34*/ 	.word	0x000000ff
        /*0b38*/ 	.word	0x00000008
        /*0b3c*/ 	.short	0x010a
        /*0b3e*/ 	.byte	0x06
	.zero		1


	//   ....[110]....
        /*0b40*/ 	.word	0x000129d0
        /*0b44*/ 	.word	0x000000ff
        /*0b48*/ 	.word	0x00000008
        /*0b4c*/ 	.short	0x010a
        /*0b4e*/ 	.byte	0x06
	.zero		1


	//   ....[111]....
        /*0b50*/ 	.word	0x00012a90
        /*0b54*/ 	.word	0x000000ff
        /*0b58*/ 	.word	0x00000000
        /*0b5c*/ 	.short	0x0101
        /*0b5e*/ 	.byte	0x05
	.zero		1


	//   ....[112]....
        /*0b60*/ 	.word	0x00012d70
        /*0b64*/ 	.word	0x000000ff
        /*0b68*/ 	.word	0x00000000
        /*0b6c*/ 	.short	0x010a
        /*0b6e*/ 	.byte	0x09
	.zero		1


	//   ....[113]....
        /*0b70*/ 	.word	0x00012dd0
        /*0b74*/ 	.word	0x000000ff
        /*0b78*/ 	.word	0x00000100
        /*0b7c*/ 	.short	0x010a
        /*0b7e*/ 	.byte	0x0b
	.zero		1


	//   ....[114]....
        /*0b80*/ 	.word	0x00012fb0
        /*0b84*/ 	.word	0x000000ff
        /*0b88*/ 	.word	0x00000000
        /*0b8c*/ 	.short	0x010a
        /*0b8e*/ 	.byte	0x0e
	.zero		1


	//   ....[115]....
        /*0b90*/ 	.word	0x000130e0
        /*0b94*/ 	.word	0x000000ff
        /*0b98*/ 	.word	0x00000000
        /*0b9c*/ 	.short	0x010a
        /*0b9e*/ 	.byte	0x28
	.zero		1


	//   ....[116]....
        /*0ba0*/ 	.word	0x000134c0
        /*0ba4*/ 	.word	0x000000ff
        /*0ba8*/ 	.word	0x00000130
        /*0bac*/ 	.short	0x010a
        /*0bae*/ 	.byte	0x09
	.zero		1


	//   ....[117]....
        /*0bb0*/ 	.word	0x000135f0
        /*0bb4*/ 	.word	0x000000ff
        /*0bb8*/ 	.word	0x00000000
        /*0bbc*/ 	.short	0x0101
        /*0bbe*/ 	.byte	0x09
	.zero		1


	//   ....[118]....
        /*0bc0*/ 	.word	0x00013720
        /*0bc4*/ 	.word	0x000000ff
        /*0bc8*/ 	.word	0x00000100
        /*0bcc*/ 	.short	0x010a
        /*0bce*/ 	.byte	0x06
	.zero		1


	//   ....[119]....
        /*0bd0*/ 	.word	0x000137e0
        /*0bd4*/ 	.word	0x00000000
        /*0bd8*/ 	.word	0x00000100
        /*0bdc*/ 	.short	0x010a
        /*0bde*/ 	.byte	0xff
	.zero		1


	//   ....[120]....
        /*0be0*/ 	.word	0x00013820
        /*0be4*/ 	.word	0x00000000
        /*0be8*/ 	.word	0x00000100
        /*0bec*/ 	.short	0x010a
        /*0bee*/ 	.byte	0xff
	.zero		1


	//   ....[121]....
        /*0bf0*/ 	.word	0x00013890
        /*0bf4*/ 	.word	0x000000ff
        /*0bf8*/ 	.word	0x00000000
        /*0bfc*/ 	.short	0x0101
        /*0bfe*/ 	.byte	0x06
	.zero		1


	//   ....[122]....
        /*0c00*/ 	.word	0x000138d0
        /*0c04*/ 	.word	0x000000ff
        /*0c08*/ 	.word	0x00000120
        /*0c0c*/ 	.short	0x010a
        /*0c0e*/ 	.byte	0x04
	.zero		1


	//   ....[123]....
        /*0c10*/ 	.word	0x00013910
        /*0c14*/ 	.word	0x000000ff
        /*0c18*/ 	.word	0x00000000
        /*0c1c*/ 	.short	0x0101
        /*0c1e*/ 	.byte	0x06
	.zero		1


	//   ....[124]....
        /*0c20*/ 	.word	0x00013b70
        /*0c24*/ 	.word	0x00000000
        /*0c28*/ 	.word	0x00000010
        /*0c2c*/ 	.short	0x010a
        /*0c2e*/ 	.byte	0xff
	.zero		1


	//   ....[125]....
        /*0c30*/ 	.word	0x00013bd0
        /*0c34*/ 	.word	0x00000000
        /*0c38*/ 	.word	0x00000010
        /*0c3c*/ 	.short	0x010a
        /*0c3e*/ 	.byte	0xff
	.zero		1


	//   ....[126]....
        /*0c40*/ 	.word	0x00013c30
        /*0c44*/ 	.word	0x00000000
        /*0c48*/ 	.word	0x00000130
        /*0c4c*/ 	.short	0x010a
        /*0c4e*/ 	.byte	0xff
	.zero		1


	//   ....[127]....
        /*0c50*/ 	.word	0x00013c90
        /*0c54*/ 	.word	0x00000000
        /*0c58*/ 	.word	0x00000000
        /*0c5c*/ 	.short	0x010a
        /*0c5e*/ 	.byte	0xff
	.zero		1


	//   ....[128]....
        /*0c60*/ 	.word	0x00013cf0
        /*0c64*/ 	.word	0x00000010
        /*0c68*/ 	.word	0x000000b0
        /*0c6c*/ 	.short	0x010a
        /*0c6e*/ 	.byte	0xff
	.zero		1


	//   ....[129]....
        /*0c70*/ 	.word	0x00013d50
        /*0c74*/ 	.word	0x0000000b
        /*0c78*/ 	.word	0x000000b0
        /*0c7c*/ 	.short	0x010a
        /*0c7e*/ 	.byte	0xff
	.zero		1


	//   ....[130]....
        /*0c80*/ 	.word	0x00013da0
        /*0c84*/ 	.word	0x0000000f
        /*0c88*/ 	.word	0x00000068
        /*0c8c*/ 	.short	0x010a
        /*0c8e*/ 	.byte	0xff
	.zero		1


	//   ....[131]....
        /*0c90*/ 	.word	0x00013e00
        /*0c94*/ 	.word	0x00000000
        /*0c98*/ 	.word	0x00000040
        /*0c9c*/ 	.short	0x010a
        /*0c9e*/ 	.byte	0xff
	.zero		1


	//   ....[132]....
        /*0ca0*/ 	.word	0x00013e60
        /*0ca4*/ 	.word	0x00000000
        /*0ca8*/ 	.word	0x00000048
        /*0cac*/ 	.short	0x010a
        /*0cae*/ 	.byte	0xff
	.zero		1


	//   ....[133]....
        /*0cb0*/ 	.word	0x00013ec0
        /*0cb4*/ 	.word	0x00000000
        /*0cb8*/ 	.word	0x00000050
        /*0cbc*/ 	.short	0x010a
        /*0cbe*/ 	.byte	0xff
	.zero		1


	//   ....[134]....
        /*0cc0*/ 	.word	0x00013f20
        /*0cc4*/ 	.word	0x00000000
        /*0cc8*/ 	.word	0x00000058
        /*0ccc*/ 	.short	0x010a
        /*0cce*/ 	.byte	0xff
	.zero		1


	//   ....[135]....
        /*0cd0*/ 	.word	0x00013f80
        /*0cd4*/ 	.word	0x00000000
        /*0cd8*/ 	.word	0x00000130
        /*0cdc*/ 	.short	0x010a
        /*0cde*/ 	.byte	0xff
	.zero		1


	//   ....[136]....
        /*0ce0*/ 	.word	0x00013fe0
        /*0ce4*/ 	.word	0x00000000
        /*0ce8*/ 	.word	0x00000040
        /*0cec*/ 	.short	0x010a
        /*0cee*/ 	.byte	0xff
	.zero		1


	//   ....[137]....
        /*0cf0*/ 	.word	0x00014040
        /*0cf4*/ 	.word	0x00000000
        /*0cf8*/ 	.word	0x00000048
        /*0cfc*/ 	.short	0x010a
        /*0cfe*/ 	.byte	0xff
	.zero		1


	//   ....[138]....
        /*0d00*/ 	.word	0x000140a0
        /*0d04*/ 	.word	0x00000000
        /*0d08*/ 	.word	0x00000050
        /*0d0c*/ 	.short	0x010a
        /*0d0e*/ 	.byte	0xff
	.zero		1


	//   ....[139]....
        /*0d10*/ 	.word	0x00014100
        /*0d14*/ 	.word	0x00000000
        /*0d18*/ 	.word	0x00000130
        /*0d1c*/ 	.short	0x010a
        /*0d1e*/ 	.byte	0xff
	.zero		1


	//   ....[140]....
        /*0d20*/ 	.word	0x000141c0
        /*0d24*/ 	.word	0x00000003
        /*0d28*/ 	.word	0x00000020
        /*0d2c*/ 	.short	0x010a
        /*0d2e*/ 	.byte	0xff
	.zero		1


	//   ....[141]....
        /*0d30*/ 	.word	0x00014210
        /*0d34*/ 	.word	0x00000091
        /*0d38*/ 	.word	0x000000f0
        /*0d3c*/ 	.short	0x010a
        /*0d3e*/ 	.byte	0xff
	.zero		1


	//   ....[142]....
        /*0d40*/ 	.word	0x00014270
        /*0d44*/ 	.word	0x00000003
        /*0d48*/ 	.word	0x00000028
        /*0d4c*/ 	.short	0x010a
        /*0d4e*/ 	.byte	0xff
	.zero		1


	//   ....[143]....
        /*0d50*/ 	.word	0x000142d0
        /*0d54*/ 	.word	0x00000000
        /*0d58*/ 	.word	0x00000030
        /*0d5c*/ 	.short	0x010a
        /*0d5e*/ 	.byte	0xff
	.zero		1


	//   ....[144]....
        /*0d60*/ 	.word	0x00014330
        /*0d64*/ 	.word	0x00000000
        /*0d68*/ 	.word	0x00000038
        /*0d6c*/ 	.short	0x010a
        /*0d6e*/ 	.byte	0xff
	.zero		1


	//   ....[145]....
        /*0d70*/ 	.word	0x00014390
        /*0d74*/ 	.word	0x00000004
        /*0d78*/ 	.word	0x00000070
        /*0d7c*/ 	.short	0x010a
        /*0d7e*/ 	.byte	0xff
	.zero		1


	//   ....[146]....
        /*0d80*/ 	.word	0x000143f0
        /*0d84*/ 	.word	0x00000004
        /*0d88*/ 	.word	0x00000170
        /*0d8c*/ 	.short	0x010a
        /*0d8e*/ 	.byte	0xff
	.zero		1


	//   ....[147]....
        /*0d90*/ 	.word	0x00014450
        /*0d94*/ 	.word	0x00000000
        /*0d98*/ 	.word	0x00000008
        /*0d9c*/ 	.short	0x010a
        /*0d9e*/ 	.byte	0xff
	.zero		1


	//   ....[148]....
        /*0da0*/ 	.word	0x00014530
        /*0da4*/ 	.word	0x00000000
        /*0da8*/ 	.word	0x00000008
        /*0dac*/ 	.short	0x010a
        /*0dae*/ 	.byte	0xff
	.zero		1


	//   ....[149]....
        /*0db0*/ 	.word	0x00014590
        /*0db4*/ 	.word	0x00000003
        /*0db8*/ 	.word	0x00000100
        /*0dbc*/ 	.short	0x010a
        /*0dbe*/ 	.byte	0xff
	.zero		1


	//   ....[150]....
        /*0dc0*/ 	.word	0x000145f0
        /*0dc4*/ 	.word	0x00000003
        /*0dc8*/ 	.word	0x00000000
        /*0dcc*/ 	.short	0x010a
        /*0dce*/ 	.byte	0xff
	.zero		1


	//   ....[151]....
        /*0dd0*/ 	.word	0x00014650
        /*0dd4*/ 	.word	0x00000003
        /*0dd8*/ 	.word	0x00000130
        /*0ddc*/ 	.short	0x010a
        /*0dde*/ 	.byte	0xff
	.zero		1


	//   ....[152]....
        /*0de0*/ 	.word	0x000146b0
        /*0de4*/ 	.word	0x00000000
        /*0de8*/ 	.word	0x00000100
        /*0dec*/ 	.short	0x010a
        /*0dee*/ 	.byte	0xff
	.zero		1


	//   ....[153]....
        /*0df0*/ 	.word	0x00014710
        /*0df4*/ 	.word	0x00000000
        /*0df8*/ 	.word	0x00000120
        /*0dfc*/ 	.short	0x010a
        /*0dfe*/ 	.byte	0xff
	.zero		1


	//----- nvinfo : EIATTR_NUM_MBARRIERS
	.align		4
.L_49:
        /*0e00*/ 	.byte	0x03, 0x38
        /*0e02*/ 	.short	0x0033


	//----- nvinfo : EIATTR_EXIT_INSTR_OFFSETS
	.align		4
        /*0e04*/ 	.byte	0x04, 0x1c
        /*0e06*/ 	.short	(.L_51 - .L_50)


	//   ....[0]....
.L_50:
        /*0e08*/ 	.word	0x00003790


	//   ....[1]....
        /*0e0c*/ 	.word	0x00004c60


	//   ....[2]....
        /*0e10*/ 	.word	0x000085f0


	//   ....[3]....
        /*0e14*/ 	.word	0x00009920


	//   ....[4]....
        /*0e18*/ 	.word	0x00010910


	//   ....[5]....
        /*0e1c*/ 	.word	0x00010940


	//   ....[6]....
        /*0e20*/ 	.word	0x000125d0


	//   ....[7]....
        /*0e24*/ 	.word	0x00013b50


	//----- nvinfo : EIATTR_INDIRECT_BRANCH_TARGETS
	.align		4
.L_51:
        /*0e28*/ 	.byte	0x04, 0x34
        /*0e2a*/ 	.short	(.L_53 - .L_52)


	//   ....[0]....
.L_52:
        /*0e2c*/ 	.word	.L_x_280@srel
        /*0e30*/ 	.short	0x0
        /*0e32*/ 	.short	0x0
        /*0e34*/ 	.word	0xa
        /*0e38*/ 	.word	.L_x_281@srel
        /* <DEDUP_REMOVED lines=9> */


	//----- nvinfo : EIATTR_MAX_THREADS
	.align		4
.L_53:
        /*0e60*/ 	.byte	0x04, 0x05
        /*0e62*/ 	.short	(.L_55 - .L_54)
.L_54:
        /*0e64*/ 	.word	0x00000180
        /*0e68*/ 	.word	0x00000001
        /*0e6c*/ 	.word	0x00000001


	//----- nvinfo : EIATTR_CRS_STACK_SIZE
	.align		4
.L_55:
        /*0e70*/ 	.byte	0x04, 0x1e
        /*0e72*/ 	.short	(.L_57 - .L_56)
.L_56:
        /*0e74*/ 	.word	0x00000000


	//----- nvinfo : EIATTR_CBANK_PARAM_SIZE
	.align		4
.L_57:
        /*0e78*/ 	.byte	0x03, 0x19
        /*0e7a*/ 	.short	0x0900


	//----- nvinfo : EIATTR_PARAM_CBANK
	.align		4
        /*0e7c*/ 	.byte	0x04, 0x0a
        /*0e7e*/ 	.short	(.L_59 - .L_58)
	.align		4
.L_58:
        /*0e80*/ 	.word	index@(.nv.constant0._ZN7cutlass13device_kernelINS_4gemm6kernel13GemmUniversalINS1_17GroupProblemShapeIN4cute5tupleIJiiiEEEEENS1_10collective13CollectiveMmaINS1_40MainloopSm100ArrayTmaUmmaWarpSpecializedILi2ELi8ELi2ENS6_IJNS5_1CILi2EEENSC_ILi1EEESE_EEEEENS6_IJNSC_ILi256EEESH_NSC_ILi128EEEEEENS_10bfloat16_tEPNS6_IJlSE_NSC_ILi0EEEEEESK_SN_NS5_8TiledMMAINS5_8MMA_AtomIJNS5_26SM100_MMA_F16BF16_2x1SM_SSISK_SK_fLi256ELi256ELNS5_4UMMA5MajorE0ELSS_0ELNSR_7ScaleInE0ELST_0EEEEEENS5_6LayoutINS6_IJSE_SE_SE_EEENS6_IJSL_SL_SL_EEEEENS6_IJNS5_10UnderscoreES10_S10_EEEEENS5_18SM100_TMA_2SM_LOADENS5_14ComposedLayoutINS5_7SwizzleILi3ELi4ELi3EEENS5_18smem_ptr_flag_bitsILi16EEENSW_INS6_IJNSC_ILi8EEENSC_ILi64EEEEEENS6_IJS1A_SE_EEEEEEEvNS5_8identityES13_S1E_vS1F_EENS_8epilogue10collective18CollectiveEpilogueINS1H_31Sm100PtrArrayTmaWarpSpecializedILi4ELi2ELi64ELb1ELb0EEEJNS6_IJSI_SH_SI_EEENS6_IJNSW_ISI_SE_EENSW_IS1A_SE_EEEEENS_6half_tEPNS6_IJSE_lSL_EEES1Q_S1S_NS1H_6fusion15FusionCallbacksIS1L_NS1T_17LinearCombinationIS1Q_fS1Q_fLNS_15FloatRoundStyleE2EEES1M_S1P_JEEENS5_5SM1004TMEM4LOAD26SM100_TMEM_LOAD_16dp256b8xENS5_13SM90_TMA_LOADENS14_IS16_S18_NSW_INS6_IJS1A_S19_EEENS6_IJSE_S1A_EEEEEEENS5_17SM75_U16x8_LDSM_TENS5_14SM90_TMA_STOREES27_NS5_17SM90_U16x8_STSM_TENS5_39AutoVectorizingCopyWithAssumedAlignmentILi128EEEEEEvvEEEEvNT_6ParamsE)
        /*0e84*/ 	.short	0x0380
        /*0e86*/ 	.short	0x0900


	//----- nvinfo : EIATTR_SW_WAR
	.align		4
.L_59:
        /*0e88*/ 	.byte	0x04, 0x36
        /*0e8a*/ 	.short	(.L_61 - .L_60)
.L_60:
        /*0e8c*/ 	.word	0x00000008
.L_61:


//--------------------- .nv.callgraph             --------------------------
	.section	.nv.callgraph,"",@"SHT_CUDA_CALLGRAPH"
	.align	4
	.sectionentsize	8
	.align		4
        /*0000*/ 	.word	0x00000000
	.align		4
        /*0004*/ 	.word	0xffffffff
	.align		4
        /*0008*/ 	.word	index@(_ZN7cutlass13device_kernelINS_4gemm6kernel13GemmUniversalINS1_17GroupProblemShapeIN4cute5tupleIJiiiEEEEENS1_10collective13CollectiveMmaINS1_40MainloopSm100ArrayTmaUmmaWarpSpecializedILi2ELi8ELi2ENS6_IJNS5_1CILi2EEENSC_ILi1EEESE_EEEEENS6_IJNSC_ILi256EEESH_NSC_ILi128EEEEEENS_10bfloat16_tEPNS6_IJlSE_NSC_ILi0EEEEEESK_SN_NS5_8TiledMMAINS5_8MMA_AtomIJNS5_26SM100_MMA_F16BF16_2x1SM_SSISK_SK_fLi256ELi256ELNS5_4UMMA5MajorE0ELSS_0ELNSR_7ScaleInE0ELST_0EEEEEENS5_6LayoutINS6_IJSE_SE_SE_EEENS6_IJSL_SL_SL_EEEEENS6_IJNS5_10UnderscoreES10_S10_EEEEENS5_18SM100_TMA_2SM_LOADENS5_14ComposedLayoutINS5_7SwizzleILi3ELi4ELi3EEENS5_18smem_ptr_flag_bitsILi16EEENSW_INS6_IJNSC_ILi8EEENSC_ILi64EEEEEENS6_IJS1A_SE_EEEEEEEvNS5_8identityES13_S1E_vS1F_EENS_8epilogue10collective18CollectiveEpilogueINS1H_31Sm100PtrArrayTmaWarpSpecializedILi4ELi2ELi64ELb1ELb0EEEJNS6_IJSI_SH_SI_EEENS6_IJNSW_ISI_SE_EENSW_IS1A_SE_EEEEENS_6half_tEPNS6_IJSE_lSL_EEES1Q_S1S_NS1H_6fusion15FusionCallbacksIS1L_NS1T_17LinearCombinationIS1Q_fS1Q_fLNS_15FloatRoundStyleE2EEES1M_S1P_JEEENS5_5SM1004TMEM4LOAD26SM100_TMEM_LOAD_16dp256b8xENS5_13SM90_TMA_LOADENS14_IS16_S18_NSW_INS6_IJS1A_S19_EEENS6_IJSE_S1A_EEEEEEENS5_17SM75_U16x8_LDSM_TENS5_14SM90_TMA_STOREES27_NS5_17SM90_U16x8_STSM_TENS5_39AutoVectorizingCopyWithAssumedAlignmentILi128EEEEEEvvEEEEvNT_6ParamsE)
	.align		4
        /*000c*/ 	.word	index@(__assertfail)
	.align		4
        /*0010*/ 	.word	0x00000000
	.align		4
        /*0014*/ 	.word	0xfffffffe
	.align		4
        /*0018*/ 	.word	0x00000000
	.align		4
        /*001c*/ 	.word	0xfffffffd
	.align		4
        /*0020*/ 	.word	0x00000000
	.align		4
        /*0024*/ 	.word	0xfffffffc


//--------------------- .nv.constant4             --------------------------
	.section	.nv.constant4,"a",@progbits
	.align	8
	.align		8
.nv.constant4:
        /*0000*/ 	.dword	__assertfail
	.align		8
        /*0008*/ 	.dword	__unnamed_1
	.align		8
        /*0010*/ 	.dword	__unnamed_2
	.align		8
        /*0018*/ 	.dword	_ZN39_INTERNAL_31def4a1_4_k_cu_b1d99c5d_27684cuda3std3__45__cpo5beginE
	.align		8
        /*0020*/ 	.dword	_ZN39_INTERNAL_31def4a1_4_k_cu_b1d99c5d_27684cuda3std3__45__cpo3endE
	.align		8
        /*0028*/ 	.dword	_ZN39_INTERNAL_31def4a1_4_k_cu_b1d99c5d_27684cuda3std3__45__cpo6cbeginE
	.align		8
        /*0030*/ 	.dword	_ZN39_INTERNAL_31def4a1_4_k_cu_b1d99c5d_27684cuda3std3__45__cpo4cendE
	.align		8
        /*0038*/ 	.dword	_ZN39_INTERNAL_31def4a1_4_k_cu_b1d99c5d_27684cuda3std3__441_GLOBAL__N__31def4a1_4_k_cu_b1d99c5d_27686ignoreE
	.align		8
        /*0040*/ 	.dword	_ZN39_INTERNAL_31def4a1_4_k_cu_b1d99c5d_27684cuda3std3__419piecewise_constructE
	.align		8
        /*0048*/ 	.dword	_ZN39_INTERNAL_31def4a1_4_k_cu_b1d99c5d_27684cuda3std3__48in_placeE
	.align		8
        /*0050*/ 	.dword	_ZN39_INTERNAL_31def4a1_4_k_cu_b1d99c5d_27684cuda3std6ranges3__45__cpo4swapE
	.align		8
        /*0058*/ 	.dword	_ZN39_INTERNAL_31def4a1_4_k_cu_b1d99c5d_27684cuda3std6ranges3__45__cpo9iter_moveE
	.align		8
        /*0060*/ 	.dword	_ZN39_INTERNAL_31def4a1_4_k_cu_b1d99c5d_27684cute7productE
	.align		8
        /*0068*/ 	.dword	_ZN39_INTERNAL_31def4a1_4_k_cu_b1d99c5d_27684cute1_E
	.align		8
        /*0070*/ 	.dword	$str$24
	.align		8
        /*0078*/ 	.dword	$str$25
	.align		8
        /*0080*/ 	.dword	$str$26
	.align		8
        /*0088*/ 	.dword	$str$27


//--------------------- .nv.constant2._ZN7cutlass13device_kernelINS_4gemm6kernel13GemmUniversalINS1_17GroupProblemShapeIN4cute5tupleIJiiiEEEEENS1_10collective13CollectiveMmaINS1_40MainloopSm100ArrayTmaUmmaWarpSpecializedILi2ELi8ELi2ENS6_IJNS5_1CILi2EEENSC_ILi1EEESE_EEEEENS6_IJNSC_ILi256EEESH_NSC_ILi128EEEEEENS_10bfloat16_tEPNS6_IJlSE_NSC_ILi0EEEEEESK_SN_NS5_8TiledMMAINS5_8MMA_AtomIJNS5_26SM100_MMA_F16BF16_2x1SM_SSISK_SK_fLi256ELi256ELNS5_4UMMA5MajorE0ELSS_0ELNSR_7ScaleInE0ELST_0EEEEEENS5_6LayoutINS6_IJSE_SE_SE_EEENS6_IJSL_SL_SL_EEEEENS6_IJNS5_10UnderscoreES10_S10_EEEEENS5_18SM100_TMA_2SM_LOADENS5_14ComposedLayoutINS5_7SwizzleILi3ELi4ELi3EEENS5_18smem_ptr_flag_bitsILi16EEENSW_INS6_IJNSC_ILi8EEENSC_ILi64EEEEEENS6_IJS1A_SE_EEEEEEEvNS5_8identityES13_S1E_vS1F_EENS_8epilogue10collective18CollectiveEpilogueINS1H_31Sm100PtrArrayTmaWarpSpecializedILi4ELi2ELi64ELb1ELb0EEEJNS6_IJSI_SH_SI_EEENS6_IJNSW_ISI_SE_EENSW_IS1A_SE_EEEEENS_6half_tEPNS6_IJSE_lSL_EEES1Q_S1S_NS1H_6fusion15FusionCallbacksIS1L_NS1T_17LinearCombinationIS1Q_fS1Q_fLNS_15FloatRoundStyleE2EEES1M_S1P_JEEENS5_5SM1004TMEM4LOAD26SM100_TMEM_LOAD_16dp256b8xENS5_13SM90_TMA_LOADENS14_IS16_S18_NSW_INS6_IJS1A_S19_EEENS6_IJSE_S1A_EEEEEEENS5_17SM75_U16x8_LDSM_TENS5_14SM90_TMA_STOREES27_NS5_17SM90_U16x8_STSM_TENS5_39AutoVectorizingCopyWithAssumedAlignmentILi128EEEEEEvvEEEEvNT_6ParamsE --------------------------
	.section	.nv.constant2._ZN7cutlass13device_kernelINS_4gemm6kernel13GemmUniversalINS1_17GroupProblemShapeIN4cute5tupleIJiiiEEEEENS1_10collective13CollectiveMmaINS1_40MainloopSm100ArrayTmaUmmaWarpSpecializedILi2ELi8ELi2ENS6_IJNS5_1CILi2EEENSC_ILi1EEESE_EEEEENS6_IJNSC_ILi256EEESH_NSC_ILi128EEEEEENS_10bfloat16_tEPNS6_IJlSE_NSC_ILi0EEEEEESK_SN_NS5_8TiledMMAINS5_8MMA_AtomIJNS5_26SM100_MMA_F16BF16_2x1SM_SSISK_SK_fLi256ELi256ELNS5_4UMMA5MajorE0ELSS_0ELNSR_7ScaleInE0ELST_0EEEEEENS5_6LayoutINS6_IJSE_SE_SE_EEENS6_IJSL_SL_SL_EEEEENS6_IJNS5_10UnderscoreES10_S10_EEEEENS5_18SM100_TMA_2SM_LOADENS5_14ComposedLayoutINS5_7SwizzleILi3ELi4ELi3EEENS5_18smem_ptr_flag_bitsILi16EEENSW_INS6_IJNSC_ILi8EEENSC_ILi64EEEEEENS6_IJS1A_SE_EEEEEEEvNS5_8identityES13_S1E_vS1F_EENS_8epilogue10collective18CollectiveEpilogueINS1H_31Sm100PtrArrayTmaWarpSpecializedILi4ELi2ELi64ELb1ELb0EEEJNS6_IJSI_SH_SI_EEENS6_IJNSW_ISI_SE_EENSW_IS1A_SE_EEEEENS_6half_tEPNS6_IJSE_lSL_EEES1Q_S1S_NS1H_6fusion15FusionCallbacksIS1L_NS1T_17LinearCombinationIS1Q_fS1Q_fLNS_15FloatRoundStyleE2EEES1M_S1P_JEEENS5_5SM1004TMEM4LOAD26SM100_TMEM_LOAD_16dp256b8xENS5_13SM90_TMA_LOADENS14_IS16_S18_NSW_INS6_IJS1A_S19_EEENS6_IJSE_S1A_EEEEEEENS5_17SM75_U16x8_LDSM_TENS5_14SM90_TMA_STOREES27_NS5_17SM90_U16x8_STSM_TENS5_39AutoVectorizingCopyWithAssumedAlignmentILi128EEEEEEvvEEEEvNT_6ParamsE,"a",@progbits
	.sectionflags	@""
	.align	4
.nv.constant2._ZN7cutlass13device_kernelINS_4gemm6kernel13GemmUniversalINS1_17GroupProblemShapeIN4cute5tupleIJiiiEEEEENS1_10collective13CollectiveMmaINS1_40MainloopSm100ArrayTmaUmmaWarpSpecializedILi2ELi8ELi2ENS6_IJNS5_1CILi2EEENSC_ILi1EEESE_EEEEENS6_IJNSC_ILi256EEESH_NSC_ILi128EEEEEENS_10bfloat16_tEPNS6_IJlSE_NSC_ILi0EEEEEESK_SN_NS5_8TiledMMAINS5_8MMA_AtomIJNS5_26SM100_MMA_F16BF16_2x1SM_SSISK_SK_fLi256ELi256ELNS5_4UMMA5MajorE0ELSS_0ELNSR_7ScaleInE0ELST_0EEEEEENS5_6LayoutINS6_IJSE_SE_SE_EEENS6_IJSL_SL_SL_EEEEENS6_IJNS5_10UnderscoreES10_S10_EEEEENS5_18SM100_TMA_2SM_LOADENS5_14ComposedLayoutINS5_7SwizzleILi3ELi4ELi3EEENS5_18smem_ptr_flag_bitsILi16EEENSW_INS6_IJNSC_ILi8EEENSC_ILi64EEEEEENS6_IJS1A_SE_EEEEEEEvNS5_8identityES13_S1E_vS1F_EENS_8epilogue10collective18CollectiveEpilogueINS1H_31Sm100PtrArrayTmaWarpSpecializedILi4ELi2ELi64ELb1ELb0EEEJNS6_IJSI_SH_SI_EEENS6_IJNSW_ISI_SE_EENSW_IS1A_SE_EEEEENS_6half_tEPNS6_IJSE_lSL_EEES1Q_S1S_NS1H_6fusion15FusionCallbacksIS1L_NS1T_17LinearCombinationIS1Q_fS1Q_fLNS_15FloatRoundStyleE2EEES1M_S1P_JEEENS5_5SM1004TMEM4LOAD26SM100_TMEM_LOAD_16dp256b8xENS5_13SM90_TMA_LOADENS14_IS16_S18_NSW_INS6_IJS1A_S19_EEENS6_IJSE_S1A_EEEEEEENS5_17SM75_U16x8_LDSM_TENS5_14SM90_TMA_STOREES27_NS5_17SM90_U16x8_STSM_TENS5_39AutoVectorizingCopyWithAssumedAlignmentILi128EEEEEEvvEEEEvNT_6ParamsE:
        /*0000*/ 	.byte	0xf0, 0x25, 0x01, 0x00, 0xe0, 0x4c, 0x00, 0x00, 0xe0, 0x4c, 0x00, 0x00, 0xe0, 0x4c, 0x00, 0x00
        /*0010*/ 	.byte	0xe0, 0x4c, 0x00, 0x00, 0xe0, 0x4c, 0x00, 0x00, 0xe0, 0x4c, 0x00, 0x00, 0xe0, 0x4c, 0x00, 0x00
        /*0020*/ 	.byte	0x50, 0x09, 0x01, 0x00, 0xe0, 0x4c, 0x00, 0x00


//--------------------- .text._ZN7cutlass13device_kernelINS_4gemm6kernel13GemmUniversalINS1_17GroupProblemShapeIN4cute5tupleIJiiiEEEEENS1_10collective13CollectiveMmaINS1_40MainloopSm100ArrayTmaUmmaWarpSpecializedILi2ELi8ELi2ENS6_IJNS5_1CILi2EEENSC_ILi1EEESE_EEEEENS6_IJNSC_ILi256EEESH_NSC_ILi128EEEEEENS_10bfloat16_tEPNS6_IJlSE_NSC_ILi0EEEEEESK_SN_NS5_8TiledMMAINS5_8MMA_AtomIJNS5_26SM100_MMA_F16BF16_2x1SM_SSISK_SK_fLi256ELi256ELNS5_4UMMA5MajorE0ELSS_0ELNSR_7ScaleInE0ELST_0EEEEEENS5_6LayoutINS6_IJSE_SE_SE_EEENS6_IJSL_SL_SL_EEEEENS6_IJNS5_10UnderscoreES10_S10_EEEEENS5_18SM100_TMA_2SM_LOADENS5_14ComposedLayoutINS5_7SwizzleILi3ELi4ELi3EEENS5_18smem_ptr_flag_bitsILi16EEENSW_INS6_IJNSC_ILi8EEENSC_ILi64EEEEEENS6_IJS1A_SE_EEEEEEEvNS5_8identityES13_S1E_vS1F_EENS_8epilogue10collective18CollectiveEpilogueINS1H_31Sm100PtrArrayTmaWarpSpecializedILi4ELi2ELi64ELb1ELb0EEEJNS6_IJSI_SH_SI_EEENS6_IJNSW_ISI_SE_EENSW_IS1A_SE_EEEEENS_6half_tEPNS6_IJSE_lSL_EEES1Q_S1S_NS1H_6fusion15FusionCallbacksIS1L_NS1T_17LinearCombinationIS1Q_fS1Q_fLNS_15FloatRoundStyleE2EEES1M_S1P_JEEENS5_5SM1004TMEM4LOAD26SM100_TMEM_LOAD_16dp256b8xENS5_13SM90_TMA_LOADENS14_IS16_S18_NSW_INS6_IJS1A_S19_EEENS6_IJSE_S1A_EEEEEEENS5_17SM75_U16x8_LDSM_TENS5_14SM90_TMA_STOREES27_NS5_17SM90_U16x8_STSM_TENS5_39AutoVectorizingCopyWithAssumedAlignmentILi128EEEEEEvvEEEEvNT_6ParamsE --------------------------
	.section	.text._ZN7cutlass13device_kernelINS_4gemm6kernel13GemmUniversalINS1_17GroupProblemShapeIN4cute5tupleIJiiiEEEEENS1_10collective13CollectiveMmaINS1_40MainloopSm100ArrayTmaUmmaWarpSpecializedILi2ELi8ELi2ENS6_IJNS5_1CILi2EEENSC_ILi1EEESE_EEEEENS6_IJNSC_ILi256EEESH_NSC_ILi128EEEEEENS_10bfloat16_tEPNS6_IJlSE_NSC_ILi0EEEEEESK_SN_NS5_8TiledMMAINS5_8MMA_AtomIJNS5_26SM100_MMA_F16BF16_2x1SM_SSISK_SK_fLi256ELi256ELNS5_4UMMA5MajorE0ELSS_0ELNSR_7ScaleInE0ELST_0EEEEEENS5_6LayoutINS6_IJSE_SE_SE_EEENS6_IJSL_SL_SL_EEEEENS6_IJNS5_10UnderscoreES10_S10_EEEEENS5_18SM100_TMA_2SM_LOADENS5_14ComposedLayoutINS5_7SwizzleILi3ELi4ELi3EEENS5_18smem_ptr_flag_bitsILi16EEENSW_INS6_IJNSC_ILi8EEENSC_ILi64EEEEEENS6_IJS1A_SE_EEEEEEEvNS5_8identityES13_S1E_vS1F_EENS_8epilogue10collective18CollectiveEpilogueINS1H_31Sm100PtrArrayTmaWarpSpecializedILi4ELi2ELi64ELb1ELb0EEEJNS6_IJSI_SH_SI_EEENS6_IJNSW_ISI_SE_EENSW_IS1A_SE_EEEEENS_6half_tEPNS6_IJSE_lSL_EEES1Q_S1S_NS1H_6fusion15FusionCallbacksIS1L_NS1T_17LinearCombinationIS1Q_fS1Q_fLNS_15FloatRoundStyleE2EEES1M_S1P_JEEENS5_5SM1004TMEM4LOAD26SM100_TMEM_LOAD_16dp256b8xENS5_13SM90_TMA_LOADENS14_IS16_S18_NSW_INS6_IJS1A_S19_EEENS6_IJSE_S1A_EEEEEEENS5_17SM75_U16x8_LDSM_TENS5_14SM90_TMA_STOREES27_NS5_17SM90_U16x8_STSM_TENS5_39AutoVectorizingCopyWithAssumedAlignmentILi128EEEEEEvvEEEEvNT_6ParamsE,"ax",@progbits
	.align	128
.text._ZN7cutlass13device_kernelINS_4gemm6kernel13GemmUniversalINS1_17GroupProblemShapeIN4cute5tupleIJiiiEEEEENS1_10collective13CollectiveMmaINS1_40MainloopSm100ArrayTmaUmmaWarpSpecializedILi2ELi8ELi2ENS6_IJNS5_1CILi2EEENSC_ILi1EEESE_EEEEENS6_IJNSC_ILi256EEESH_NSC_ILi128EEEEEENS_10bfloat16_tEPNS6_IJlSE_NSC_ILi0EEEEEESK_SN_NS5_8TiledMMAINS5_8MMA_AtomIJNS5_26SM100_MMA_F16BF16_2x1SM_SSISK_SK_fLi256ELi256ELNS5_4UMMA5MajorE0ELSS_0ELNSR_7ScaleInE0ELST_0EEEEEENS5_6LayoutINS6_IJSE_SE_SE_EEENS6_IJSL_SL_SL_EEEEENS6_IJNS5_10UnderscoreES10_S10_EEEEENS5_18SM100_TMA_2SM_LOADENS5_14ComposedLayoutINS5_7SwizzleILi3ELi4ELi3EEENS5_18smem_ptr_flag_bitsILi16EEENSW_INS6_IJNSC_ILi8EEENSC_ILi64EEEEEENS6_IJS1A_SE_EEEEEEEvNS5_8identityES13_S1E_vS1F_EENS_8epilogue10collective18CollectiveEpilogueINS1H_31Sm100PtrArrayTmaWarpSpecializedILi4ELi2ELi64ELb1ELb0EEEJNS6_IJSI_SH_SI_EEENS6_IJNSW_ISI_SE_EENSW_IS1A_SE_EEEEENS_6half_tEPNS6_IJSE_lSL_EEES1Q_S1S_NS1H_6fusion15FusionCallbacksIS1L_NS1T_17LinearCombinationIS1Q_fS1Q_fLNS_15FloatRoundStyleE2EEES1M_S1P_JEEENS5_5SM1004TMEM4LOAD26SM100_TMEM_LOAD_16dp256b8xENS5_13SM90_TMA_LOADENS14_IS16_S18_NSW_INS6_IJS1A_S19_EEENS6_IJSE_S1A_EEEEEEENS5_17SM75_U16x8_LDSM_TENS5_14SM90_TMA_STOREES27_NS5_17SM90_U16x8_STSM_TENS5_39AutoVectorizingCopyWithAssumedAlignmentILi128EEEEEEvvEEEEvNT_6ParamsE:
        .type           _ZN7cutlass13device_kernelINS_4gemm6kernel13GemmUniversalINS1_17GroupProblemShapeIN4cute5tupleIJiiiEEEEENS1_10collective13CollectiveMmaINS1_40MainloopSm100ArrayTmaUmmaWarpSpecializedILi2ELi8ELi2ENS6_IJNS5_1CILi2EEENSC_ILi1EEESE_EEEEENS6_IJNSC_ILi256EEESH_NSC_ILi128EEEEEENS_10bfloat16_tEPNS6_IJlSE_NSC_ILi0EEEEEESK_SN_NS5_8TiledMMAINS5_8MMA_AtomIJNS5_26SM100_MMA_F16BF16_2x1SM_SSISK_SK_fLi256ELi256ELNS5_4UMMA5MajorE0ELSS_0ELNSR_7ScaleInE0ELST_0EEEEEENS5_6LayoutINS6_IJSE_SE_SE_EEENS6_IJSL_SL_SL_EEEEENS6_IJNS5_10UnderscoreES10_S10_EEEEENS5_18SM100_TMA_2SM_LOADENS5_14ComposedLayoutINS5_7SwizzleILi3ELi4ELi3EEENS5_18smem_ptr_flag_bitsILi16EEENSW_INS6_IJNSC_ILi8EEENSC_ILi64EEEEEENS6_IJS1A_SE_EEEEEEEvNS5_8identityES13_S1E_vS1F_EENS_8epilogue10collective18CollectiveEpilogueINS1H_31Sm100PtrArrayTmaWarpSpecializedILi4ELi2ELi64ELb1ELb0EEEJNS6_IJSI_SH_SI_EEENS6_IJNSW_ISI_SE_EENSW_IS1A_SE_EEEEENS_6half_tEPNS6_IJSE_lSL_EEES1Q_S1S_NS1H_6fusion15FusionCallbacksIS1L_NS1T_17LinearCombinationIS1Q_fS1Q_fLNS_15FloatRoundStyleE2EEES1M_S1P_JEEENS5_5SM1004TMEM4LOAD26SM100_TMEM_LOAD_16dp256b8xENS5_13SM90_TMA_LOADENS14_IS16_S18_NSW_INS6_IJS1A_S19_EEENS6_IJSE_S1A_EEEEEEENS5_17SM75_U16x8_LDSM_TENS5_14SM90_TMA_STOREES27_NS5_17SM90_U16x8_STSM_TENS5_39AutoVectorizingCopyWithAssumedAlignmentILi128EEEEEEvvEEEEvNT_6ParamsE,@function
        .size           _ZN7cutlass13device_kernelINS_4gemm6kernel13GemmUniversalINS1_17GroupProblemShapeIN4cute5tupleIJiiiEEEEENS1_10collective13CollectiveMmaINS1_40MainloopSm100ArrayTmaUmmaWarpSpecializedILi2ELi8ELi2ENS6_IJNS5_1CILi2EEENSC_ILi1EEESE_EEEEENS6_IJNSC_ILi256EEESH_NSC_ILi128EEEEEENS_10bfloat16_tEPNS6_IJlSE_NSC_ILi0EEEEEESK_SN_NS5_8TiledMMAINS5_8MMA_AtomIJNS5_26SM100_MMA_F16BF16_2x1SM_SSISK_SK_fLi256ELi256ELNS5_4UMMA5MajorE0ELSS_0ELNSR_7ScaleInE0ELST_0EEEEEENS5_6LayoutINS6_IJSE_SE_SE_EEENS6_IJSL_SL_SL_EEEEENS6_IJNS5_10UnderscoreES10_S10_EEEEENS5_18SM100_TMA_2SM_LOADENS5_14ComposedLayoutINS5_7SwizzleILi3ELi4ELi3EEENS5_18smem_ptr_flag_bitsILi16EEENSW_INS6_IJNSC_ILi8EEENSC_ILi64EEEEEENS6_IJS1A_SE_EEEEEEEvNS5_8identityES13_S1E_vS1F_EENS_8epilogue10collective18CollectiveEpilogueINS1H_31Sm100PtrArrayTmaWarpSpecializedILi4ELi2ELi64ELb1ELb0EEEJNS6_IJSI_SH_SI_EEENS6_IJNSW_ISI_SE_EENSW_IS1A_SE_EEEEENS_6half_tEPNS6_IJSE_lSL_EEES1Q_S1S_NS1H_6fusion15FusionCallbacksIS1L_NS1T_17LinearCombinationIS1Q_fS1Q_fLNS_15FloatRoundStyleE2EEES1M_S1P_JEEENS5_5SM1004TMEM4LOAD26SM100_TMEM_LOAD_16dp256b8xENS5_13SM90_TMA_LOADENS14_IS16_S18_NSW_INS6_IJS1A_S19_EEENS6_IJSE_S1A_EEEEEEENS5_17SM75_U16x8_LDSM_TENS5_14SM90_TMA_STOREES27_NS5_17SM90_U16x8_STSM_TENS5_39AutoVectorizingCopyWithAssumedAlignmentILi128EEEEEEvvEEEEvNT_6ParamsE,(.L_x_291 - _ZN7cutlass13device_kernelINS_4gemm6kernel13GemmUniversalINS1_17GroupProblemShapeIN4cute5tupleIJiiiEEEEENS1_10collective13CollectiveMmaINS1_40MainloopSm100ArrayTmaUmmaWarpSpecializedILi2ELi8ELi2ENS6_IJNS5_1CILi2EEENSC_ILi1EEESE_EEEEENS6_IJNSC_ILi256EEESH_NSC_ILi128EEEEEENS_10bfloat16_tEPNS6_IJlSE_NSC_ILi0EEEEEESK_SN_NS5_8TiledMMAINS5_8MMA_AtomIJNS5_26SM100_MMA_F16BF16_2x1SM_SSISK_SK_fLi256ELi256ELNS5_4UMMA5MajorE0ELSS_0ELNSR_7ScaleInE0ELST_0EEEEEENS5_6LayoutINS6_IJSE_SE_SE_EEENS6_IJSL_SL_SL_EEEEENS6_IJNS5_10UnderscoreES10_S10_EEEEENS5_18SM100_TMA_2SM_LOADENS5_14ComposedLayoutINS5_7SwizzleILi3ELi4ELi3EEENS5_18smem_ptr_flag_bitsILi16EEENSW_INS6_IJNSC_ILi8EEENSC_ILi64EEEEEENS6_IJS1A_SE_EEEEEEEvNS5_8identityES13_S1E_vS1F_EENS_8epilogue10collective18CollectiveEpilogueINS1H_31Sm100PtrArrayTmaWarpSpecializedILi4ELi2ELi64ELb1ELb0EEEJNS6_IJSI_SH_SI_EEENS6_IJNSW_ISI_SE_EENSW_IS1A_SE_EEEEENS_6half_tEPNS6_IJSE_lSL_EEES1Q_S1S_NS1H_6fusion15FusionCallbacksIS1L_NS1T_17LinearCombinationIS1Q_fS1Q_fLNS_15FloatRoundStyleE2EEES1M_S1P_JEEENS5_5SM1004TMEM4LOAD26SM100_TMEM_LOAD_16dp256b8xENS5_13SM90_TMA_LOADENS14_IS16_S18_NSW_INS6_IJS1A_S19_EEENS6_IJSE_S1A_EEEEEEENS5_17SM75_U16x8_LDSM_TENS5_14SM90_TMA_STOREES27_NS5_17SM90_U16x8_STSM_TENS5_39AutoVectorizingCopyWithAssumedAlignmentILi128EEEEEEvvEEEEvNT_6ParamsE)
        .other          _ZN7cutlass13device_kernelINS_4gemm6kernel13GemmUniversalINS1_17GroupProblemShapeIN4cute5tupleIJiiiEEEEENS1_10collective13CollectiveMmaINS1_40MainloopSm100ArrayTmaUmmaWarpSpecializedILi2ELi8ELi2ENS6_IJNS5_1CILi2EEENSC_ILi1EEESE_EEEEENS6_IJNSC_ILi256EEESH_NSC_ILi128EEEEEENS_10bfloat16_tEPNS6_IJlSE_NSC_ILi0EEEEEESK_SN_NS5_8TiledMMAINS5_8MMA_AtomIJNS5_26SM100_MMA_F16BF16_2x1SM_SSISK_SK_fLi256ELi256ELNS5_4UMMA5MajorE0ELSS_0ELNSR_7ScaleInE0ELST_0EEEEEENS5_6LayoutINS6_IJSE_SE_SE_EEENS6_IJSL_SL_SL_EEEEENS6_IJNS5_10UnderscoreES10_S10_EEEEENS5_18SM100_TMA_2SM_LOADENS5_14ComposedLayoutINS5_7SwizzleILi3ELi4ELi3EEENS5_18smem_ptr_flag_bitsILi16EEENSW_INS6_IJNSC_ILi8EEENSC_ILi64EEEEEENS6_IJS1A_SE_EEEEEEEvNS5_8identityES13_S1E_vS1F_EENS_8epilogue10collective18CollectiveEpilogueINS1H_31Sm100PtrArrayTmaWarpSpecializedILi4ELi2ELi64ELb1ELb0EEEJNS6_IJSI_SH_SI_EEENS6_IJNSW_ISI_SE_EENSW_IS1A_SE_EEEEENS_6half_tEPNS6_IJSE_lSL_EEES1Q_S1S_NS1H_6fusion15FusionCallbacksIS1L_NS1T_17LinearCombinationIS1Q_fS1Q_fLNS_15FloatRoundStyleE2EEES1M_S1P_JEEENS5_5SM1004TMEM4LOAD26SM100_TMEM_LOAD_16dp256b8xENS5_13SM90_TMA_LOADENS14_IS16_S18_NSW_INS6_IJS1A_S19_EEENS6_IJSE_S1A_EEEEEEENS5_17SM75_U16x8_LDSM_TENS5_14SM90_TMA_STOREES27_NS5_17SM90_U16x8_STSM_TENS5_39AutoVectorizingCopyWithAssumedAlignmentILi128EEEEEEvvEEEEvNT_6ParamsE,@"STO_CUDA_ENTRY STV_DEFAULT"
_ZN7cutlass13device_kernelINS_4gemm6kernel13GemmUniversalINS1_17GroupProblemShapeIN4cute5tupleIJiiiEEEEENS1_10collective13CollectiveMmaINS1_40MainloopSm100ArrayTmaUmmaWarpSpecializedILi2ELi8ELi2ENS6_IJNS5_1CILi2EEENSC_ILi1EEESE_EEEEENS6_IJNSC_ILi256EEESH_NSC_ILi128EEEEEENS_10bfloat16_tEPNS6_IJlSE_NSC_ILi0EEEEEESK_SN_NS5_8TiledMMAINS5_8MMA_AtomIJNS5_26SM100_MMA_F16BF16_2x1SM_SSISK_SK_fLi256ELi256ELNS5_4UMMA5MajorE0ELSS_0ELNSR_7ScaleInE0ELST_0EEEEEENS5_6LayoutINS6_IJSE_SE_SE_EEENS6_IJSL_SL_SL_EEEEENS6_IJNS5_10UnderscoreES10_S10_EEEEENS5_18SM100_TMA_2SM_LOADENS5_14ComposedLayoutINS5_7SwizzleILi3ELi4ELi3EEENS5_18smem_ptr_flag_bitsILi16EEENSW_INS6_IJNSC_ILi8EEENSC_ILi64EEEEEENS6_IJS1A_SE_EEEEEEEvNS5_8identityES13_S1E_vS1F_EENS_8epilogue10collective18CollectiveEpilogueINS1H_31Sm100PtrArrayTmaWarpSpecializedILi4ELi2ELi64ELb1ELb0EEEJNS6_IJSI_SH_SI_EEENS6_IJNSW_ISI_SE_EENSW_IS1A_SE_EEEEENS_6half_tEPNS6_IJSE_lSL_EEES1Q_S1S_NS1H_6fusion15FusionCallbacksIS1L_NS1T_17LinearCombinationIS1Q_fS1Q_fLNS_15FloatRoundStyleE2EEES1M_S1P_JEEENS5_5SM1004TMEM4LOAD26SM100_TMEM_LOAD_16dp256b8xENS5_13SM90_TMA_LOADENS14_IS16_S18_NSW_INS6_IJS1A_S19_EEENS6_IJSE_S1A_EEEEEEENS5_17SM75_U16x8_LDSM_TENS5_14SM90_TMA_STOREES27_NS5_17SM90_U16x8_STSM_TENS5_39AutoVectorizingCopyWithAssumedAlignmentILi128EEEEEEvvEEEEvNT_6ParamsE:
[----:B------:R-:W1:Y:S01]  /*0000*/  LDC R1, c[0x0][0x37c] ;  /* 0x0000df00ff017b82 */ /* 0x000e620000000800 */
[----:B------:R-:W2:Y:S07]  /*0010*/  S2R R142, SR_TID.X ;  /* 0x00000000008e7919 */ /* 0x000eae0000002100 */
[----:B------:R-:W3:Y:S01]  /*0020*/  S2UR UR35, SR_CgaCtaId ;  /* 0x00000000002379c3 */ /* 0x000ee20000008800 */
[----:B------:R-:W-:Y:S01]  /*0030*/  UMOV UR37, 0x4 ;  /* 0x0000000400257882 */ /* 0x000fe20000000000 */
[----:B------:R-:W4:Y:S01]  /*0040*/  LDCU UR34, c[0x0][0x370] ;  /* 0x00006e00ff2277ac */ /* 0x000f220008000800 */
[----:B------:R-:W-:-:S05]  /*0050*/  ELECT P2, URZ, PT ;  /* 0x0000000000ff782f */ /* 0x000fca0003840000 */
[----:B------:R-:W-:Y:S08]  /*0060*/  S2UR UR42, SR_CTAID.X ;  /* 0x00000000002a79c3 */ /* 0x000ff00000002500 */
[----:B------:R-:W4:Y:S01]  /*0070*/  S2UR UR58, SR_CTAID.Y ;  /* 0x00000000003a79c3 */ /* 0x000f220000002600 */
[----:B---3--:R-:W-:Y:S02]  /*0080*/  ULOP3.LUT UR44, UR35, 0x1, URZ, 0xc0, !UPT ;  /* 0x00000001232c7892 */ /* 0x008fe4000f8ec0ff */
[----:B------:R-:W-:Y:S01]  /*0090*/  ULOP3.LUT UR43, UR35, 0x1, URZ, 0x3c, !UPT ;  /* 0x00000001232b7892 */ /* 0x000fe2000f8e3cff */
[----:B--2---:R-:W-:-:S05]  /*00a0*/  SHF.R.U32.HI R128, RZ, 0x5, R142 ;  /* 0x00000005ff807819 */ /* 0x004fca000001168e */
[----:B------:R-:W2:Y:S01]  /*00b0*/  SHFL.IDX PT, R0, R128, RZ, 0x1f ;  /* 0x00001fff80007589 */ /* 0x000ea200000e0000 */
[----:B----4-:R-:W-:Y:S01]  /*00c0*/  UIMAD UR16, UR58, UR34, UR42 ;  /* 0x000000223a1072a4 */ /* 0x010fe2000f8e022a */
[----:B--2---:R-:W-:-:S13]  /*00d0*/  R2UR UR21, R0 ;  /* 0x00000000001572ca */ /* 0x004fda00000e0000 */
[----:B------:R-:W-:Y:S02]  /*00e0*/  UISETP.GE.AND UP0, UPT, UR21, 0x8, UPT ;  /* 0x000000081500788c */ /* 0x000fe4000bf06270 */
[----:B------:R-:W-:Y:S02]  /*00f0*/  UISETP.GT.AND UP1, UPT, UR21, 0x3, UPT ;  /* 0x000000031500788c */ /* 0x000fe4000bf24270 */
[----:B------:R-:W-:-:S04]  /*0100*/  USEL UR37, UR37, 0x8, !UP0 ;  /* 0x0000000825257887 */ /* 0x000fc8000c000000 */
[----:B------:R-:W-:Y:S02]  /*0110*/  USEL UR37, UR37, UR21, UP1 ;  /* 0x0000001525257287 */ /* 0x000fe40008800000 */
[----:B------:R-:W-:Y:S02]  /*0120*/  ULOP3.LUT UR21, UR21, 0xfffffffc, URZ, 0xc0, !UPT ;  /* 0xfffffffc15157892 */ /* 0x000fe4000f8ec0ff */
[----:B------:R-:W-:-:S09]  /*0130*/  UISETP.NE.AND UP0, UPT, UR37, 0x2, UPT ;  /* 0x000000022500788c */ /* 0x000fd2000bf05270 */
[----:B-1----:R-:W-:Y:S05]  /*0140*/  BRA.U UP0, `(.L_x_0) ;  /* 0x0000000100f87547 */ /* 0x002fea000b800000 */
[----:B------:R-:W1:Y:S01]  /*0150*/  LDCU UR26, c[0x0][0xc1c] ;  /* 0x00018380ff1a77ac */ /* 0x000e620008000800 */
[----:B------:R-:W-:Y:S01]  /*0160*/  BSSY.RECONVERGENT B0, `(.L_x_1) ;  /* 0x000003b000007945 */ /* 0x000fe20003800200 */
[----:B------:R-:W2:Y:S01]  /*0170*/  LDCU.64 UR4, c[0x0][0x820] ;  /* 0x00010400ff0477ac */ /* 0x000ea20008000a00 */
[----:B------:R-:W-:Y:S01]  /*0180*/  ELECT P0, URZ, PT ;  /* 0x0000000000ff782f */ /* 0x000fe20003800000 */
[----:B------:R-:W-:Y:S02]  /*0190*/  UIMAD UR28, UR16, 0xc, URZ ;  /* 0x0000000c101c78a4 */ /* 0x000fe4000f8e02ff */
[----:B-1----:R-:W-:-:S04]  /*01a0*/  UIADD3 UR26, UPT, UPT, UR16, UR26, URZ ;  /* 0x0000001a101a7290 */ /* 0x002fc8000fffe0ff */
[----:B------:R-:W-:Y:S02]  /*01b0*/  UIMAD UR26, UR26, 0xc, URZ ;  /* 0x0000000c1a1a78a4 */ /* 0x000fe4000f8e02ff */
[----:B--2---:R-:W-:Y:S02]  /*01c0*/  UIMAD.WIDE.U32 UR28, UR28, 0x80, UR4 ;  /* 0x000000801c1c78a5 */ /* 0x004fe4000f8e0004 */
[----:B------:R-:W-:Y:S02]  /*01d0*/  UIMAD.WIDE.U32 UR26, UR26, 0x80, UR4 ;  /* 0x000000801a1a78a5 */ /* 0x000fe4000f8e0004 */
[----:B------:R-:W-:Y:S10]  /*01e0*/  @!P0 BRA `(.L_x_2) ;  /* 0x0000000000c88947 */ /* 0x000ff40003800000 */
[----:B------:R-:W1:Y:S01]  /*01f0*/  LDC.64 R64, c[0x0][0x400] ;  /* 0x00010000ff407b82 */ /* 0x000e620000000a00 */
[----:B------:R-:W-:Y:S02]  /*0200*/  UMOV UR4, 0x400 ;  /* 0x0000040000047882 */ /* 0x000fe40000000000 */
[----:B------:R-:W-:-:S05]  /*0210*/  ULEA UR4, UR35, UR4, 0x18 ;  /* 0x0000000423047291 */ /* 0x000fca000f8ec0ff */
[----:B------:R-:W1:Y:S08]  /*0220*/  LDC.64 R66, c[0x0][0x408] ;  /* 0x00010200ff427b82 */ /* 0x000e700000000a00 */
[----:B------:R-:W2:Y:S08]  /*0230*/  LDC.64 R60, c[0x0][0x410] ;  /* 0x00010400ff3c7b82 */ /* 0x000eb00000000a00 */
[----:B------:R-:W2:Y:S08]  /*0240*/  LDC.64 R62, c[0x0][0x418] ;  /* 0x00010600ff3e7b82 */ /* 0x000eb00000000a00 */
[----:B------:R-:W3:Y:S01]  /*0250*/  LDC.64 R56, c[0x0][0x420] ;  /* 0x00010800ff387b82 */ /* 0x000ee20000000a00 */
[----:B-1----:R1:W-:Y:S07]  /*0260*/  STS.128 [UR4+0x400], R64 ;  /* 0x00040040ff007988 */ /* 0x0023ee0008000c04 */
[----:B------:R-:W3:Y:S08]  /*0270*/  LDC.64 R58, c[0x0][0x428] ;  /* 0x00010a00ff3a7b82 */ /* 0x000ef00000000a00 */
[----:B------:R-:W4:Y:S01]  /*0280*/  LDC.64 R52, c[0x0][0x430] ;  /* 0x00010c00ff347b82 */ /* 0x000f220000000a00 */
[----:B--2---:R1:W-:Y:S07]  /*0290*/  STS.128 [UR4+0x410], R60 ;  /* 0x0004103cff007988 */ /* 0x0043ee0008000c04 */
[----:B------:R-:W4:Y:S08]  /*02a0*/  LDC.64 R54, c[0x0][0x438] ;  /* 0x00010e00ff367b82 */ /* 0x000f300000000a00 */
[----:B------:R-:W2:Y:S01]  /*02b0*/  LDC.64 R48, c[0x0][0x440] ;  /* 0x00011000ff307b82 */ /* 0x000ea20000000a00 */
[----:B---3--:R1:W-:Y:S07]  /*02c0*/  STS.128 [UR4+0x420], R56 ;  /* 0x00042038ff007988 */ /* 0x0083ee0008000c04 */
[----:B------:R-:W2:Y:S08]  /*02d0*/  LDC.64 R50, c[0x0][0x448] ;  /* 0x00011200ff327b82 */ /* 0x000eb00000000a00 */
[----:B------:R-:W3:Y:S01]  /*02e0*/  LDC.64 R44, c[0x0][0x450] ;  /* 0x00011400ff2c7b82 */ /* 0x000ee20000000a00 */
[----:B----4-:R1:W-:Y:S07]  /*02f0*/  STS.128 [UR4+0x430], R52 ;  /* 0x00043034ff007988 */ /* 0x0103ee0008000c04 */
        /* <DEDUP_REMOVED lines=30> */
[----:B------:R-:W4:Y:S01]  /*04e0*/  LDC.64 R6, c[0x0][0x578] ;  /* 0x00015e00ff067b82 */ /* 0x000f220000000a00 */
[----:B---3--:R1:W-:Y:S04]  /*04f0*/  STS.128 [UR4+0x4e0], R8 ;  /* 0x0004e008ff007988 */ /* 0x0083e80008000c04 */
[----:B----4-:R1:W-:Y:S02]  /*0500*/  STS.128 [UR4+0x4f0], R4 ;  /* 0x0004f004ff007988 */ /* 0x0103e40008000c04 */
.L_x_2:
[----:B------:R-:W-:Y:S05]  /*0510*/  BSYNC.RECONVERGENT B0 ;  /* 0x0000000000007941 */ /* 0x000fea0003800200 */
.L_x_1:
[----:B------:R-:W-:Y:S01]  /*0520*/  NOP ;  /* 0x0000000000007918 */ /* 0x000fe20000000000 */
.L_x_0:
[----:B------:R-:W-:-:S09]  /*0530*/  UISETP.NE.AND UP0, UPT, UR37, 0x3, UPT ;  /* 0x000000032500788c */ /* 0x000fd2000bf05270 */
[----:B------:R-:W-:Y:S05]  /*0540*/  BRA.U UP0, `(.L_x_3) ;  /* 0x00000001007c7547 */ /* 0x000fea000b800000 */
[----:B-1----:R-:W1:Y:S01]  /*0550*/  LDC.64 R32, c[0x0][0x900] ;  /* 0x00024000ff207b82 */ /* 0x002e620000000a00 */
[----:B------:R-:W2:Y:S01]  /*0560*/  LDCU.64 UR6, c[0x0][0xb00] ;  /* 0x00016000ff0677ac */ /* 0x000ea20008000a00 */
[----:B------:R-:W-:Y:S01]  /*0570*/  ELECT P0, URZ, PT ;  /* 0x0000000000ff782f */ /* 0x000fe20003800000 */
[----:B------:R-:W-:-:S05]  /*0580*/  UMOV UR4, 0x400 ;  /* 0x0000040000047882 */ /* 0x000fca0000000000 */
[----:B------:R-:W1:Y:S01]  /*0590*/  LDC.64 R34, c[0x0][0x908] ;  /* 0x00024200ff227b82 */ /* 0x000e620000000a00 */
[----:B------:R-:W-:Y:S02]  /*05a0*/  ULEA UR4, UR35, UR4, 0x18 ;  /* 0x0000000423047291 */ /* 0x000fe4000f8ec0ff */
[----:B------:R-:W-:-:S05]  /*05b0*/  UIMAD UR22, UR16, 0xe, URZ ;  /* 0x0000000e101678a4 */ /* 0x000fca000f8e02ff */
[----:B------:R-:W3:Y:S01]  /*05c0*/  LDC.64 R28, c[0x0][0x910] ;  /* 0x00024400ff1c7b82 */ /* 0x000ee20000000a00 */
[----:B--2---:R-:W-:-:S07]  /*05d0*/  UIMAD.WIDE.U32 UR22, UR22, 0x80, UR6 ;  /* 0x00000080161678a5 */ /* 0x004fce000f8e0006 */
[----:B------:R-:W3:Y:S08]  /*05e0*/  LDC.64 R30, c[0x0][0x918] ;  /* 0x00024600ff1e7b82 */ /* 0x000ef00000000a00 */
[----:B------:R-:W2:Y:S01]  /*05f0*/  LDC.64 R24, c[0x0][0x920] ;  /* 0x00024800ff187b82 */ /* 0x000ea20000000a00 */
[----:B-1----:R4:W-:Y:S07]  /*0600*/  @P0 STS.128 [UR4+0x300], R32 ;  /* 0x00030020ff000988 */ /* 0x0029ee0008000c04 */
[----:B------:R-:W2:Y:S08]  /*0610*/  LDC.64 R26, c[0x0][0x928] ;  /* 0x00024a00ff1a7b82 */ /* 0x000eb00000000a00 */
[----:B------:R-:W1:Y:S01]  /*0620*/  LDC.64 R20, c[0x0][0x930] ;  /* 0x00024c00ff147b82 */ /* 0x000e620000000a00 */
[----:B---3--:R4:W-:Y:S07]  /*0630*/  @P0 STS.128 [UR4+0x310], R28 ;  /* 0x0003101cff000988 */ /* 0x0089ee0008000c04 */
[----:B------:R-:W1:Y:S08]  /*0640*/  LDC.64 R22, c[0x0][0x938] ;  /* 0x00024e00ff167b82 */ /* 0x000e700000000a00 */
[----:B------:R-:W3:Y:S01]  /*0650*/  LDC.64 R16, c[0x0][0x940] ;  /* 0x00025000ff107b82 */ /* 0x000ee20000000a00 */
[----:B--2---:R4:W-:Y:S07]  /*0660*/  @P0 STS.128 [UR4+0x320], R24 ;  /* 0x00032018ff000988 */ /* 0x0049ee0008000c04 */
        /* <DEDUP_REMOVED lines=9> */
[----:B------:R-:W3:Y:S01]  /*0700*/  LDC.64 R6, c[0x0][0x978] ;  /* 0x00025e00ff067b82 */ /* 0x000ee20000000a00 */
[----:B-1----:R4:W-:Y:S04]  /*0710*/  @P0 STS.128 [UR4+0x360], R8 ;  /* 0x00036008ff000988 */ /* 0x0029e80008000c04 */
[----:B---3--:R4:W-:Y:S01]  /*0720*/  @P0 STS.128 [UR4+0x370], R4 ;  /* 0x00037004ff000988 */ /* 0x0089e20008000c04 */
[----:B------:R-:W-:Y:S01]  /*0730*/  NOP ;  /* 0x0000000000007918 */ /* 0x000fe20000000000 */
.L_x_3:
[----:B------:R-:W2:Y:S02]  /*0740*/  SHFL.IDX PT, R0, R128, RZ, 0x1f ;  /* 0x00001fff80007589 */ /* 0x000ea400000e0000 */
[----:B--2---:R-:W-:-:S13]  /*0750*/  ISETP.NE.AND P0, PT, R0, RZ, PT ;  /* 0x000000ff0000720c */ /* 0x004fda0003f05270 */
[----:B------:R-:W-:Y:S05]  /*0760*/  @P0 BRA `(.L_x_4) ;  /* 0x0000000000340947 */ /* 0x000fea0003800000 */
[----:B------:R-:W-:Y:S01]  /*0770*/  UMOV UR5, 0x400 ;  /* 0x0000040000057882 */ /* 0x000fe20000000000 */
[----:B------:R-:W-:Y:S01]  /*0780*/  UMOV UR4, 0x1 ;  /* 0x0000000100047882 */ /* 0x000fe20000000000 */
[----:B------:R-:W-:Y:S02]  /*0790*/  ULEA UR5, UR35, UR5, 0x18 ;  /* 0x0000000523057291 */ /* 0x000fe4000f8ec0ff */
[----:B------:R-:W-:-:S04]  /*07a0*/  UIADD3 UR6, UPT, UPT, -UR4, 0x100000, URZ ;  /* 0x0010000004067890 */ /* 0x000fc8000fffe1ff */
[----:B------:R-:W-:Y:S02]  /*07b0*/  USHF.L.U32 UR7, UR6, 0xb, URZ ;  /* 0x0000000b06077899 */ /* 0x000fe400080006ff */
[----:B------:R-:W-:Y:S01]  /*07c0*/  USHF.L.U32 UR6, UR6, 0x1, URZ ;  /* 0x0000000106067899 */ /* 0x000fe200080006ff */
[----:B------:R-:W-:Y:S01]  /*07d0*/  ELECT P0, URZ, PT ;  /* 0x0000000000ff782f */ /* 0x000fe20003800000 */
[----:B------:R-:W2:Y:S10]  /*07e0*/  FENCE.VIEW.ASYNC.S ;  /* 0x00000000000073c6 */ /* 0x000eb40000000000 */
[----:B--2---:R2:W3:Y:S01]  /*07f0*/  SYNCS.EXCH.64 URZ, [UR5], UR6 ;  /* 0x0000000605ff75b2 */ /* 0x0044e20008000100 */
[----:B------:R2:W1:Y:S01]  /*0800*/  SYNCS.EXCH.64 URZ, [UR5+0x10], UR6 ;  /* 0x0000100605ff75b2 */ /* 0x0004620008000100 */
[----:B------:R2:W1:Y:S01]  /*0810*/  SYNCS.EXCH.64 URZ, [UR5+0x8], UR6 ;  /* 0x0000080605ff75b2 */ /* 0x0004620008000100 */
[----:B------:R2:W1:Y:S01]  /*0820*/  SYNCS.EXCH.64 URZ, [UR5+0x18], UR6 ;  /* 0x0000180605ff75b2 */ /* 0x0004620008000100 */
[----:B------:R-:W-:Y:S01]  /*0830*/  NOP ;  /* 0x0000000000007918 */ /* 0x000fe20000000000 */
.L_x_4:
[----:B------:R-:W5:Y:S01]  /*0840*/  SHFL.IDX PT, R0, R128, RZ, 0x1f ;  /* 0x00001fff80007589 */ /* 0x000f6200000e0000 */
[----:B------:R-:W-:Y:S01]  /*0850*/  NOP ;  /* 0x0000000000007918 */ /* 0x000fe20000000000 */
[----:B-----5:R-:W-:-:S13]  /*0860*/  ISETP.NE.AND P0, PT, R0, 0x1, PT ;  /* 0x000000010000780c */ /* 0x020fda0003f05270 */
[----:B------:R-:W-:Y:S05]  /*0870*/  @P0 BRA `(.L_x_5) ;  /* 0x0000000000540947 */ /* 0x000fea0003800000 */
[----:B--2---:R-:W-:Y:S01]  /*0880*/  UMOV UR6, 0x400 ;  /* 0x0000040000067882 */ /* 0x004fe20000000000 */
[----:B------:R-:W-:Y:S01]  /*0890*/  UMOV UR5, 0x20 ;  /* 0x0000002000057882 */ /* 0x000fe20000000000 */
[----:B------:R-:W-:Y:S01]  /*08a0*/  UMOV UR4, 0x80 ;  /* 0x0000008000047882 */ /* 0x000fe20000000000 */
[----:B------:R-:W-:Y:S02]  /*08b0*/  ULEA UR6, UR35, UR6, 0x18 ;  /* 0x0000000623067291 */ /* 0x000fe4000f8ec0ff */
[----:B------:R-:W-:-:S04]  /*08c0*/  UIADD3 UR8, UPT, UPT, -UR5, 0x100000, URZ ;  /* 0x0010000005087890 */ /* 0x000fc8000fffe1ff */
[----:B------:R-:W-:Y:S02]  /*08d0*/  USHF.L.U32 UR9, UR8, 0xb, URZ ;  /* 0x0000000b08097899 */ /* 0x000fe400080006ff */
[----:B------:R-:W-:Y:S02]  /*08e0*/  USHF.L.U32 UR8, UR8, 0x1, URZ ;  /* 0x0000000108087899 */ /* 0x000fe400080006ff */
[----:B------:R-:W-:-:S04]  /*08f0*/  UIADD3 UR4, UPT, UPT, -UR4, 0x100000, URZ ;  /* 0x0010000004047890 */ /* 0x000fc8000fffe1ff */
[----:B------:R-:W-:Y:S02]  /*0900*/  USHF.L.U32 UR5, UR4, 0xb, URZ ;  /* 0x0000000b04057899 */ /* 0x000fe400080006ff */
[----:B------:R-:W-:Y:S01]  /*0910*/  USHF.L.U32 UR4, UR4, 0x1, URZ ;  /* 0x0000000104047899 */ /* 0x000fe200080006ff */
[----:B------:R-:W-:Y:S01]  /*0920*/  ELECT P0, URZ, PT ;  /* 0x0000000000ff782f */ /* 0x000fe20003800000 */
[----:B------:R-:W2:Y:S02]  /*0930*/  FENCE.VIEW.ASYNC.S ;  /* 0x00000000000073c6 */ /* 0x000ea40000000000 */
[----:B--2---:R2:W1:Y:S08]  /*0940*/  SYNCS.EXCH.64 URZ, [UR6+0x20], UR8 ;  /* 0x0000200806ff75b2 */ /* 0x0044700008000100 */
[----:B------:R2:W1:Y:S01]  /*0950*/  SYNCS.EXCH.64 URZ, [UR6+0x40], UR4 ;  /* 0x0000400406ff75b2 */ /* 0x0004620008000100 */
[----:B------:R2:W1:Y:S01]  /*0960*/  SYNCS.EXCH.64 URZ, [UR6+0x28], UR8 ;  /* 0x0000280806ff75b2 */ /* 0x0004620008000100 */
[----:B------:R2:W1:Y:S01]  /*0970*/  SYNCS.EXCH.64 URZ, [UR6+0x48], UR4 ;  /* 0x0000480406ff75b2 */ /* 0x0004620008000100 */
[----:B------:R2:W1:Y:S01]  /*0980*/  SYNCS.EXCH.64 URZ, [UR6+0x30], UR8 ;  /* 0x0000300806ff75b2 */ /* 0x0004620008000100 */
[----:B------:R2:W1:Y:S01]  /*0990*/  SYNCS.EXCH.64 URZ, [UR6+0x50], UR4 ;  /* 0x0000500406ff75b2 */ /* 0x0004620008000100 */
[----:B------:R2:W1:Y:S01]  /*09a0*/  SYNCS.EXCH.64 URZ, [UR6+0x38], UR8 ;  /* 0x0000380806ff75b2 */ /* 0x0004620008000100 */
[----:B------:R2:W1:Y:S01]  /*09b0*/  SYNCS.EXCH.64 URZ, [UR6+0x58], UR4 ;  /* 0x0000580406ff75b2 */ /* 0x0004620008000100 */
[----:B------:R-:W-:Y:S01]  /*09c0*/  NOP ;  /* 0x0000000000007918 */ /* 0x000fe20000000000 */
.L_x_5:
[----:B------:R-:W5:Y:S01]  /*09d0*/  SHFL.IDX PT, R0, R128, RZ, 0x1f ;  /* 0x00001fff80007589 */ /* 0x000f6200000e0000 */
[----:B------:R-:W-:Y:S01]  /*09e0*/  NOP ;  /* 0x0000000000007918 */ /* 0x000fe20000000000 */
[----:B-----5:R-:W-:-:S13]  /*09f0*/  ISETP.NE.AND P0, PT, R0, 0x3, PT ;  /* 0x000000030000780c */ /* 0x020fda0003f05270 */
[----:B------:R-:W-:Y:S05]  /*0a00*/  @P0 BRA `(.L_x_6) ;  /* 0x00000000002c0947 */ /* 0x000fea0003800000 */
[----:B--2---:R-:W-:Y:S01]  /*0a10*/  UMOV UR5, 0x400 ;  /* 0x0000040000057882 */ /* 0x004fe20000000000 */
[----:B------:R-:W-:Y:S01]  /*0a20*/  UMOV UR4, 0x20 ;  /* 0x0000002000047882 */ /* 0x000fe20000000000 */
[----:B------:R-:W-:Y:S02]  /*0a30*/  ULEA UR5, UR35, UR5, 0x18 ;  /* 0x0000000523057291 */ /* 0x000fe4000f8ec0ff */
[----:B------:R-:W-:-:S04]  /*0a40*/  UIADD3 UR6, UPT, UPT, -UR4, 0x100000, URZ ;  /* 0x0010000004067890 */ /* 0x000fc8000fffe1ff */
[----:B------:R-:W-:Y:S02]  /*0a50*/  USHF.L.U32 UR7, UR6, 0xb, URZ ;  /* 0x0000000b06077899 */ /* 0x000fe400080006ff */
[----:B------:R-:W-:Y:S01]  /*0a60*/  USHF.L.U32 UR6, UR6, 0x1, URZ ;  /* 0x0000000106067899 */ /* 0x000fe200080006ff */
[----:B------:R-:W-:Y:S01]  /*0a70*/  ELECT P0, URZ, PT ;  /* 0x0000000000ff782f */ /* 0x000fe20003800000 */
[----:B------:R-:W2:Y:S10]  /*0a80*/  FENCE.VIEW.ASYNC.S ;  /* 0x00000000000073c6 */ /* 0x000eb40000000000 */
[----:B--2---:R2:W1:Y:S01]  /*0a90*/  SYNCS.EXCH.64 URZ, [UR5+0x60], UR6 ;  /* 0x0000600605ff75b2 */ /* 0x0044620008000100 */
[----:B------:R2:W1:Y:S01]  /*0aa0*/  SYNCS.EXCH.64 URZ, [UR5+0x68], UR6 ;  /* 0x0000680605ff75b2 */ /* 0x0004620008000100 */
[----:B------:R-:W-:Y:S01]  /*0ab0*/  NOP ;  /* 0x0000000000007918 */ /* 0x000fe20000000000 */
.L_x_6:
        /* <DEDUP_REMOVED lines=31> */
[----:B------:R2:W1:Y:S02]  /*0cb0*/  SYNCS.EXCH.64 URZ, [UR6+0xe8], UR4 ;  /* 0x0000e80406ff75b2 */ /* 0x0004640008000100 */
[----:B--2---:R-:W-:Y:S01]  /*0cc0*/  NOP ;  /* 0x0000000000007918 */ /* 0x004fe20000000000 */
.L_x_7:
        /* <DEDUP_REMOVED lines=33> */
.L_x_8:
[----:B------:R-:W5:Y:S01]  /*0ee0*/  SHFL.IDX PT, R0, R128, RZ, 0x1f ;  /* 0x00001fff80007589 */ /* 0x000f6200000e0000 */
[----:B------:R-:W-:Y:S01]  /*0ef0*/  ISETP.NE.OR P0, PT, RZ, UR37, !P2 ;  /* 0x00000025ff007c0c */ /* 0x000fe2000d705670 */
        /* <DEDUP_REMOVED lines=19> */
[----:B------:R-:W-:Y:S01]  /*1030*/  NOP ;  /* 0x0000000000007918 */ /* 0x000fe20000000000 */
.L_x_9:
[----:B------:R-:W-:Y:S01]  /*1040*/  VOTEU.ALL UP0, P0 ;  /* 0x0000000000ff7886 */ /* 0x000fe20000000000 */
[----:B--2---:R-:W-:Y:S01]  /*1050*/  UMOV UR4, 0x20 ;  /* 0x0000002000047882 */ /* 0x004fe20000000000 */
[----:B------:R-:W-:Y:S01]  /*1060*/  UISETP.NE.AND UP1, UPT, UR37, 0x2, UPT ;  /* 0x000000022500788c */ /* 0x000fe2000bf25270 */
[----:B------:R-:W-:Y:S02]  /*1070*/  NOP ;  /* 0x0000000000007918 */ /* 0x000fe40000000000 */
[----:B------:R-:W-:Y:S01]  /*1080*/  @!UP0 UMOV UR5, 0x400 ;  /* 0x0000040000058882 */ /* 0x000fe20000000000 */
[----:B------:R-:W-:-:S04]  /*1090*/  @!UP0 UIADD3 UR6, UPT, UPT, -UR4, 0x100000, URZ ;  /* 0x0010000004068890 */ /* 0x000fc8000fffe1ff */
[----:B------:R-:W-:Y:S02]  /*10a0*/  @!UP0 USHF.L.U32 UR7, UR6, 0xb, URZ ;  /* 0x0000000b06078899 */ /* 0x000fe400080006ff */
[----:B------:R-:W-:Y:S02]  /*10b0*/  @!UP0 USHF.L.U32 UR6, UR6, 0x1, URZ ;  /* 0x0000000106068899 */ /* 0x000fe400080006ff */
[----:B------:R-:W-:Y:S01]  /*10c0*/  @!UP0 ULEA UR5, UR35, UR5, 0x18 ;  /* 0x0000000523058291 */ /* 0x000fe2000f8ec0ff */
[----:B------:R-:W2:Y:S01]  /*10d0*/  LDCU UR4, c[0x0][0x36c] ;  /* 0x00006d80ff0477ac */ /* 0x000ea20008000800 */
[----:B------:R-:W-:Y:S01]  /*10e0*/  VOTEU.ALL UP0, P0 ;  /* 0x0000000000ff7886 */ /* 0x000fe20000000000 */
[----:B------:R-:W-:Y:S02]  /*10f0*/  USEL UR20, URZ, 0x1, UP1 ;  /* 0x00000001ff147887 */ /* 0x000fe40008800000 */
[----:B------:R-:W-:Y:S01]  /*1100*/  UISETP.EQ.AND UP2, UPT, UR44, URZ, !UP1 ;  /* 0x000000ff2c00728c */ /* 0x000fe2000cf42270 */
[----:B------:R-:W5:Y:S06]  /*1110*/  FENCE.VIEW.ASYNC.S ;  /* 0x00000000000073c6 */ /* 0x000f6c0000000000 */
[----:B-----5:R1:W1:Y:S01]  /*1120*/  @!UP0 SYNCS.EXCH.64 URZ, [UR5+0x120], UR6 ;  /* 0x0001200605ff85b2 */ /* 0x0202620008000100 */
[----:B------:R-:W-:Y:S01]  /*1130*/  UISETP.NE.AND UP0, UPT, UR37, URZ, UPT ;  /* 0x000000ff2500728c */ /* 0x000fe2000bf05270 */
[----:B------:R-:W-:-:S03]  /*1140*/  PLOP3.LUT P2, PT, P2, PT, UP2, 0x80, 0x8 ;  /* 0x000000000008781c */ /* 0x000fc6000174f028 */
[----:B------:R-:W-:Y:S02]  /*1150*/  USEL UR24, UR20, 0x2, UP0 ;  /* 0x0000000214187887 */ /* 0x000fe40008000000 */
[----:B--2---:R-:W-:-:S09]  /*1160*/  UISETP.EQ.U32.AND UP0, UPT, UR4, 0x1, UPT ;  /* 0x000000010400788c */ /* 0x004fd2000bf02070 */
[----:B------:R-:W-:Y:S05]  /*1170*/  BRA.U !UP0, `(.L_x_10) ;  /* 0x0000000108087547 */ /* 0x000fea000b800000 */
[----:B-1-3--:R-:W-:Y:S01]  /*1180*/  UCGABAR_ARV ;  /* 0x00000000000079c7 */ /* 0x00afe20008000000 */
[----:B------:R-:W-:Y:S05]  /*1190*/  BRA `(.L_x_11) ;  /* 0x0000000000047947 */ /* 0x000fea0003800000 */
.L_x_10:
[----:B-1-3--:R-:W-:Y:S01]  /*11a0*/  NOP ;  /* 0x0000000000007918 */ /* 0x00afe20000000000 */
.L_x_11:
[----:B----4-:R-:W1:Y:S01]  /*11b0*/  LDC.64 R14, c[0x0][0xbf0] ;  /* 0x0002fc00ff0e7b82 */ /* 0x010e620000000a00 */
[----:B------:R-:W1:Y:S01]  /*11c0*/  LDCU.64 UR50, c[0x0][0x358] ;  /* 0x00006b00ff3277ac */ /* 0x000e620008000a00 */
[----:B------:R-:W2:Y:S01]  /*11d0*/  LDCU UR33, c[0x0][0xc0c] ;  /* 0x00018180ff2177ac */ /* 0x000ea20008000800 */
[----:B------:R-:W2:Y:S01]  /*11e0*/  LDCU UR4, c[0x0][0xbdc] ;  /* 0x00017b80ff0477ac */ /* 0x000ea20008000800 */
[----:B------:R-:W3:Y:S01]  /*11f0*/  LDCU UR32, c[0x0][0xc10] ;  /* 0x00018200ff2077ac */ /* 0x000ee20008000800 */
[----:B------:R-:W4:Y:S01]  /*1200*/  LDCU.128 UR12, c[0x0][0xba0] ;  /* 0x00017400ff0c77ac */ /* 0x000f220008000c00 */
[----:B------:R-:W4:Y:S01]  /*1210*/  LDCU.128 UR8, c[0x0][0xbb0] ;  /* 0x00017600ff0877ac */ /* 0x000f220008000c00 */
[----:B-1----:R-:W4:Y:S01]  /*1220*/  LDG.E R8, desc[UR50][R14.64] ;  /* 0x000000320e087981 */ /* 0x002f22000c1e1900 */
[----:B------:R-:W1:Y:S03]  /*1230*/  LDCU UR45, c[0x0][0xbe8] ;  /* 0x00017d00ff2d77ac */ /* 0x000e660008000800 */
[----:B------:R1:W4:Y:S01]  /*1240*/  LDG.E R3, desc[UR50][R14.64+0x4] ;  /* 0x000004320e037981 */ /* 0x000322000c1e1900 */
[----:B--2---:R-:W-:Y:S01]  /*1250*/  USHF.L.U32 UR33, UR33, UR4, URZ ;  /* 0x0000000421217299 */ /* 0x004fe200080006ff */
[----:B------:R-:W-:Y:S01]  /*1260*/  LOP3.LUT R7, R142, 0x1f, RZ, 0xc0, !PT ;  /* 0x0000001f8e077812 */ /* 0x000fe200078ec0ff */
[----:B---3--:R-:W-:Y:S01]  /*1270*/  USHF.L.U32 UR32, UR32, UR4, URZ ;  /* 0x0000000420207299 */ /* 0x008fe200080006ff */
[----:B------:R-:W-:Y:S01]  /*1280*/  IMAD.MOV.U32 R5, RZ, RZ, RZ ;  /* 0x000000ffff057224 */ /* 0x000fe200078e00ff */
[----:B------:R-:W2:Y:S01]  /*1290*/  LDCU.128 UR4, c[0x0][0xbc0] ;  /* 0x00017800ff0477ac */ /* 0x000ea20008000c00 */
[----:B------:R-:W-:-:S02]  /*12a0*/  IMAD.MOV.U32 R6, RZ, RZ, RZ ;  /* 0x000000ffff067224 */ /* 0x000fc400078e00ff */
[----:B------:R-:W-:Y:S01]  /*12b0*/  IMAD.U32 R4, RZ, RZ, UR33 ;  /* 0x00000021ff047e24 */ /* 0x000fe2000f8e00ff */
[----:B------:R-:W-:Y:S01]  /*12c0*/  UMOV UR36, 0x400 ;  /* 0x0000040000247882 */ /* 0x000fe20000000000 */
[----:B------:R-:W-:Y:S01]  /*12d0*/  IMAD.U32 R0, RZ, RZ, UR32 ;  /* 0x00000020ff007e24 */ /* 0x000fe2000f8e00ff */
[----:B------:R-:W-:Y:S02]  /*12e0*/  UISETP.NE.AND UP5, UPT, UR37, 0x8, UPT ;  /* 0x000000082500788c */ /* 0x000fe4000bfa5270 */
[----:B------:R-:W-:Y:S01]  /*12f0*/  IABS R2, R4 ;  /* 0x0000000400027213 */ /* 0x000fe20000000000 */
[----:B----4-:R-:W-:Y:S01]  /*1300*/  UISETP.NE.U32.AND UP3, UPT, UR14, URZ, UPT ;  /* 0x000000ff0e00728c */ /* 0x010fe2000bf65070 */
[----:B-1----:R-:W-:Y:S01]  /*1310*/  ISETP.GE.AND P0, PT, R7, UR45, PT ;  /* 0x0000002d07007c0c */ /* 0x002fe2000bf06270 */
[----:B------:R-:W1:Y:S01]  /*1320*/  LDCU UR40, c[0x0][0xbe0] ;  /* 0x00017c00ff2877ac */ /* 0x000e620008000800 */
[----:B------:R-:W-:Y:S02]  /*1330*/  R2UR UR48, R2 ;  /* 0x00000000023072ca */ /* 0x000fe400000e0000 */
[----:B------:R-:W-:Y:S01]  /*1340*/  IABS R2, R0 ;  /* 0x0000000000027213 */ /* 0x000fe20000000000 */
[----:B------:R-:W-:Y:S01]  /*1350*/  UISETP.NE.AND UP1, UPT, UR37, 0x1, UPT ;  /* 0x000000012500788c */ /* 0x000fe2000bf25270 */
[----:B------:R-:W-:-:S05]  /*1360*/  CS2R.32 R16, SR_CgaSize ;  /* 0x0000000000107805 */ /* 0x000fca0000008a00 */
[----:B------:R-:W-:-:S05]  /*1370*/  IMAD R16, R16, -0xa0, RZ ;  /* 0xffffff6010107824 */ /* 0x000fca00078e02ff */
[----:B------:R-:W-:-:S14]  /*1380*/  R2UR UR39, R16 ;  /* 0x00000000102772ca */ /* 0x000fdc00000e0000 */
[----:B------:R-:W3:Y:S01]  /*1390*/  LDCU UR39, c[0x0][UR39+0x2b0] ;  /* 0x00005600272777ac */ /* 0x000ee20008000800 */
[----:B------:R-:W-:Y:S01]  /*13a0*/  R2UR UR47, R2 ;  /* 0x00000000022f72ca */ /* 0x000fe200000e0000 */
[----:B------:R-:W-:Y:S02]  /*13b0*/  UISETP.NE.AND.EX UP3, UPT, UR15, URZ, UPT, UP3 ;  /* 0x000000ff0f00728c */ /* 0x000fe4000bf65330 */
[----:B------:R-:W-:Y:S01]  /*13c0*/  ULEA UR36, UR35, UR36, 0x18 ;  /* 0x0000002423247291 */ /* 0x000fe2000f8ec0ff */
[----:B------:R-:W4:Y:S01]  /*13d0*/  @!P0 LDC.64 R12, c[0x0][0xbf0] ;  /* 0x0002fc00ff0c8b82 */ /* 0x000f220000000a00 */
[----:B------:R-:W2:Y:S01]  /*13e0*/  I2F.RP R2, UR48 ;  /* 0x0000003000027d06 */ /* 0x000ea20008209400 */
[----:B------:R-:W-:-:S05]  /*13f0*/  CS2R.32 R16, SR_CgaSize ;  /* 0x0000000000107805 */ /* 0x000fca0000008a00 */
[----:B------:R-:W-:-:S05]  /*1400*/  IMAD R16, R16, -0xa0, RZ ;  /* 0xffffff6010107824 */ /* 0x000fca00078e02ff */
[----:B------:R-:W-:-:S14]  /*1410*/  R2UR UR30, R16 ;  /* 0x00000000101e72ca */ /* 0x000fdc00000e0000 */
[----:B------:R-:W1:Y:S01]  /*1420*/  LDCU UR30, c[0x0][UR30+0x2b4] ;  /* 0x000056801e1e77ac */ /* 0x000e620008000800 */
[----:B------:R-:W1:Y:S01]  /*1430*/  LDCU UR19, c[0x0][0x374] ;  /* 0x00006e80ff1377ac */ /* 0x000e620008000800 */
[----:B------:R-:W1:Y:S01]  /*1440*/  LDCU.U8 UR17, c[0x0][0xbd8] ;  /* 0x00017b00ff1177ac */ /* 0x000e620008000000 */
[----:B--2---:R-:W2:Y:S01]  /*1450*/  MUFU.RCP R2, R2 ;  /* 0x0000000200027308 */ /* 0x004ea20000001000 */
[----:B------:R-:W-:Y:S01]  /*1460*/  I2FP.F32.U32 R9, UR42 ;  /* 0x0000002a00097c45 */ /* 0x000fe20008201000 */
[----:B----4-:R-:W-:-:S04]  /*1470*/  @!P0 IMAD.WIDE.U32 R12, R7, 0xc, R12 ;  /* 0x0000000c070c8825 */ /* 0x010fc800078e000c */
[----:B--2---:R-:W-:Y:S02]  /*1480*/  VIADD R2, R2, 0xffffffe ;  /* 0x0ffffffe02027836 */ /* 0x004fe40000000000 */
[----:B---3--:R-:W-:Y:S01]  /*1490*/  FMUL R9, R9, UR39 ;  /* 0x0000002709097c20 */ /* 0x008fe20008400000 */
[----:B------:R2:W5:Y:S03]  /*14a0*/  @!P0 LDG.E R5, desc[UR50][R12.64] ;  /* 0x000000320c058981 */ /* 0x000566000c1e1900 */
[----:B------:R-:W-:Y:S01]  /*14b0*/  F2I.FTZ.U32.TRUNC.NTZ R2, R2 ;  /* 0x0000000200027305 */ /* 0x000fe2000021f000 */
[----:B------:R-:W-:Y:S01]  /*14c0*/  UMOV UR39, URZ ;  /* 0x000000ff00277c82 */ /* 0x000fe20008000000 */
[----:B------:R2:W5:Y:S01]  /*14d0*/  @!P0 LDG.E R6, desc[UR50][R12.64+0x4] ;  /* 0x000004320c068981 */ /* 0x000562000c1e1900 */
[----:B------:R-:W-:-:S05]  /*14e0*/  CS2R.32 R16, SR_CgaSize ;  /* 0x0000000000107805 */ /* 0x000fca0000008a00 */
[----:B------:R-:W-:-:S05]  /*14f0*/  IMAD R16, R16, -0xa0, RZ ;  /* 0xffffff6010107824 */ /* 0x000fca00078e02ff */
[----:B------:R-:W-:-:S14]  /*1500*/  R2UR UR56, R16 ;  /* 0x00000000103872ca */ /* 0x000fdc00000e0000 */
[----:B------:R-:W3:Y:S01]  /*1510*/  LDCU UR56, c[0x0][UR56+0x2a0] ;  /* 0x00005400383877ac */ /* 0x000ee20008000800 */
[----:B------:R-:W-:Y:S01]  /*1520*/  LOP3.LUT R10, R10, 0xfffffffd, RZ, 0xc0, !PT ;  /* 0xfffffffd0a0a7812 */ /* 0x000fe200078ec0ff */
[----:B------:R-:W-:Y:S01]  /*1530*/  IMAD.MOV.U32 R14, RZ, RZ, RZ ;  /* 0x000000ffff0e7224 */ /* 0x000fe200078e00ff */
[----:B-1----:R-:W-:Y:S02]  /*1540*/  ISETP.NE.AND P3, PT, RZ, UR17, PT ;  /* 0x00000011ff007c0c */ /* 0x002fe4000bf65270 */
[----:B------:R-:W-:-:S05]  /*1550*/  CS2R.32 R16, SR_CgaSize ;  /* 0x0000000000107805 */ /* 0x000fca0000008a00 */
[----:B------:R-:W-:-:S05]  /*1560*/  IMAD R16, R16, -0xa0, RZ ;  /* 0xffffff6010107824 */ /* 0x000fca00078e02ff */
[----:B------:R-:W-:-:S14]  /*1570*/  R2UR UR54, R16 ;  /* 0x00000000103672ca */ /* 0x000fdc00000e0000 */
[----:B------:R-:W1:Y:S01]  /*1580*/  LDCU UR54, c[0x0][UR54+0x2a4] ;  /* 0x00005480363677ac */ /* 0x000e620008000800 */
[----:B------:R-:W-:Y:S01]  /*1590*/  F2I.U32.TRUNC.NTZ R9, R9 ;  /* 0x0000000900097305 */ /* 0x000fe2000020f000 */
[----:B------:R-:W-:Y:S01]  /*15a0*/  IMAD.MOV.U32 R16, RZ, RZ, -0x1 ;  /* 0xffffffffff107424 */ /* 0x000fe200078e00ff */
[----:B------:R-:W-:Y:S01]  /*15b0*/  UISETP.NE.AND UP0, UPT, UR37, URZ, UPT ;  /* 0x000000ff2500728c */ /* 0x000fe2000bf05270 */
[----:B------:R-:W-:Y:S02]  /*15c0*/  R2UR UR59, R8 ;  /* 0x00000000083b72ca */ /* 0x000fe400000e0000 */
[----:B------:R-:W-:Y:S02]  /*15d0*/  I2FP.F32.U32 R8, UR58 ;  /* 0x0000003a00087c45 */ /* 0x000fe40008201000 */
[----:B------:R-:W-:Y:S02]  /*15e0*/  R2UR UR25, R3 ;  /* 0x00000000031972ca */ /* 0x000fe400000e0000 */
[----:B------:R-:W4:Y:S01]  /*15f0*/  I2F.RP R3, UR47 ;  /* 0x0000002f00037d06 */ /* 0x000f220008209400 */
[----:B------:R-:W-:-:S06]  /*1600*/  FMUL R8, R8, UR30 ;  /* 0x0000001e08087c20 */ /* 0x000fcc0008400000 */
[----:B------:R-:W-:Y:S01]  /*1610*/  UIADD3 UR38, UP2, UPT, UR59, UR12, URZ ;  /* 0x0000000c3b267290 */ /* 0x000fe2000ff5e0ff */
[----:B------:R-:W-:Y:S03]  /*1620*/  F2I.U32.TRUNC.NTZ R8, R8 ;  /* 0x0000000800087305 */ /* 0x000fe6000020f000 */
[----:B------:R-:W-:Y:S02]  /*1630*/  ULEA.HI.X.SX32 UR59, UR59, UR13, 0x1, UP2 ;  /* 0x0000000d3b3b7291 */ /* 0x000fe400090f0eff */
[----:B------:R-:W-:Y:S02]  /*1640*/  UIADD3 UR38, UP2, UPT, UR38, -0x1, URZ ;  /* 0xffffffff26267890 */ /* 0x000fe4000ff5e0ff */
[----:B------:R-:W-:Y:S01]  /*1650*/  UIADD3 UR31, UP4, UPT, UR25, UR10, URZ ;  /* 0x0000000a191f7290 */ /* 0x000fe2000ff9e0ff */
[----:B----4-:R-:W4:Y:S01]  /*1660*/  MUFU.RCP R3, R3 ;  /* 0x0000000300037308 */ /* 0x010f220000001000 */
[----:B------:R-:W-:-:S02]  /*1670*/  UIADD3.X UR59, UPT, UPT, UR59, -0x1, URZ, UP2, !UPT ;  /* 0xffffffff3b3b7890 */ /* 0x000fc400097fe4ff */
[----:B------:R-:W-:Y:S02]  /*1680*/  UIADD3 UR18, UP6, UPT, UR38, UR9, URZ ;  /* 0x0000000926127290 */ /* 0x000fe4000ffde0ff */
[----:B------:R-:W-:Y:S02]  /*1690*/  ULEA.HI.X.SX32 UR25, UR25, UR11, 0x1, UP4 ;  /* 0x0000000b19197291 */ /* 0x000fe4000a0f0eff */
[----:B------:R-:W-:Y:S02]  /*16a0*/  UIADD3.X UR41, UPT, UPT, URZ, UR59, URZ, UP6, !UPT ;  /* 0x0000003bff297290 */ /* 0x000fe4000b7fe4ff */
[----:B------:R-:W-:Y:S02]  /*16b0*/  UIADD3 UR31, UP4, UPT, UR31, -0x1, URZ ;  /* 0xffffffff1f1f7890 */ /* 0x000fe4000ff9e0ff */
[----:B------:R-:W-:Y:S02]  /*16c0*/  UIMAD.WIDE.U32 UR62, UR41, UR14, URZ ;  /* 0x0000000e293e72a5 */ /* 0x000fe4000f8e00ff */
[----:B------:R-:W-:-:S02]  /*16d0*/  UIADD3.X UR25, UPT, UPT, UR25, -0x1, URZ, UP4, !UPT ;  /* 0xffffffff19197890 */ /* 0x000fc4000a7fe4ff */
[----:B------:R-:W-:Y:S02]  /*16e0*/  UIADD3 UR46, UP4, UPT, UR31, UR7, URZ ;  /* 0x000000071f2e7290 */ /* 0x000fe4000ff9e0ff */
[----:B------:R-:W-:Y:S01]  /*16f0*/  UIMAD.WIDE.U32 UR52, UR18, UR14, URZ ;  /* 0x0000000e123472a5 */ /* 0x000fe2000f8e00ff */
[----:B----4-:R-:W-:Y:S01]  /*1700*/  VIADD R3, R3, 0xffffffe ;  /* 0x0ffffffe03037836 */ /* 0x010fe20000000000 */
[----:B------:R-:W-:Y:S02]  /*1710*/  UIMAD.WIDE.U32 UR62, UP6, UR18, UR15, UR62 ;  /* 0x0000000f123e72a5 */ /* 0x000fe4000f8c003e */
[----:B------:R-:W-:Y:S02]  /*1720*/  UIADD3.X UR18, UPT, UPT, URZ, UR25, URZ, UP4, !UPT ;  /* 0x00000019ff127290 */ /* 0x000fe4000a7fe4ff */
[----:B------:R-:W-:Y:S01]  /*1730*/  UIADD3.X UR61, UPT, UPT, URZ, URZ, URZ, UP6, !UPT ;  /* 0x000000ffff3d7290 */ /* 0x000fe2000b7fe4ff */
[----:B------:R-:W4:Y:S01]  /*1740*/  F2I.FTZ.U32.TRUNC.NTZ R3, R3 ;  /* 0x0000000300037305 */ /* 0x000f22000021f000 */
[----:B------:R-:W-:-:S02]  /*1750*/  UIMAD.WIDE.U32 UR64, UR18, UR4, URZ ;  /* 0x00000004124072a5 */ /* 0x000fc4000f8e00ff */
[----:B------:R-:W-:Y:S01]  /*1760*/  UIADD3 URZ, UP6, UPT, UR53, UR62, URZ ;  /* 0x0000003e35ff7290 */ /* 0x000fe2000ffde0ff */
[----:B------:R-:W-:Y:S01]  /*1770*/  UMOV UR60, UR63 ;  /* 0x0000003f003c7c82 */ /* 0x000fe20008000000 */
[----:B------:R-:W-:Y:S02]  /*1780*/  UIMAD.WIDE.U32 UR52, UP4, UR46, UR5, UR64 ;  /* 0x000000052e3472a5 */ /* 0x000fe4000f880040 */
[----:B------:R-:W-:Y:S02]  /*1790*/  UIMAD.WIDE.U32.X UR64, UR41, UR15, UR60, UP6 ;  /* 0x0000000f294072a5 */ /* 0x000fe4000b0e043c */
[----:B------:R-:W-:Y:S02]  /*17a0*/  UIMAD.WIDE.U32 UR62, UR46, UR4, URZ ;  /* 0x000000042e3e72a5 */ /* 0x000fe4000f8e00ff */
[----:B------:R-:W-:Y:S02]  /*17b0*/  USEL UR38, UR38, UR64, !UP3 ;  /* 0x0000004026267287 */ /* 0x000fe4000d800000 */
[----:B------:R-:W-:Y:S01]  /*17c0*/  USEL UR59, UR59, UR65, !UP3 ;  /* 0x000000413b3b7287 */ /* 0x000fe2000d800000 */
[----:B------:R-:W-:Y:S01]  /*17d0*/  R2UR UR65, R2 ;  /* 0x00000000024172ca */ /* 0x000fe200000e0000 */
[----:B------:R-:W-:Y:S01]  /*17e0*/  UIADD3.X UR61, UPT, UPT, URZ, URZ, URZ, UP4, !UPT ;  /* 0x000000ffff3d7290 */ /* 0x000fe2000a7fe4ff */
[----:B------:R-:W-:Y:S01]  /*17f0*/  IABS R2, R4 ;  /* 0x0000000400027213 */ /* 0x000fe20000000000 */
[----:B------:R-:W-:-:S02]  /*1800*/  UISETP.NE.U32.AND UP2, UPT, UR4, URZ, UPT ;  /* 0x000000ff0400728c */ /* 0x000fc4000bf45070 */
[----:B------:R-:W-:Y:S02]  /*1810*/  UIADD3 URZ, UP4, UPT, UR63, UR52, URZ ;  /* 0x000000343fff7290 */ /* 0x000fe4000ff9e0ff */
[----:B------:R-:W-:Y:S01]  /*1820*/  USHF.R.U64 UR59, UR38, UR8, UR59 ;  /* 0x00000008263b7299 */ /* 0x000fe2000800123b */
[----:B------:R-:W-:Y:S01]  /*1830*/  IMAD.MOV R2, RZ, RZ, -R2 ;  /* 0x000000ffff027224 */ /* 0x000fe200078e0a02 */
[----:B------:R-:W-:Y:S01]  /*1840*/  UMOV UR60, UR53 ;  /* 0x00000035003c7c82 */ /* 0x000fe20008000000 */
[----:B------:R-:W-:Y:S01]  /*1850*/  UISETP.NE.AND.EX UP2, UPT, UR5, URZ, UPT, UP2 ;  /* 0x000000ff0500728c */ /* 0x000fe2000bf45320 */
[----:B----4-:R-:W-:Y:S01]  /*1860*/  R2UR UR53, R3 ;  /* 0x00000000033572ca */ /* 0x010fe200000e0000 */
[----:B------:R-:W-:Y:S02]  /*1870*/  UIMAD.WIDE.U32.X UR60, UR18, UR5, UR60, UP4 ;  /* 0x00000005123c72a5 */ /* 0x000fe4000a0e043c */
[----:B------:R-:W-:Y:S02]  /*1880*/  UIADD3 UR59, UPT, UPT, UR33, -0x1, UR59 ;  /* 0xffffffff213b7890 */ /* 0x000fe4000fffe03b */
[----:B------:R-:W-:-:S02]  /*1890*/  USEL UR31, UR31, UR60, !UP2 ;  /* 0x0000003c1f1f7287 */ /* 0x000fc4000d000000 */
[----:B------:R-:W-:Y:S01]  /*18a0*/  USEL UR25, UR25, UR61, !UP2 ;  /* 0x0000003d19197287 */ /* 0x000fe2000d000000 */
[----:B------:R-:W-:Y:S01]  /*18b0*/  R2UR UR60, R2 ;  /* 0x00000000023c72ca */ /* 0x000fe200000e0000 */
[----:B------:R-:W-:Y:S01]  /*18c0*/  IMAD.U32 R3, RZ, RZ, UR59 ;  /* 0x0000003bff037e24 */ /* 0x000fe2000f8e00ff */
[----:B------:R-:W-:Y:S01]  /*18d0*/  UIADD3 UR38, UPT, UPT, URZ, -UR65, URZ ;  /* 0x80000041ff267290 */ /* 0x000fe2000fffe0ff */
[----:B------:R-:W-:Y:S01]  /*18e0*/  IABS R2, R0 ;  /* 0x0000000000027213 */ /* 0x000fe20000000000 */
[----:B------:R-:W-:Y:S02]  /*18f0*/  USHF.R.U64 UR25, UR31, UR6, UR25 ;  /* 0x000000061f197299 */ /* 0x000fe40008001219 */
[----:B------:R-:W-:Y:S01]  /*1900*/  IABS R3, R3 ;  /* 0x0000000300037213 */ /* 0x000fe20000000000 */
[----:B------:R-:W-:Y:S01]  /*1910*/  UIMAD UR38, UR38, UR48, URZ ;  /* 0x00000030262672a4 */ /* 0x000fe2000f8e02ff */
[----:B------:R-:W-:Y:S01]  /*1920*/  IMAD.MOV R2, RZ, RZ, -R2 ;  /* 0x000000ffff027224 */ /* 0x000fe200078e0a02 */
[----:B------:R-:W-:Y:S01]  /*1930*/  UIADD3 UR57, UPT, UPT, UR32, -0x1, UR25 ;  /* 0xffffffff20397890 */ /* 0x000fe2000fffe019 */
[----:B------:R-:W-:Y:S01]  /*1940*/  R2UR UR31, R3 ;  /* 0x00000000031f72ca */ /* 0x000fe200000e0000 */
[----:B------:R-:W-:Y:S01]  /*1950*/  UMOV UR64, URZ ;  /* 0x000000ff00407c82 */ /* 0x000fe20008000000 */
[----:B------:R-:W-:Y:S01]  /*1960*/  UIADD3 UR25, UPT, UPT, URZ, -UR53, URZ ;  /* 0x80000035ff197290 */ /* 0x000fe2000fffe0ff */
[----:B------:R-:W-:Y:S01]  /*1970*/  R2UR UR46, R2 ;  /* 0x00000000022e72ca */ /* 0x000fe200000e0000 */
[----:B------:R-:W-:Y:S01]  /*1980*/  UIMAD.WIDE.U32 UR62, UR65, UR38, UR64 ;  /* 0x00000026413e72a5 */ /* 0x000fe2000f8e0040 */
[----:B------:R-:W-:Y:S01]  /*1990*/  IMAD.U32 R3, RZ, RZ, UR57 ;  /* 0x00000039ff037e24 */ /* 0x000fe2000f8e00ff */
[----:B------:R-:W-:Y:S01]  /*19a0*/  UIMAD UR25, UR25, UR47, URZ ;  /* 0x0000002f191972a4 */ /* 0x000fe2000f8e02ff */
[----:B------:R-:W-:Y:S01]  /*19b0*/  UMOV UR52, URZ ;  /* 0x000000ff00347c82 */ /* 0x000fe20008000000 */
[----:B------:R-:W-:-:S02]  /*19c0*/  UISETP.NE.AND UP4, UPT, UR40, 0x1, UPT ;  /* 0x000000012800788c */ /* 0x000fc4000bf85270 */
[----:B------:R-:W-:Y:S01]  /*19d0*/  IABS R3, R3 ;  /* 0x0000000300037213 */ /* 0x000fe20000000000 */
[----:B------:R-:W-:Y:S01]  /*19e0*/  UMOV UR49, UR63 ;  /* 0x0000003f00317c82 */ /* 0x000fe20008000000 */
[----:B------:R-:W-:Y:S01]  /*19f0*/  UIMAD.WIDE.U32 UR52, UR53, UR25, UR52 ;  /* 0x00000019353472a5 */ /* 0x000fe2000f8e0034 */
[----:B------:R-:W-:Y:S01]  /*1a00*/  R2UR UR40, R9 ;  /* 0x00000000092872ca */ /* 0x000fe200000e0000 */
[----:B------:R-:W-:Y:S01]  /*1a10*/  UIMAD.WIDE.U32 UR62, UR49, UR31, URZ ;  /* 0x0000001f313e72a5 */ /* 0x000fe2000f8e00ff */
[----:B------:R-:W-:Y:S01]  /*1a20*/  R2UR UR55, R3 ;  /* 0x00000000033772ca */ /* 0x000fe200000e0000 */
[----:B------:R-:W-:Y:S01]  /*1a30*/  USEL UR38, UR42, UR58, !UP4 ;  /* 0x0000003a2a267287 */ /* 0x000fe2000e000000 */
[----:B------:R-:W4:Y:S01]  /*1a40*/  LDC.64 R2, c[0x0][0xbd0] ;  /* 0x0002f400ff027b82 */ /* 0x000f220000000a00 */
[----:B------:R-:W-:Y:S01]  /*1a50*/  ULOP3.LUT UR52, URZ, UR33, URZ, 0x33, !UPT ;  /* 0x00000021ff347292 */ /* 0x000fe2000f8e33ff */
[----:B------:R-:W-:Y:S01]  /*1a60*/  PRMT R9, RZ, 0x7610, R9 ;  /* 0x00007610ff097816 */ /* 0x000fe20000000009 */
[----:B------:R-:W-:Y:S01]  /*1a70*/  ULOP3.LUT UR49, URZ, UR32, URZ, 0x33, !UPT ;  /* 0x00000020ff317292 */ /* 0x000fe2000f8e33ff */
[----:B------:R-:W-:Y:S01]  /*1a80*/  UMOV UR25, UR63 ;  /* 0x0000003f00197c82 */ /* 0x000fe20008000000 */
[----:B------:R-:W-:-:S02]  /*1a90*/  UIMAD.WIDE.U32 UR62, UR34, UR19, URZ ;  /* 0x00000013223e72a5 */ /* 0x000fc4000f8e00ff */
[----:B------:R-:W-:Y:S02]  /*1aa0*/  UIMAD UR60, UR25, UR60, UR31 ;  /* 0x0000003c193c72a4 */ /* 0x000fe4000f8e021f */
[----:B------:R-:W-:Y:S02]  /*1ab0*/  UIADD3 UR25, UPT, UPT, UR36, 0x250, URZ ;  /* 0x0000025024197890 */ /* 0x000fe4000fffe0ff */
[----:B------:R-:W-:Y:S02]  /*1ac0*/  UIMAD.WIDE.U32 UR66, UR53, UR55, URZ ;  /* 0x00000037354272a5 */ /* 0x000fe4000f8e00ff */
[----:B------:R-:W-:Y:S02]  /*1ad0*/  UISETP.GT.U32.AND UP6, UPT, UR48, UR60, UPT ;  /* 0x0000003c3000728c */ /* 0x000fe4000bfc4070 */
[----:B------:R-:W-:Y:S01]  /*1ae0*/  UIADD3 UR36, UPT, UPT, UR36, 0x1b0, URZ ;  /* 0x000001b024247890 */ /* 0x000fe2000fffe0ff */
[----:B------:R-:W2:Y:S03]  /*1af0*/  LDCU UR31, c[0x0][0x378] ;  /* 0x00006f00ff1f77ac */ /* 0x000ea60008000800 */
[----:B------:R-:W-:-:S02]  /*1b00*/  @UP5 USEL UR36, UR36, UR25, !UP1 ;  /* 0x0000001924245287 */ /* 0x000fc4000c800000 */
[----:B------:R-:W-:Y:S01]  /*1b10*/  UISETP.GE.AND UP1, UPT, UR59, URZ, UPT ;  /* 0x000000ff3b00728c */ /* 0x000fe2000bf26270 */
[----:B------:R-:W-:Y:S02]  /*1b20*/  UMOV UR25, UR67 ;  /* 0x0000004300197c82 */ /* 0x000fe40008000000 */
[----:B------:R-:W-:Y:S02]  /*1b30*/  @!UP6 UIADD3 UR60, UPT, UPT, UR60, -UR48, URZ ;  /* 0x800000303c3ce290 */ /* 0x000fe4000fffe0ff */
[----:B------:R-:W-:Y:S02]  /*1b40*/  UIMAD UR55, UR25, UR46, UR55 ;  /* 0x0000002e193772a4 */ /* 0x000fe4000f8e0237 */
[----:B------:R-:W-:Y:S02]  /*1b50*/  UISETP.GT.U32.AND UP6, UPT, UR48, UR60, UPT ;  /* 0x0000003c3000728c */ /* 0x000fe4000bfc4070 */
[----:B------:R-:W-:Y:S02]  /*1b60*/  UISETP.GT.U32.AND UP5, UPT, UR47, UR55, UPT ;  /* 0x000000372f00728c */ /* 0x000fe4000bfa4070 */
[----:B------:R-:W-:-:S02]  /*1b70*/  USEL UR25, UR58, UR42, !UP4 ;  /* 0x0000002a3a197287 */ /* 0x000fc4000e000000 */
[----:B------:R-:W-:Y:S02]  /*1b80*/  USEL UR19, UR34, UR19, !UP4 ;  /* 0x0000001322137287 */ /* 0x000fe4000e000000 */
[----:B--2---:R-:W-:Y:S02]  /*1b90*/  UIMAD.WIDE.U32 UR34, UR62, UR31, URZ ;  /* 0x0000001f3e2272a5 */ /* 0x004fe4000f8e00ff */
[----:B------:R-:W-:Y:S02]  /*1ba0*/  UIMAD UR31, UR63, UR31, URZ ;  /* 0x0000001f3f1f72a4 */ /* 0x000fe4000f8e02ff */
[----:B------:R-:W-:Y:S02]  /*1bb0*/  @!UP6 UIADD3 UR60, UPT, UPT, UR60, -UR48, URZ ;  /* 0x800000303c3ce290 */ /* 0x000fe4000fffe0ff */
[----:B------:R-:W-:Y:S02]  /*1bc0*/  @!UP5 UIADD3 UR55, UPT, UPT, UR55, -UR47, URZ ;  /* 0x8000002f3737d290 */ /* 0x000fe4000fffe0ff */
[----:B------:R-:W-:Y:S01]  /*1bd0*/  UIMAD.WIDE.U32 UR62, UR25, UR19, UR38 ;  /* 0x00000013193e72a5 */ /* 0x000fe2000f8e0026 */
[----:B------:R-:W-:Y:S01]  /*1be0*/  R2UR UR19, R8 ;  /* 0x00000000081372ca */ /* 0x000fe200000e0000 */
[----:B------:R-:W-:Y:S01]  /*1bf0*/  UISETP.GT.U32.AND UP5, UPT, UR47, UR55, UPT ;  /* 0x000000372f00728c */ /* 0x000fe2000bfa4070 */
[----:B------:R-:W-:Y:S01]  /*1c00*/  PRMT R8, RZ, 0x7610, R8 ;  /* 0x00007610ff087816 */ /* 0x000fe20000000008 */
[----:B------:R-:W-:-:S02]  /*1c10*/  @!UP1 UIADD3 UR60, UPT, UPT, -UR60, URZ, URZ ;  /* 0x000000ff3c3c9290 */ /* 0x000fc4000fffe1ff */
[----:B------:R-:W-:Y:S01]  /*1c20*/  UISETP.GE.AND UP1, UPT, UR57, URZ, UPT ;  /* 0x000000ff3900728c */ /* 0x000fe2000bf26270 */
[----:B------:R-:W-:Y:S01]  /*1c30*/  UMOV UR30, UR62 ;  /* 0x0000003e001e7c82 */ /* 0x000fe20008000000 */
[----:B------:R-:W-:Y:S01]  /*1c40*/  UMOV UR25, UR63 ;  /* 0x0000003f00197c82 */ /* 0x000fe20008000000 */
[----:B----4-:R-:W-:Y:S01]  /*1c50*/  ISETP.LE.U32.AND P0, PT, R2, UR30, PT ;  /* 0x0000001e02007c0c */ /* 0x010fe2000bf03070 */
[----:B------:R-:W-:Y:S01]  /*1c60*/  IMAD.U32 R2, RZ, RZ, UR25 ;  /* 0x00000019ff027e24 */ /* 0x000fe2000f8e00ff */
[----:B------:R-:W-:Y:S02]  /*1c70*/  UISETP.NE.AND UP6, UPT, UR33, URZ, UPT ;  /* 0x000000ff2100728c */ /* 0x000fe4000bfc5270 */
[----:B------:R-:W-:Y:S02]  /*1c80*/  @!UP5 UIADD3 UR55, UPT, UPT, UR55, -UR47, URZ ;  /* 0x8000002f3737d290 */ /* 0x000fe4000fffe0ff */
[----:B------:R-:W-:Y:S01]  /*1c90*/  UISETP.NE.AND UP5, UPT, UR32, URZ, UPT ;  /* 0x000000ff2000728c */ /* 0x000fe2000bfa5270 */
[----:B------:R-:W-:Y:S01]  /*1ca0*/  ISETP.GE.U32.AND.EX P1, PT, R2, R3, PT, P0 ;  /* 0x000000030200720c */ /* 0x000fe20003f26100 */
[----:B------:R-:W-:Y:S01]  /*1cb0*/  @!UP1 UIADD3 UR55, UPT, UPT, -UR55, URZ, URZ ;  /* 0x000000ff37379290 */ /* 0x000fe2000fffe1ff */
[----:B------:R-:W-:Y:S01]  /*1cc0*/  PLOP3.LUT P0, PT, PT, PT, PT, 0x80, 0x8 ;  /* 0x000000000008781c */ /* 0x000fe20003f0f070 */
[----:B------:R-:W-:-:S02]  /*1cd0*/  USEL UR60, UR52, UR60, !UP6 ;  /* 0x0000003c343c7287 */ /* 0x000fc4000f000000 */
[----:B------:R-:W-:Y:S02]  /*1ce0*/  USEL UR55, UR49, UR55, !UP5 ;  /* 0x0000003731377287 */ /* 0x000fe4000e800000 */
[----:B------:R-:W-:Y:S02]  /*1cf0*/  UIADD3 UR60, UPT, UPT, UR59, -UR60, URZ ;  /* 0x8000003c3b3c7290 */ /* 0x000fe4000fffe0ff */
[----:B------:R-:W-:Y:S02]  /*1d00*/  UIADD3 UR55, UPT, UPT, UR57, -UR55, URZ ;  /* 0x8000003739377290 */ /* 0x000fe4000fffe0ff */
[----:B------:R-:W-:Y:S02]  /*1d10*/  UIADD3 UR40, UPT, UPT, -UR40, URZ, URZ ;  /* 0x000000ff28287290 */ /* 0x000fe4000fffe1ff */
[----:B------:R-:W-:Y:S02]  /*1d20*/  UIMAD UR62, UR60, UR55, URZ ;  /* 0x000000373c3e72a4 */ /* 0x000fe4000f8e02ff */
[----:B------:R-:W-:Y:S01]  /*1d30*/  USEL UR60, UR55, UR60, !UP4 ;  /* 0x0000003c373c7287 */ /* 0x000fe2000e000000 */
[----:B------:R-:W-:Y:S01]  /*1d40*/  @P0 LOP3.LUT R10, R10, 0x2, RZ, 0xfc, !PT ;  /* 0x000000020a0a0812 */ /* 0x000fe200078efcff */
[----:B------:R-:W-:Y:S01]  /*1d50*/  UIADD3 UR19, UPT, UPT, -UR19, URZ, URZ ;  /* 0x000000ff13137290 */ /* 0x000fe2000fffe1ff */
[----:B------:R-:W-:Y:S01]  /*1d60*/  UMOV UR18, 0xffffffff ;  /* 0xffffffff00127882 */ /* 0x000fe20000000000 */
[----:B------:R-:W-:Y:S01]  /*1d70*/  UMOV UR41, URZ ;  /* 0x000000ff00297c82 */ /* 0x000fe20008000000 */
[----:B------:R-:W-:-:S02]  /*1d80*/  UIADD3 UR31, UPT, UPT, UR35, UR31, URZ ;  /* 0x0000001f231f7290 */ /* 0x000fc4000fffe0ff */
[----:B------:R-:W-:Y:S02]  /*1d90*/  USHF.R.S32.HI UR57, URZ, 0x1f, UR62 ;  /* 0x0000001fff397899 */ /* 0x000fe4000801143e */
[----:B------:R-:W-:Y:S02]  /*1da0*/  USHF.R.S32.HI UR55, URZ, 0x1f, UR60 ;  /* 0x0000001fff377899 */ /* 0x000fe4000801143c */
[----:B---3--:R-:W-:Y:S02]  /*1db0*/  UIMAD UR40, UR56, UR40, UR42 ;  /* 0x00000028382872a4 */ /* 0x008fe4000f8e022a */
[----:B-1----:R-:W-:Y:S01]  /*1dc0*/  UIMAD UR19, UR54, UR19, UR58 ;  /* 0x00000013361372a4 */ /* 0x002fe2000f8e023a */
[----:B------:R-:W-:Y:S11]  /*1dd0*/  BRA.U UP0, `(.L_x_12) ;  /* 0x0000000100347547 */ /* 0x000ff6000b800000 */
[----:B------:R-:W-:Y:S02]  /*1de0*/  UISETP.NE.AND UP0, UPT, UR21, 0x4, UPT ;  /* 0x000000041500788c */ /* 0x000fe4000bf05270 */
[----:B------:R-:W-:-:S04]  /*1df0*/  UISETP.NE.AND UP1, UPT, UR19, URZ, UPT ;  /* 0x000000ff1300728c */ /* 0x000fc8000bf25270 */
[----:B------:R-:W-:Y:S01]  /*1e00*/  PLOP3.LUT P0, PT, PT, PT, UP0, 0x80, 0x8 ;  /* 0x000000000008781c */ /* 0x000fe20003f0f008 */
[----:B------:R-:W-:-:S04]  /*1e10*/  UISETP.LT.U32.OR UP1, UPT, UR40, 0x2, !UP1 ;  /* 0x000000022800788c */ /* 0x000fc8000cf21470 */
[----:B------:R-:W-:Y:S01]  /*1e20*/  @UP0 ULOP3.LUT UR40, UR40, 0xfffffffe, URZ, 0xc0, !UPT ;  /* 0xfffffffe28280892 */ /* 0x000fe2000f8ec0ff */
[----:B------:R-:W-:Y:S01]  /*1e30*/  @UP0 UMOV UR19, 0x3 ;  /* 0x0000000300130882 */ /* 0x000fe20000000000 */
[----:B------:R-:W-:Y:S02]  /*1e40*/  USEL UR56, URZ, 0x1, !UP1 ;  /* 0x00000001ff387887 */ /* 0x000fe4000c800000 */
[----:B------:R-:W-:Y:S02]  /*1e50*/  @UP0 USHF.L.U32 UR19, UR19, UR40, URZ ;  /* 0x0000002813130299 */ /* 0x000fe400080006ff */
[----:B------:R-:W-:-:S04]  /*1e60*/  USEL UR54, URZ, 0x2, !UP1 ;  /* 0x00000002ff367887 */ /* 0x000fc8000c800000 */
[----:B------:R-:W-:Y:S01]  /*1e70*/  UIADD3 UR54, UPT, UPT, UR56, UR54, URZ ;  /* 0x0000003638367290 */ /* 0x000fe2000fffe0ff */
[----:B------:R-:W-:-:S05]  /*1e80*/  @P0 IMAD.U32 R2, RZ, RZ, UR19 ;  /* 0x00000013ff020e24 */ /* 0x000fca000f8e00ff */
[----:B------:R-:W-:Y:S01]  /*1e90*/  IMAD.U32 R9, RZ, RZ, UR54 ;  /* 0x00000036ff097e24 */ /* 0x000fe2000f8e00ff */
[----:B------:R-:W-:-:S07]  /*1ea0*/  @P0 PRMT R8, R2, 0x7610, R8 ;  /* 0x0000761002080816 */ /* 0x000fce0000000008 */
.L_x_12:
[----:B------:R-:W-:Y:S01]  /*1eb0*/  UMOV UR63, UR57 ;  /* 0x00000039003f7c82 */ /* 0x000fe20008000000 */
[----:B------:R-:W-:Y:S01]  /*1ec0*/  UMOV UR61, UR55 ;  /* 0x00000037003d7c82 */ /* 0x000fe20008000000 */
[----:B------:R-:W-:Y:S01]  /*1ed0*/  IMAD.U32 R18, RZ, RZ, UR62 ;  /* 0x0000003eff127e24 */ /* 0x000fe2000f8e00ff */
[----:B------:R-:W-:Y:S01]  /*1ee0*/  MOV R12, UR60 ;  /* 0x0000003c000c7c02 */ /* 0x000fe20008000f00 */
[----:B------:R-:W-:Y:S01]  /*1ef0*/  IMAD.U32 R19, RZ, RZ, UR63 ;  /* 0x0000003fff137e24 */ /* 0x000fe2000f8e00ff */
[----:B------:R-:W-:Y:S01]  /*1f00*/  MOV R13, UR61 ;  /* 0x0000003d000d7c02 */ /* 0x000fe20008000f00 */
[----:B------:R-:W-:Y:S01]  /*1f10*/  UMOV UR40, URZ ;  /* 0x000000ff00287c82 */ /* 0x000fe20008000000 */
[----:B------:R-:W-:Y:S01]  /*1f20*/  UMOV UR19, 0xffffffff ;  /* 0xffffffff00137882 */ /* 0x000fe20000000000 */
[----:B------:R-:W-:Y:S05]  /*1f30*/  @P1 BRA P3, `(.L_x_13) ;  /* 0x0000001400f41947 */ /* 0x000fea0001800000 */
[----:B------:R-:W-:Y:S01]  /*1f40*/  IMAD.U32 R3, RZ, RZ, UR25 ;  /* 0x00000019ff037e24 */ /* 0x000fe2000f8e00ff */
[----:B------:R-:W-:Y:S01]  /*1f50*/  ISETP.LE.U32.AND P0, PT, R18, UR30, PT ;  /* 0x0000001e12007c0c */ /* 0x000fe2000bf03070 */
[----:B------:R-:W-:Y:S01]  /*1f60*/  UMOV UR41, URZ ;  /* 0x000000ff00297c82 */ /* 0x000fe20008000000 */
[----:B------:R-:W-:Y:S01]  /*1f70*/  UMOV UR40, URZ ;  /* 0x000000ff00287c82 */ /* 0x000fe20008000000 */
[----:B------:R-:W-:Y:S01]  /*1f80*/  IMAD.MOV.U32 R14, RZ, RZ, RZ ;  /* 0x000000ffff0e7224 */ /* 0x000fe200078e00ff */
[----:B------:R-:W-:-:S13]  /*1f90*/  ISETP.GE.U32.AND.EX P0, PT, R3, R19, PT, P0 ;  /* 0x000000130300720c */ /* 0x000fda0003f06100 */
[----:B------:R-:W-:Y:S05]  /*1fa0*/  @!P0 BRA `(.L_x_14) ;  /* 0x0000001000b88947 */ /* 0x000fea0003800000 */
[----:B------:R-:W-:Y:S02]  /*1fb0*/  VIADD R2, R7, 0x20 ;  /* 0x0000002007027836 */ /* 0x000fe40000000000 */
[----:B------:R-:W-:Y:S02]  /*1fc0*/  IMAD.MOV.U32 R14, RZ, RZ, R7 ;  /* 0x000000ffff0e7224 */ /* 0x000fe400078e0007 */
[----:B-----5:R-:W-:Y:S01]  /*1fd0*/  IMAD.MOV.U32 R11, RZ, RZ, R6 ;  /* 0x000000ffff0b7224 */ /* 0x020fe200078e0006 */
[----:B------:R-:W-:Y:S02]  /*1fe0*/  ISETP.GE.AND P0, PT, R2, UR45, PT ;  /* 0x0000002d02007c0c */ /* 0x000fe4000bf06270 */
[----:B------:R-:W-:-:S11]  /*1ff0*/  MOV R2, R5 ;  /* 0x0000000500027202 */ /* 0x000fd60000000f00 */
[----:B------:R-:W1:Y:S01]  /*2000*/  @!P0 LDC.64 R18, c[0x0][0xbf0] ;  /* 0x0002fc00ff128b82 */ /* 0x000e620000000a00 */
[----:B------:R-:W-:Y:S02]  /*2010*/  UIADD3 UR19, UP1, UPT, UR10, -0x1, URZ ;  /* 0xffffffff0a137890 */ /* 0x000fe4000ff3e0ff */
[----:B------:R-:W-:Y:S01]  /*2020*/  UIADD3 UR12, UP0, UPT, UR12, -0x1, URZ ;  /* 0xffffffff0c0c7890 */ /* 0x000fe2000ff1e0ff */
[----:B------:R-:W-:Y:S01]  /*2030*/  BSSY.RECONVERGENT B0, `(.L_x_15) ;  /* 0x0000051000007945 */ /* 0x000fe20003800200 */
[----:B------:R-:W-:Y:S01]  /*2040*/  UIADD3.X UR40, UPT, UPT, UR11, -0x1, URZ, UP1, !UPT ;  /* 0xffffffff0b287890 */ /* 0x000fe20008ffe4ff */
[----:B-1----:R-:W-:-:S05]  /*2050*/  @!P0 IMAD.WIDE.U32 R18, R14, 0xc, R18 ;  /* 0x0000000c0e128825 */ /* 0x002fca00078e0012 */
[----:B------:R1:W5:Y:S04]  /*2060*/  @!P0 LDG.E R5, desc[UR50][R18.64+0x180] ;  /* 0x0001803212058981 */ /* 0x000368000c1e1900 */
[----:B------:R1:W5:Y:S01]  /*2070*/  @!P0 LDG.E R6, desc[UR50][R18.64+0x184] ;  /* 0x0001843212068981 */ /* 0x000362000c1e1900 */
[----:B------:R-:W-:Y:S01]  /*2080*/  ISETP.GE.AND P0, PT, R14, UR45, PT ;  /* 0x0000002d0e007c0c */ /* 0x000fe2000bf06270 */
[----:B------:R-:W-:Y:S01]  /*2090*/  UIADD3.X UR13, UPT, UPT, UR13, -0x1, URZ, UP0, !UPT ;  /* 0xffffffff0d0d7890 */ /* 0x000fe200087fe4ff */
[----:B------:R-:W-:Y:S01]  /*20a0*/  HFMA2 R17, -RZ, RZ, 0, 0 ;  /* 0x00000000ff117431 */ /* 0x000fe200000001ff */
[----:B------:R-:W-:-:S10]  /*20b0*/  MOV R16, 0x7fffffff ;  /* 0x7fffffff00107802 */ /* 0x000fd40000000f00 */
[----:B------:R-:W-:Y:S05]  /*20c0*/  @P0 BRA `(.L_x_16) ;  /* 0x00000004001c0947 */ /* 0x000fea0003800000 */
[C---:B------:R-:W-:Y:S01]  /*20d0*/  IADD3 R3, P1, PT, R2.reuse, UR12, RZ ;  /* 0x0000000c02037c10 */ /* 0x040fe2000ff3e0ff */
[----:B------:R-:W-:Y:S01]  /*20e0*/  UIADD3 UR10, UPT, UPT, URZ, -UR65, URZ ;  /* 0x80000041ff0a7290 */ /* 0x000fe2000fffe0ff */
[----:B------:R-:W-:Y:S01]  /*20f0*/  IADD3 R13, P0, PT, R11, UR19, RZ ;  /* 0x000000130b0d7c10 */ /* 0x000fe2000ff1e0ff */
[----:B------:R-:W-:Y:S01]  /*2100*/  UMOV UR54, URZ ;  /* 0x000000ff00367c82 */ /* 0x000fe20008000000 */
[----:B------:R-:W-:Y:S01]  /*2110*/  LEA.HI.X.SX32 R2, R2, UR13, 0x1, P1 ;  /* 0x0000000d02027c11 */ /* 0x000fe200088f0eff */
[----:B------:R-:W-:Y:S01]  /*2120*/  UIMAD UR10, UR10, UR48, URZ ;  /* 0x000000300a0a72a4 */ /* 0x000fe2000f8e02ff */
[----:B------:R-:W-:Y:S01]  /*2130*/  IADD3 R22, P1, PT, R3, UR9, RZ ;  /* 0x0000000903167c10 */ /* 0x000fe2000ff3e0ff */
[----:B------:R-:W-:Y:S01]  /*2140*/  UMOV UR55, UR65 ;  /* 0x0000004100377c82 */ /* 0x000fe20008000000 */
[----:B------:R-:W-:Y:S01]  /*2150*/  LEA.HI.X.SX32 R12, R11, UR40, 0x1, P0 ;  /* 0x000000280b0c7c11 */ /* 0x000fe200080f0eff */
[----:B------:R-:W-:Y:S01]  /*2160*/  UIMAD.WIDE.U32 UR10, UR65, UR10, UR54 ;  /* 0x0000000a410a72a5 */ /* 0x000fe2000f8e0036 */
[----:B------:R-:W-:Y:S01]  /*2170*/  IADD3 R16, P0, PT, R13, UR7, RZ ;  /* 0x000000070d107c10 */ /* 0x000fe2000ff1e0ff */
[----:B------:R-:W-:-:S04]  /*2180*/  IMAD.X R11, RZ, RZ, R2, P1 ;  /* 0x000000ffff0b7224 */ /* 0x000fc800008e0602 */
[----:B------:R-:W-:Y:S02]  /*2190*/  IMAD.X R15, RZ, RZ, R12, P0 ;  /* 0x000000ffff0f7224 */ /* 0x000fe400000e060c */
[----:B------:R-:W-:-:S04]  /*21a0*/  IMAD.WIDE.U32 R20, R11, UR14, RZ ;  /* 0x0000000e0b147c25 */ /* 0x000fc8000f8e00ff */
[----:B-1----:R-:W-:-:S04]  /*21b0*/  IMAD.WIDE.U32 R18, R15, UR4, RZ ;  /* 0x000000040f127c25 */ /* 0x002fc8000f8e00ff */
[----:B------:R-:W-:-:S04]  /*21c0*/  IMAD.WIDE.U32 R20, P1, R22, UR15, R20 ;  /* 0x0000000f16147c25 */ /* 0x000fc8000f820014 */
[----:B------:R-:W-:-:S04]  /*21d0*/  IMAD.WIDE.U32 R22, R22, UR14, RZ ;  /* 0x0000000e16167c25 */ /* 0x000fc8000f8e00ff */
[----:B------:R-:W-:-:S04]  /*21e0*/  IMAD.WIDE.U32 R18, P0, R16, UR5, R18 ;  /* 0x0000000510127c25 */ /* 0x000fc8000f800012 */
[----:B------:R-:W-:-:S04]  /*21f0*/  IMAD.WIDE.U32 R16, R16, UR4, RZ ;  /* 0x0000000410107c25 */ /* 0x000fc8000f8e00ff */
[----:B------:R-:W-:Y:S01]  /*2200*/  IMAD.X R25, RZ, RZ, RZ, P1 ;  /* 0x000000ffff197224 */ /* 0x000fe200008e06ff */
[----:B------:R-:W-:Y:S01]  /*2210*/  IADD3 RZ, P1, PT, R23, R20, RZ ;  /* 0x0000001417ff7210 */ /* 0x000fe20007f3e0ff */
[----:B------:R-:W-:Y:S02]  /*2220*/  IMAD.MOV.U32 R24, RZ, RZ, R21 ;  /* 0x000000ffff187224 */ /* 0x000fe400078e0015 */
[----:B------:R-:W-:Y:S01]  /*2230*/  IMAD.X R23, RZ, RZ, RZ, P0 ;  /* 0x000000ffff177224 */ /* 0x000fe200000e06ff */
[----:B------:R-:W-:Y:S01]  /*2240*/  IADD3 RZ, P0, PT, R17, R18, RZ ;  /* 0x0000001211ff7210 */ /* 0x000fe20007f1e0ff */
[----:B------:R-:W-:Y:S02]  /*2250*/  IMAD.MOV.U32 R22, RZ, RZ, R19 ;  /* 0x000000ffff167224 */ /* 0x000fe400078e0013 */
[----:B------:R-:W-:Y:S01]  /*2260*/  IMAD.WIDE.U32.X R24, R11, UR15, R24, P1 ;  /* 0x0000000f0b187c25 */ /* 0x000fe200088e0418 */
[----:B------:R-:W-:-:S03]  /*2270*/  PLOP3.LUT P1, PT, PT, PT, UP3, 0x80, 0x8 ;  /* 0x000000000008781c */ /* 0x000fc60003f2f038 */
[----:B------:R-:W-:Y:S01]  /*2280*/  IMAD.WIDE.U32.X R22, R15, UR5, R22, P0 ;  /* 0x000000050f167c25 */ /* 0x000fe200080e0416 */
[----:B------:R-:W-:Y:S02]  /*2290*/  PLOP3.LUT P0, PT, PT, PT, UP2, 0x80, 0x8 ;  /* 0x000000000008781c */ /* 0x000fe40003f0f028 */
[----:B------:R-:W-:Y:S02]  /*22a0*/  SEL R3, R3, R24, !P1 ;  /* 0x0000001803037207 */ /* 0x000fe40004800000 */
[----:B------:R-:W-:Y:S02]  /*22b0*/  SEL R2, R2, R25, !P1 ;  /* 0x0000001902027207 */ /* 0x000fe40004800000 */
[----:B------:R-:W-:Y:S02]  /*22c0*/  SEL R13, R13, R22, !P0 ;  /* 0x000000160d0d7207 */ /* 0x000fe40004000000 */
[----:B------:R-:W-:Y:S02]  /*22d0*/  SEL R12, R12, R23, !P0 ;  /* 0x000000170c0c7207 */ /* 0x000fe40004000000 */
[----:B------:R-:W-:-:S02]  /*22e0*/  SHF.R.U64 R3, R3, UR8, R2 ;  /* 0x0000000803037c19 */ /* 0x000fc40008001202 */
[----:B------:R-:W-:Y:S02]  /*22f0*/  SHF.R.U64 R13, R13, UR6, R12 ;  /* 0x000000060d0d7c19 */ /* 0x000fe4000800120c */
[----:B------:R-:W-:Y:S02]  /*2300*/  IADD3 R11, PT, PT, R4, -0x1, R3 ;  /* 0xffffffff040b7810 */ /* 0x000fe40007ffe003 */
[----:B------:R-:W-:Y:S02]  /*2310*/  IADD3 R3, PT, PT, R0, -0x1, R13 ;  /* 0xffffffff00037810 */ /* 0x000fe40007ffe00d */
[----:B------:R-:W-:Y:S02]  /*2320*/  IABS R2, R4 ;  /* 0x0000000400027213 */ /* 0x000fe40000000000 */
[----:B------:R-:W-:Y:S02]  /*2330*/  IABS R13, R11 ;  /* 0x0000000b000d7213 */ /* 0x000fe40000000000 */
[----:B------:R-:W-:Y:S01]  /*2340*/  IABS R12, R3 ;  /* 0x00000003000c7213 */ /* 0x000fe20000000000 */
[----:B------:R-:W-:Y:S01]  /*2350*/  IMAD.MOV R2, RZ, RZ, -R2 ;  /* 0x000000ffff027224 */ /* 0x000fe200078e0a02 */
[----:B------:R-:W-:Y:S01]  /*2360*/  ISETP.GE.AND P4, PT, R11, RZ, PT ;  /* 0x000000ff0b00720c */ /* 0x000fe20003f86270 */
[----:B------:R-:W-:Y:S01]  /*2370*/  IMAD.HI.U32 R16, R13, UR11, RZ ;  /* 0x0000000b0d107c27 */ /* 0x000fe2000f8e00ff */
[----:B------:R-:W-:-:S03]  /*2380*/  ISETP.GE.AND P3, PT, R3, RZ, PT ;  /* 0x000000ff0300720c */ /* 0x000fc60003f66270 */
[----:B------:R-:W-:-:S04]  /*2390*/  IMAD.HI.U32 R15, R12, UR53, RZ ;  /* 0x000000350c0f7c27 */ /* 0x000fc8000f8e00ff */
[----:B------:R-:W-:Y:S02]  /*23a0*/  IMAD R2, R16, R2, R13 ;  /* 0x0000000210027224 */ /* 0x000fe400078e020d */
[----:B------:R-:W-:Y:S02]  /*23b0*/  IMAD R13, R15, UR46, R12 ;  /* 0x0000002e0f0d7c24 */ /* 0x000fe4000f8e020c */
[----:B------:R-:W-:Y:S01]  /*23c0*/  IMAD.U32 R12, RZ, RZ, UR52 ;  /* 0x00000034ff0c7e24 */ /* 0x000fe2000f8e00ff */
[----:B------:R-:W-:Y:S02]  /*23d0*/  ISETP.LT.U32.AND P1, PT, R2, UR48, PT ;  /* 0x0000003002007c0c */ /* 0x000fe4000bf21070 */
[----:B------:R-:W-:-:S11]  /*23e0*/  ISETP.LT.U32.AND P0, PT, R13, UR47, PT ;  /* 0x0000002f0d007c0c */ /* 0x000fd6000bf01070 */
[----:B------:R-:W-:Y:S02]  /*23f0*/  @!P1 VIADD R2, R2, -UR48 ;  /* 0x8000003002029c36 */ /* 0x000fe40008000000 */
[----:B------:R-:W-:-:S03]  /*2400*/  @!P0 VIADD R13, R13, -UR47 ;  /* 0x8000002f0d0d8c36 */ /* 0x000fc60008000000 */
[----:B------:R-:W-:Y:S02]  /*2410*/  ISETP.LT.U32.AND P1, PT, R2, UR48, PT ;  /* 0x0000003002007c0c */ /* 0x000fe4000bf21070 */
[----:B------:R-:W-:-:S11]  /*2420*/  ISETP.LT.U32.AND P0, PT, R13, UR47, PT ;  /* 0x0000002f0d007c0c */ /* 0x000fd6000bf01070 */
[----:B------:R-:W-:Y:S01]  /*2430*/  @!P1 VIADD R2, R2, -UR48 ;  /* 0x8000003002029c36 */ /* 0x000fe20008000000 */
[----:B------:R-:W-:Y:S01]  /*2440*/  PLOP3.LUT P1, PT, PT, PT, UP6, 0x80, 0x8 ;  /* 0x000000000008781c */ /* 0x000fe20003f2f068 */
[----:B------:R-:W-:Y:S01]  /*2450*/  @!P0 VIADD R13, R13, -UR47 ;  /* 0x8000002f0d0d8c36 */ /* 0x000fe20008000000 */
[----:B------:R-:W-:Y:S01]  /*2460*/  PLOP3.LUT P0, PT, PT, PT, UP5, 0x80, 0x8 ;  /* 0x000000000008781c */ /* 0x000fe20003f0f058 */
[----:B------:R-:W-:Y:S02]  /*2470*/  IMAD.MOV.U32 R15, RZ, RZ, R2 ;  /* 0x000000ffff0f7224 */ /* 0x000fe400078e0002 */
[----:B------:R-:W-:Y:S02]  /*2480*/  IMAD.U32 R2, RZ, RZ, UR49 ;  /* 0x00000031ff027e24 */ /* 0x000fe4000f8e00ff */
[----:B------:R-:W-:Y:S02]  /*2490*/  @!P4 IMAD.MOV R15, RZ, RZ, -R15 ;  /* 0x000000ffff0fc224 */ /* 0x000fe400078e0a0f */
[----:B------:R-:W-:-:S03]  /*24a0*/  @!P3 IMAD.MOV R13, RZ, RZ, -R13 ;  /* 0x000000ffff0db224 */ /* 0x000fc600078e0a0d */
[----:B------:R-:W-:Y:S02]  /*24b0*/  SEL R12, R12, R15, !P1 ;  /* 0x0000000f0c0c7207 */ /* 0x000fe40004800000 */
[----:B------:R-:W-:Y:S02]  /*24c0*/  SEL R2, R2, R13, !P0 ;  /* 0x0000000d02027207 */ /* 0x000fe40004000000 */
[----:B------:R-:W-:Y:S01]  /*24d0*/  PLOP3.LUT P0, PT, PT, PT, UP4, 0x80, 0x8 ;  /* 0x000000000008781c */ /* 0x000fe20003f0f048 */
[----:B------:R-:W-:Y:S02]  /*24e0*/  IMAD.IADD R11, R11, 0x1, -R12 ;  /* 0x000000010b0b7824 */ /* 0x000fe400078e0a0c */
[----:B------:R-:W-:-:S04]  /*24f0*/  IMAD.IADD R2, R3, 0x1, -R2 ;  /* 0x0000000103027824 */ /* 0x000fc800078e0a02 */
[----:B------:R-:W-:Y:S01]  /*2500*/  IMAD R16, R11, R2, RZ ;  /* 0x000000020b107224 */ /* 0x000fe200078e02ff */
[----:B------:R-:W-:-:S04]  /*2510*/  SEL R12, R2, R11, !P0 ;  /* 0x0000000b020c7207 */ /* 0x000fc80004000000 */
[----:B------:R-:W-:Y:S02]  /*2520*/  SHF.R.S32.HI R13, RZ, 0x1f, R12 ;  /* 0x0000001fff0d7819 */ /* 0x000fe4000001140c */
[----:B------:R-:W-:Y:S02]  /*2530*/  SHF.R.S32.HI R17, RZ, 0x1f, R16 ;  /* 0x0000001fff117819 */ /* 0x000fe40000011410 */
.L_x_16:
[----:B------:R-:W-:Y:S05]  /*2540*/  BSYNC.RECONVERGENT B0 ;  /* 0x0000000000007941 */ /* 0x000fea0003800200 */
.L_x_15:
[----:B------:R-:W2:Y:S01]  /*2550*/  SHFL.UP PT, R3, R16, 0x1, RZ ;  /* 0x0420000010037989 */ /* 0x000ea200000e00ff */
[C---:B------:R-:W-:Y:S02]  /*2560*/  ISETP.NE.AND P6, PT, R7.reuse, RZ, PT ;  /* 0x000000ff0700720c */ /* 0x040fe40003fc5270 */
[C---:B------:R-:W-:Y:S01]  /*2570*/  ISETP.GE.U32.AND P1, PT, R7.reuse, 0x2, PT ;  /* 0x000000020700780c */ /* 0x040fe20003f26070 */
[----:B------:R-:W3:Y:S01]  /*2580*/  SHFL.UP PT, R2, R17, 0x1, RZ ;  /* 0x0420000011027989 */ /* 0x000ee200000e00ff */
[C---:B------:R-:W-:Y:S02]  /*2590*/  ISETP.GE.U32.AND P3, PT, R7.reuse, 0x4, PT ;  /* 0x000000040700780c */ /* 0x040fe40003f66070 */
[C---:B------:R-:W-:Y:S02]  /*25a0*/  ISETP.GE.U32.AND P4, PT, R7.reuse, 0x8, PT ;  /* 0x000000080700780c */ /* 0x040fe40003f86070 */
[----:B------:R-:W-:Y:S02]  /*25b0*/  ISETP.GE.U32.AND P5, PT, R7, 0x10, PT ;  /* 0x000000100700780c */ /* 0x000fe40003fa6070 */
[----:B--2---:R-:W-:-:S02]  /*25c0*/  SEL R3, R3, RZ, P6 ;  /* 0x000000ff03037207 */ /* 0x004fc40003000000 */
[----:B---3--:R-:W-:Y:S02]  /*25d0*/  SEL R2, R2, RZ, P6 ;  /* 0x000000ff02027207 */ /* 0x008fe40003000000 */
[----:B------:R-:W-:-:S05]  /*25e0*/  IADD3 R3, P0, PT, R3, R16, RZ ;  /* 0x0000001003037210 */ /* 0x000fca0007f1e0ff */
[----:B------:R-:W-:Y:S01]  /*25f0*/  IMAD.X R2, R2, 0x1, R17, P0 ;  /* 0x0000000102027824 */ /* 0x000fe200000e0611 */
[----:B-1----:R-:W1:Y:S04]  /*2600*/  SHFL.UP PT, R18, R3, 0x2, RZ ;  /* 0x0440000003127989 */ /* 0x002e6800000e00ff */
[----:B------:R-:W2:Y:S01]  /*2610*/  SHFL.UP PT, R11, R2, 0x2, RZ ;  /* 0x04400000020b7989 */ /* 0x000ea200000e00ff */
[----:B-1----:R-:W-:-:S04]  /*2620*/  SEL R18, R18, RZ, P1 ;  /* 0x000000ff12127207 */ /* 0x002fc80000800000 */
[----:B------:R-:W-:Y:S02]  /*2630*/  IADD3 R18, P0, PT, R18, R3, RZ ;  /* 0x0000000312127210 */ /* 0x000fe40007f1e0ff */
[----:B--2---:R-:W-:-:S03]  /*2640*/  SEL R11, R11, RZ, P1 ;  /* 0x000000ff0b0b7207 */ /* 0x004fc60000800000 */
[----:B------:R-:W1:Y:S02]  /*2650*/  SHFL.UP PT, R15, R18, 0x4, RZ ;  /* 0x04800000120f7989 */ /* 0x000e6400000e00ff */
[----:B------:R-:W-:-:S05]  /*2660*/  IMAD.X R11, R11, 0x1, R2, P0 ;  /* 0x000000010b0b7824 */ /* 0x000fca00000e0602 */
        /* <DEDUP_REMOVED lines=9> */
[----:B--2---:R-:W-:-:S05]  /*2700*/  SEL R3, R3, RZ, P4 ;  /* 0x000000ff03037207 */ /* 0x004fca0002000000 */
[----:B------:R-:W-:Y:S02]  /*2710*/  IMAD.X R11, R3, 0x1, R2, P0 ;  /* 0x00000001030b7824 */ /* 0x000fe400000e0602 */
[----:B------:R-:W1:Y:S01]  /*2720*/  SHFL.UP PT, R3, R18, 0x10, RZ ;  /* 0x0600000012037989 */ /* 0x000e6200000e00ff */
[----:B------:R-:W-:-:S03]  /*2730*/  IMAD.U32 R2, RZ, RZ, UR25 ;  /* 0x00000019ff027e24 */ /* 0x000fc6000f8e00ff */
[----:B------:R-:W2:Y:S01]  /*2740*/  SHFL.UP PT, R22, R11, 0x10, RZ ;  /* 0x060000000b167989 */ /* 0x000ea200000e00ff */
[----:B-1----:R-:W-:Y:S02]  /*2750*/  SEL R3, R3, RZ, P5 ;  /* 0x000000ff03037207 */ /* 0x002fe40002800000 */
[----:B--2---:R-:W-:Y:S02]  /*2760*/  SEL R22, R22, RZ, P5 ;  /* 0x000000ff16167207 */ /* 0x004fe40002800000 */
[----:B------:R-:W-:-:S05]  /*2770*/  IADD3 R20, P0, PT, R3, R18, RZ ;  /* 0x0000001203147210 */ /* 0x000fca0007f1e0ff */
[----:B------:R-:W-:Y:S01]  /*2780*/  IMAD.X R19, R22, 0x1, R11, P0 ;  /* 0x0000000116137824 */ /* 0x000fe200000e060b */
[----:B------:R-:W-:Y:S01]  /*2790*/  ISETP.LE.U32.AND P0, PT, R20, UR30, PT ;  /* 0x0000001e14007c0c */ /* 0x000fe2000bf03070 */
[----:B------:R-:W-:Y:S02]  /*27a0*/  IMAD.MOV.U32 R18, RZ, RZ, R20 ;  /* 0x000000ffff127224 */ /* 0x000fe400078e0014 */
[----:B------:R-:W-:Y:S01]  /*27b0*/  IMAD.MOV.U32 R15, RZ, RZ, R19 ;  /* 0x000000ffff0f7224 */ /* 0x000fe200078e0013 */
[----:B------:R-:W-:Y:S02]  /*27c0*/  ISETP.GE.U32.AND.EX P0, PT, R2, R19, PT, P0 ;  /* 0x000000130200720c */ /* 0x000fe40003f06100 */
[----:B------:R-:W-:-:S11]  /*27d0*/  CS2R R2, SRZ ;  /* 0x0000000000027805 */ /* 0x000fd6000001ff00 */
[----:B------:R-:W-:-:S04]  /*27e0*/  VOTE.ANY R21, PT, !P0 ;  /* 0x0000000000157806 */ /* 0x000fc800040e0100 */
[----:B------:R-:W-:-:S13]  /*27f0*/  ISETP.NE.AND P0, PT, R21, RZ, PT ;  /* 0x000000ff1500720c */ /* 0x000fda0003f05270 */
[----:B------:R-:W-:Y:S05]  /*2800*/  @P0 BRA `(.L_x_17) ;  /* 0x0000000800500947 */ /* 0x000fea0003800000 */
[----:B------:R-:W1:Y:S01]  /*2810*/  LDC R11, c[0x0][0xbe0] ;  /* 0x0002f800ff0b7b82 */ /* 0x000e620000000800 */
[----:B------:R-:W-:Y:S01]  /*2820*/  LOP3.LUT R10, R10, 0xfffffffe, RZ, 0xc0, !PT ;  /* 0xfffffffe0a0a7812 */ /* 0x000fe200078ec0ff */
[----:B------:R-:W2:Y:S01]  /*2830*/  LDCU UR45, c[0x0][0xbe8] ;  /* 0x00017d00ff2d77ac */ /* 0x000ea20008000800 */
[----:B------:R-:W3:Y:S01]  /*2840*/  LDCU.64 UR10, c[0x0][0xba8] ;  /* 0x00017500ff0a77ac */ /* 0x000ee20008000a00 */
[----:B------:R-:W4:Y:S01]  /*2850*/  LDCU.64 UR8, c[0x0][0xbb0] ;  /* 0x00017600ff0877ac */ /* 0x000f220008000a00 */
[----:B------:R-:W1:Y:S02]  /*2860*/  LDCU.128 UR4, c[0x0][0xbc0] ;  /* 0x00017800ff0477ac */ /* 0x000e640008000c00 */
[----:B-1----:R-:W-:-:S13]  /*2870*/  ISETP.NE.AND P0, PT, R11, 0x1, PT ;  /* 0x000000010b00780c */ /* 0x002fda0003f05270 */
[----:B--234-:R-:W-:-:S07]  /*2880*/  @P0 LOP3.LUT R10, R10, 0x1, RZ, 0xfc, !PT ;  /* 0x000000010a0a0812 */ /* 0x01cfce00078efcff */
.L_x_20:
[C---:B------:R-:W-:Y:S01]  /*2890*/  VIADD R2, R14.reuse, 0x40 ;  /* 0x000000400e027836 */ /* 0x040fe20000000000 */
[----:B-----5:R-:W-:Y:S01]  /*28a0*/  MOV R18, R5 ;  /* 0x0000000500127202 */ /* 0x020fe20000000f00 */
[----:B------:R-:W-:Y:S02]  /*28b0*/  VIADD R14, R14, 0x20 ;  /* 0x000000200e0e7836 */ /* 0x000fe40000000000 */
[----:B------:R-:W-:Y:S01]  /*28c0*/  IMAD.MOV.U32 R15, RZ, RZ, R6 ;  /* 0x000000ffff0f7224 */ /* 0x000fe200078e0006 */
[----:B------:R-:W-:-:S13]  /*28d0*/  ISETP.GE.AND P0, PT, R2, UR45, PT ;  /* 0x0000002d02007c0c */ /* 0x000fda000bf06270 */
[----:B------:R-:W1:Y:S01]  /*28e0*/  @!P0 LDC.64 R22, c[0x0][0xbf0] ;  /* 0x0002fc00ff168b82 */ /* 0x000e620000000a00 */
[----:B------:R2:W3:Y:S01]  /*28f0*/  SHFL.IDX PT, R2, R19, 0x1f, 0x1f ;  /* 0x03e01f0013027f89 */ /* 0x0004e200000e0000 */
[----:B------:R-:W-:Y:S01]  /*2900*/  BSSY.RECONVERGENT B0, `(.L_x_18) ;  /* 0x000005e000007945 */ /* 0x000fe20003800200 */
[----:B------:R-:W-:Y:S02]  /*2910*/  HFMA2 R17, -RZ, RZ, 0, 0 ;  /* 0x00000000ff117431 */ /* 0x000fe400000001ff */
[----:B------:R2:W4:Y:S01]  /*2920*/  SHFL.IDX PT, R3, R20, 0x1f, 0x1f ;  /* 0x03e01f0014037f89 */ /* 0x00052200000e0000 */
[----:B-1----:R-:W-:-:S05]  /*2930*/  @!P0 IMAD.WIDE.U32 R22, R14, 0xc, R22 ;  /* 0x0000000c0e168825 */ /* 0x002fca00078e0016 */
[----:B------:R2:W5:Y:S04]  /*2940*/  @!P0 LDG.E R5, desc[UR50][R22.64+0x180] ;  /* 0x0001803216058981 */ /* 0x000568000c1e1900 */
[----:B------:R2:W5:Y:S01]  /*2950*/  @!P0 LDG.E R6, desc[UR50][R22.64+0x184] ;  /* 0x0001843216068981 */ /* 0x000562000c1e1900 */
[----:B------:R-:W-:Y:S02]  /*2960*/  ISETP.GE.AND P0, PT, R14, UR45, PT ;  /* 0x0000002d0e007c0c */ /* 0x000fe4000bf06270 */
[----:B------:R-:W-:-:S11]  /*2970*/  MOV R16, 0x7fffffff ;  /* 0x7fffffff00107802 */ /* 0x000fd60000000f00 */
[----:B---34-:R-:W-:Y:S05]  /*2980*/  @P0 BRA `(.L_x_19) ;  /* 0x0000000400540947 */ /* 0x018fea0003800000 */
[----:B------:R-:W-:-:S04]  /*2990*/  IADD3 R13, P0, PT, R18, UR12, RZ ;  /* 0x0000000c120d7c10 */ /* 0x000fc8000ff1e0ff */
[----:B------:R-:W-:Y:S02]  /*29a0*/  LEA.HI.X.SX32 R12, R18, UR13, 0x1, P0 ;  /* 0x0000000d120c7c11 */ /* 0x000fe400080f0eff */
[----:B------:R-:W-:-:S04]  /*29b0*/  IADD3 R18, P0, PT, R15, UR19, RZ ;  /* 0x000000130f127c10 */ /* 0x000fc8000ff1e0ff */
[----:B------:R-:W-:Y:S02]  /*29c0*/  LEA.HI.X.SX32 R17, R15, UR40, 0x1, P0 ;  /* 0x000000280f117c11 */ /* 0x000fe400080f0eff */
[----:B------:R-:W-:-:S05]  /*29d0*/  IADD3 R16, P0, PT, R13, UR9, RZ ;  /* 0x000000090d107c10 */ /* 0x000fca000ff1e0ff */
[----:B------:R-:W-:Y:S01]  /*29e0*/  IMAD.X R15, RZ, RZ, R12, P0 ;  /* 0x000000ffff0f7224 */ /* 0x000fe200000e060c */
[----:B--2---:R-:W-:Y:S01]  /*29f0*/  IADD3 R20, P0, PT, R18, UR7, RZ ;  /* 0x0000000712147c10 */ /* 0x004fe2000ff1e0ff */
[----:B------:R-:W-:-:S04]  /*2a00*/  IMAD.WIDE.U32 R28, R16, UR10, RZ ;  /* 0x0000000a101c7c25 */ /* 0x000fc8000f8e00ff */
[----:B------:R-:W-:-:S04]  /*2a10*/  IMAD.WIDE.U32 R26, R15, UR10, RZ ;  /* 0x0000000a0f1a7c25 */ /* 0x000fc8000f8e00ff */
[----:B------:R-:W-:Y:S02]  /*2a20*/  IMAD.X R19, RZ, RZ, R17, P0 ;  /* 0x000000ffff137224 */ /* 0x000fe400000e0611 */
[----:B------:R-:W-:-:S04]  /*2a30*/  IMAD.WIDE.U32 R26, P0, R16, UR11, R26 ;  /* 0x0000000b101a7c25 */ /* 0x000fc8000f80001a */
[----:B------:R-:W-:-:S04]  /*2a40*/  IMAD.WIDE.U32 R22, R19, UR4, RZ ;  /* 0x0000000413167c25 */ /* 0x000fc8000f8e00ff */
[----:B------:R-:W-:Y:S02]  /*2a50*/  IMAD.X R25, RZ, RZ, RZ, P0 ;  /* 0x000000ffff197224 */ /* 0x000fe400000e06ff */
[----:B------:R-:W-:-:S04]  /*2a60*/  IMAD.WIDE.U32 R22, P0, R20, UR5, R22 ;  /* 0x0000000514167c25 */ /* 0x000fc8000f800016 */
[----:B------:R-:W-:Y:S01]  /*2a70*/  IMAD.X R21, RZ, RZ, RZ, P0 ;  /* 0x000000ffff157224 */ /* 0x000fe200000e06ff */
[----:B------:R-:W-:Y:S01]  /*2a80*/  IADD3 RZ, P0, PT, R29, R26, RZ ;  /* 0x0000001a1dff7210 */ /* 0x000fe20007f1e0ff */
[----:B------:R-:W-:Y:S02]  /*2a90*/  IMAD.MOV.U32 R24, RZ, RZ, R27 ;  /* 0x000000ffff187224 */ /* 0x000fe400078e001b */
[----:B------:R-:W-:-:S04]  /*2aa0*/  IMAD.WIDE.U32 R26, R20, UR4, RZ ;  /* 0x00000004141a7c25 */ /* 0x000fc8000f8e00ff */
[----:B------:R-:W-:Y:S01]  /*2ab0*/  IMAD.WIDE.U32.X R24, R15, UR11, R24, P0 ;  /* 0x0000000b0f187c25 */ /* 0x000fe200080e0418 */
[----:B------:R-:W-:-:S03]  /*2ac0*/  IADD3 RZ, P0, PT, R27, R22, RZ ;  /* 0x000000161bff7210 */ /* 0x000fc60007f1e0ff */
[----:B------:R-:W-:-:S04]  /*2ad0*/  IMAD.MOV.U32 R20, RZ, RZ, R23 ;  /* 0x000000ffff147224 */ /* 0x000fc800078e0017 */
[----:B------:R-:W-:Y:S01]  /*2ae0*/  IMAD.WIDE.U32.X R20, R19, UR5, R20, P0 ;  /* 0x0000000513147c25 */ /* 0x000fe200080e0414 */
[----:B------:R-:W-:-:S04]  /*2af0*/  ISETP.NE.U32.AND P0, PT, RZ, UR10, PT ;  /* 0x0000000aff007c0c */ /* 0x000fc8000bf05070 */
[----:B------:R-:W-:-:S04]  /*2b00*/  ISETP.NE.AND.EX P0, PT, RZ, UR11, PT, P0 ;  /* 0x0000000bff007c0c */ /* 0x000fc8000bf05300 */
[----:B------:R-:W-:Y:S02]  /*2b10*/  SEL R15, R13, R24, !P0 ;  /* 0x000000180d0f7207 */ /* 0x000fe40004000000 */
[----:B------:R-:W-:Y:S02]  /*2b20*/  SEL R12, R12, R25, !P0 ;  /* 0x000000190c0c7207 */ /* 0x000fe40004000000 */
[----:B------:R-:W-:Y:S02]  /*2b30*/  ISETP.NE.U32.AND P0, PT, RZ, UR4, PT ;  /* 0x00000004ff007c0c */ /* 0x000fe4000bf05070 */
[----:B------:R-:W-:Y:S02]  /*2b40*/  SHF.R.U64 R15, R15, UR8, R12 ;  /* 0x000000080f0f7c19 */ /* 0x000fe4000800120c */
[----:B------:R-:W-:Y:S02]  /*2b50*/  ISETP.NE.AND.EX P0, PT, RZ, UR5, PT, P0 ;  /* 0x00000005ff007c0c */ /* 0x000fe4000bf05300 */
[----:B------:R-:W-:-:S02]  /*2b60*/  IADD3 R19, PT, PT, R4, -0x1, R15 ;  /* 0xffffffff04137810 */ /* 0x000fc40007ffe00f */
[----:B------:R-:W-:Y:S02]  /*2b70*/  SEL R13, R17, R21, !P0 ;  /* 0x00000015110d7207 */ /* 0x000fe40004000000 */
[----:B------:R-:W-:Y:S02]  /*2b80*/  IABS R17, R4 ;  /* 0x0000000400117213 */ /* 0x000fe40000000000 */
[----:B------:R-:W-:Y:S02]  /*2b90*/  SEL R18, R18, R20, !P0 ;  /* 0x0000001412127207 */ /* 0x000fe40004000000 */
[----:B------:R-:W1:Y:S01]  /*2ba0*/  I2F.RP R22, R17 ;  /* 0x0000001100167306 */ /* 0x000e620000209400 */
[----:B------:R-:W-:Y:S02]  /*2bb0*/  IABS R15, R19 ;  /* 0x00000013000f7213 */ /* 0x000fe40000000000 */
[----:B------:R-:W-:Y:S02]  /*2bc0*/  IABS R12, R4 ;  /* 0x00000004000c7213 */ /* 0x000fe40000000000 */
[----:B------:R-:W-:-:S03]  /*2bd0*/  SHF.R.U64 R13, R18, UR6, R13 ;  /* 0x00000006120d7c19 */ /* 0x000fc6000800120d */
[----:B------:R-:W-:Y:S01]  /*2be0*/  IMAD.MOV R12, RZ, RZ, -R12 ;  /* 0x000000ffff0c7224 */ /* 0x000fe200078e0a0c */
[----:B------:R-:W-:-:S04]  /*2bf0*/  IADD3 R18, PT, PT, R0, -0x1, R13 ;  /* 0xffffffff00127810 */ /* 0x000fc80007ffe00d */
[----:B------:R-:W-:Y:S01]  /*2c00*/  IABS R13, R18 ;  /* 0x00000012000d7213 */ /* 0x000fe20000000000 */
[----:B-1----:R-:W1:Y:S02]  /*2c10*/  MUFU.RCP R20, R22 ;  /* 0x0000001600147308 */ /* 0x002e640000001000 */
[----:B-1----:R-:W-:-:S06]  /*2c20*/  VIADD R20, R20, 0xffffffe ;  /* 0x0ffffffe14147836 */ /* 0x002fcc0000000000 */
[----:B------:R-:W1:Y:S02]  /*2c30*/  F2I.FTZ.U32.TRUNC.NTZ R21, R20 ;  /* 0x0000001400157305 */ /* 0x000e64000021f000 */
[----:B-1----:R-:W-:Y:S02]  /*2c40*/  IMAD.MOV R16, RZ, RZ, -R21 ;  /* 0x000000ffff107224 */ /* 0x002fe400078e0a15 */
[----:B------:R-:W-:Y:S02]  /*2c50*/  IMAD.MOV.U32 R20, RZ, RZ, RZ ;  /* 0x000000ffff147224 */ /* 0x000fe400078e00ff */
[----:B------:R-:W-:Y:S01]  /*2c60*/  IMAD R23, R16, R17, RZ ;  /* 0x0000001110177224 */ /* 0x000fe200078e02ff */
[----:B------:R-:W-:-:S03]  /*2c70*/  IABS R16, R0 ;  /* 0x0000000000107213 */ /* 0x000fc60000000000 */
[----:B------:R-:W-:Y:S02]  /*2c80*/  IMAD.HI.U32 R23, R21, R23, R20 ;  /* 0x0000001715177227 */ /* 0x000fe400078e0014 */
[----:B------:R-:W1:Y:S04]  /*2c90*/  I2F.RP R21, R16 ;  /* 0x0000001000157306 */ /* 0x000e680000209400 */
[----:B------:R-:W-:-:S04]  /*2ca0*/  IMAD.HI.U32 R23, R23, R15, RZ ;  /* 0x0000000f17177227 */ /* 0x000fc800078e00ff */
[----:B------:R-:W-:-:S05]  /*2cb0*/  IMAD R20, R23, R12, R15 ;  /* 0x0000000c17147224 */ /* 0x000fca00078e020f */
[----:B------:R-:W-:Y:S01]  /*2cc0*/  ISETP.GT.U32.AND P0, PT, R17, R20, PT ;  /* 0x000000141100720c */ /* 0x000fe20003f04070 */
[----:B-1----:R-:W1:-:S12]  /*2cd0*/  MUFU.RCP R22, R21 ;  /* 0x0000001500167308 */ /* 0x002e580000001000 */
[----:B------:R-:W-:Y:S02]  /*2ce0*/  @!P0 IMAD.IADD R20, R20, 0x1, -R17 ;  /* 0x0000000114148824 */ /* 0x000fe400078e0a11 */
[----:B-1----:R-:W-:-:S04]  /*2cf0*/  VIADD R22, R22, 0xffffffe ;  /* 0x0ffffffe16167836 */ /* 0x002fc80000000000 */
[----:B------:R-:W1:Y:S02]  /*2d00*/  F2I.FTZ.U32.TRUNC.NTZ R23, R22 ;  /* 0x0000001600177305 */ /* 0x000e64000021f000 */
[----:B-1----:R-:W-:Y:S02]  /*2d10*/  IMAD.MOV R12, RZ, RZ, -R23 ;  /* 0x000000ffff0c7224 */ /* 0x002fe400078e0a17 */
[----:B------:R-:W-:Y:S02]  /*2d20*/  IMAD.MOV.U32 R22, RZ, RZ, RZ ;  /* 0x000000ffff167224 */ /* 0x000fe400078e00ff */
[----:B------:R-:W-:Y:S01]  /*2d30*/  IMAD R15, R12, R16, RZ ;  /* 0x000000100c0f7224 */ /* 0x000fe200078e02ff */
[----:B------:R-:W-:-:S03]  /*2d40*/  IABS R12, R0 ;  /* 0x00000000000c7213 */ /* 0x000fc60000000000 */
[----:B------:R-:W-:-:S04]  /*2d50*/  IMAD.HI.U32 R15, R23, R15, R22 ;  /* 0x0000000f170f7227 */ /* 0x000fc800078e0016 */
[----:B------:R-:W-:Y:S02]  /*2d60*/  IMAD.MOV R12, RZ, RZ, -R12 ;  /* 0x000000ffff0c7224 */ /* 0x000fe400078e0a0c */
[----:B------:R-:W-:-:S04]  /*2d70*/  IMAD.HI.U32 R15, R15, R13, RZ ;  /* 0x0000000d0f0f7227 */ /* 0x000fc800078e00ff */
[----:B------:R-:W-:-:S05]  /*2d80*/  IMAD R13, R15, R12, R13 ;  /* 0x0000000c0f0d7224 */ /* 0x000fca00078e020d */
[----:B------:R-:W-:-:S13]  /*2d90*/  ISETP.GT.U32.AND P0, PT, R16, R13, PT ;  /* 0x0000000d1000720c */ /* 0x000fda0003f04070 */
[----:B------:R-:W-:Y:S01]  /*2da0*/  @!P0 IMAD.IADD R13, R13, 0x1, -R16 ;  /* 0x000000010d0d8824 */ /* 0x000fe200078e0a10 */
[----:B------:R-:W-:-:S13]  /*2db0*/  ISETP.GT.U32.AND P0, PT, R17, R20, PT ;  /* 0x000000141100720c */ /* 0x000fda0003f04070 */
[----:B------:R-:W-:Y:S01]  /*2dc0*/  @!P0 IMAD.IADD R20, R20, 0x1, -R17 ;  /* 0x0000000114148824 */ /* 0x000fe200078e0a11 */
[----:B------:R-:W-:-:S13]  /*2dd0*/  ISETP.GT.U32.AND P0, PT, R16, R13, PT ;  /* 0x0000000d1000720c */ /* 0x000fda0003f04070 */
[----:B------:R-:W-:Y:S01]  /*2de0*/  @!P0 IMAD.IADD R13, R13, 0x1, -R16 ;  /* 0x000000010d0d8824 */ /* 0x000fe200078e0a10 */
[----:B------:R-:W-:-:S13]  /*2df0*/  ISETP.GE.AND P0, PT, R19, RZ, PT ;  /* 0x000000ff1300720c */ /* 0x000fda0003f06270 */
[----:B------:R-:W-:Y:S01]  /*2e00*/  @!P0 IMAD.MOV R20, RZ, RZ, -R20 ;  /* 0x000000ffff148224 */ /* 0x000fe200078e0a14 */
[----:B------:R-:W-:-:S13]  /*2e10*/  ISETP.GE.AND P0, PT, R18, RZ, PT ;  /* 0x000000ff1200720c */ /* 0x000fda0003f06270 */
[----:B------:R-:W-:Y:S01]  /*2e20*/  @!P0 IMAD.MOV R13, RZ, RZ, -R13 ;  /* 0x000000ffff0d8224 */ /* 0x000fe200078e0a0d */
[----:B------:R-:W-:-:S13]  /*2e30*/  ISETP.NE.AND P0, PT, RZ, UR33, PT ;  /* 0x00000021ff007c0c */ /* 0x000fda000bf05270 */
[----:B------:R-:W-:Y:S02]  /*2e40*/  @!P0 LOP3.LUT R20, RZ, UR33, RZ, 0x33, !PT ;  /* 0x00000021ff148c12 */ /* 0x000fe4000f8e33ff */
[----:B------:R-:W-:-:S03]  /*2e50*/  ISETP.NE.AND P0, PT, RZ, UR32, PT ;  /* 0x00000020ff007c0c */ /* 0x000fc6000bf05270 */
[----:B------:R-:W-:-:S10]  /*2e60*/  IMAD.IADD R16, R19, 0x1, -R20 ;  /* 0x0000000113107824 */ /* 0x000fd400078e0a14 */
[----:B------:R-:W-:Y:S02]  /*2e70*/  @!P0 LOP3.LUT R13, RZ, UR32, RZ, 0x33, !PT ;  /* 0x00000020ff0d8c12 */ /* 0x000fe4000f8e33ff */
[----:B------:R-:W-:-:S03]  /*2e80*/  ISETP.NE.AND P0, PT, R11, 0x1, PT ;  /* 0x000000010b00780c */ /* 0x000fc60003f05270 */
[----:B------:R-:W-:-:S05]  /*2e90*/  IMAD.IADD R13, R18, 0x1, -R13 ;  /* 0x00000001120d7824 */ /* 0x000fca00078e0a0d */
[CC--:B------:R-:W-:Y:S01]  /*2ea0*/  SEL R12, R13.reuse, R16.reuse, !P0 ;  /* 0x000000100d0c7207 */ /* 0x0c0fe20004000000 */
[----:B------:R-:W-:-:S03]  /*2eb0*/  IMAD R16, R13, R16, RZ ;  /* 0x000000100d107224 */ /* 0x000fc600078e02ff */
[----:B------:R-:W-:Y:S02]  /*2ec0*/  SHF.R.S32.HI R13, RZ, 0x1f, R12 ;  /* 0x0000001fff0d7819 */ /* 0x000fe4000001140c */
[----:B------:R-:W-:Y:S02]  /*2ed0*/  SHF.R.S32.HI R17, RZ, 0x1f, R16 ;  /* 0x0000001fff117819 */ /* 0x000fe40000011410 */
.L_x_19:
[----:B------:R-:W-:Y:S05]  /*2ee0*/  BSYNC.RECONVERGENT B0 ;  /* 0x0000000000007941 */ /* 0x000fea0003800200 */
.L_x_18:
[----:B------:R-:W1:Y:S04]  /*2ef0*/  SHFL.UP PT, R15, R16, 0x1, RZ ;  /* 0x04200000100f7989 */ /* 0x000e6800000e00ff */
[----:B--2---:R-:W2:Y:S01]  /*2f00*/  SHFL.UP PT, R20, R17, 0x1, RZ ;  /* 0x0420000011147989 */ /* 0x004ea200000e00ff */
[----:B-1----:R-:W-:Y:S02]  /*2f10*/  SEL R15, R15, RZ, P6 ;  /* 0x000000ff0f0f7207 */ /* 0x002fe40003000000 */
[----:B--2---:R-:W-:Y:S02]  /*2f20*/  SEL R20, R20, RZ, P6 ;  /* 0x000000ff14147207 */ /* 0x004fe40003000000 */
[----:B------:R-:W-:-:S05]  /*2f30*/  IADD3 R18, P0, PT, R15, R16, RZ ;  /* 0x000000100f127210 */ /* 0x000fca0007f1e0ff */
[----:B------:R-:W-:Y:S01]  /*2f40*/  IMAD.X R15, R20, 0x1, R17, P0 ;  /* 0x00000001140f7824 */ /* 0x000fe200000e0611 */
[----:B------:R-:W1:Y:S04]  /*2f50*/  SHFL.UP PT, R19, R18, 0x2, RZ ;  /* 0x0440000012137989 */ /* 0x000e6800000e00ff */
[----:B------:R-:W2:Y:S01]  /*2f60*/  SHFL.UP PT, R20, R15, 0x2, RZ ;  /* 0x044000000f147989 */ /* 0x000ea200000e00ff */
        /* <DEDUP_REMOVED lines=14> */
[----:B------:R-:W-:Y:S01]  /*3050*/  IADD3 R23, P0, PT, R15, R22, RZ ;  /* 0x000000160f177210 */ /* 0x000fe20007f1e0ff */
[----:B------:R-:W-:-:S04]  /*3060*/  IMAD.U32 R22, RZ, RZ, UR25 ;  /* 0x00000019ff167e24 */ /* 0x000fc8000f8e00ff */
[----:B------:R-:W-:Y:S02]  /*3070*/  IMAD.X R24, R18, 0x1, R21, P0 ;  /* 0x0000000112187824 */ /* 0x000fe400000e0615 */
[----:B------:R-:W1:Y:S04]  /*3080*/  SHFL.UP PT, R18, R23, 0x10, RZ ;  /* 0x0600000017127989 */ /* 0x000e6800000e00ff */
[----:B------:R-:W2:Y:S01]  /*3090*/  SHFL.UP PT, R15, R24, 0x10, RZ ;  /* 0x06000000180f7989 */ /* 0x000ea200000e00ff */
[----:B-1----:R-:W-:Y:S02]  /*30a0*/  SEL R18, R18, RZ, P5 ;  /* 0x000000ff12127207 */ /* 0x002fe40002800000 */
[----:B--2---:R-:W-:Y:S02]  /*30b0*/  SEL R15, R15, RZ, P5 ;  /* 0x000000ff0f0f7207 */ /* 0x004fe40002800000 */
[----:B------:R-:W-:-:S05]  /*30c0*/  IADD3 R18, P0, PT, R18, R23, RZ ;  /* 0x0000001712127210 */ /* 0x000fca0007f1e0ff */
[----:B------:R-:W-:Y:S01]  /*30d0*/  IMAD.X R15, R15, 0x1, R24, P0 ;  /* 0x000000010f0f7824 */ /* 0x000fe200000e0618 */
[----:B------:R-:W-:-:S05]  /*30e0*/  IADD3 R20, P0, PT, R18, R3, RZ ;  /* 0x0000000312147210 */ /* 0x000fca0007f1e0ff */
[----:B------:R-:W-:Y:S01]  /*30f0*/  IMAD.X R19, R15, 0x1, R2, P0 ;  /* 0x000000010f137824 */ /* 0x000fe200000e0602 */
[----:B------:R-:W-:-:S04]  /*3100*/  ISETP.LE.U32.AND P0, PT, R20, UR30, PT ;  /* 0x0000001e14007c0c */ /* 0x000fc8000bf03070 */
[----:B------:R-:W-:-:S13]  /*3110*/  ISETP.GE.U32.AND.EX P0, PT, R22, R19, PT, P0 ;  /* 0x000000131600720c */ /* 0x000fda0003f06100 */
[----:B------:R-:W-:-:S04]  /*3120*/  VOTE.ANY R21, PT, !P0 ;  /* 0x0000000000157806 */ /* 0x000fc800040e0100 */
[----:B------:R-:W-:-:S13]  /*3130*/  ISETP.NE.AND P0, PT, R21, RZ, PT ;  /* 0x000000ff1500720c */ /* 0x000fda0003f05270 */
[----:B------:R-:W-:Y:S05]  /*3140*/  @!P0 BRA `(.L_x_20) ;  /* 0xfffffff400d08947 */ /* 0x000fea000383ffff */
.L_x_17:
[----:B------:R-:W1:Y:S08]  /*3150*/  BREV R11, R21 ;  /* 0x00000015000b7301 */ /* 0x000e700000000000 */
[----:B-1----:R-:W1:Y:S02]  /*3160*/  FLO.U32.SH R11, R11 ;  /* 0x0000000b000b7300 */ /* 0x002e6400000e0400 */
[----:B-1----:R-:W1:Y:S02]  /*3170*/  SHFL.IDX PT, R14, R14, R11, 0x1f ;  /* 0x00001f0b0e0e7589 */ /* 0x002e6400000e0000 */
[----:B-1----:R-:W-:-:S05]  /*3180*/  IMAD.IADD R19, R7, 0x1, R14 ;  /* 0x0000000107137824 */ /* 0x002fca00078e020e */
[----:B------:R-:W-:-:S13]  /*3190*/  ISETP.GE.AND P0, PT, R19, UR45, PT ;  /* 0x0000002d13007c0c */ /* 0x000fda000bf06270 */
[----:B------:R-:W1:Y:S02]  /*31a0*/  @!P0 LDC.64 R22, c[0x0][0xbf0] ;  /* 0x0002fc00ff168b82 */ /* 0x000e640000000a00 */
[----:B-1----:R-:W-:-:S05]  /*31b0*/  @!P0 IMAD.WIDE R22, R19, 0xc, R22 ;  /* 0x0000000c13168825 */ /* 0x002fca00078e0216 */
[----:B-----5:R1:W5:Y:S04]  /*31c0*/  @!P0 LDG.E R5, desc[UR50][R22.64] ;  /* 0x0000003216058981 */ /* 0x020368000c1e1900 */
[----:B------:R1:W5:Y:S01]  /*31d0*/  @!P0 LDG.E R6, desc[UR50][R22.64+0x4] ;  /* 0x0000043216068981 */ /* 0x000362000c1e1900 */
[----:B------:R-:W-:-:S03]  /*31e0*/  IADD3 R18, P1, P0, R3, R18, -R16 ;  /* 0x0000001203127210 */ /* 0x000fc6000783e810 */
[----:B------:R-:W-:Y:S01]  /*31f0*/  SHFL.IDX PT, R16, R16, R11, 0x1f ;  /* 0x00001f0b10107589 */ /* 0x000fe200000e0000 */
[----:B------:R-:W-:-:S03]  /*3200*/  IADD3.X R2, PT, PT, R2, R15, ~R17, P1, P0 ;  /* 0x0000000f02027210 */ /* 0x000fc60000fe0c11 */
[----:B------:R-:W2:Y:S04]  /*3210*/  SHFL.IDX PT, R18, R18, R11, 0x1f ;  /* 0x00001f0b12127589 */ /* 0x000ea800000e0000 */
[----:B------:R-:W3:Y:S04]  /*3220*/  SHFL.IDX PT, R2, R2, R11, 0x1f ;  /* 0x00001f0b02027589 */ /* 0x000ee800000e0000 */
[----:B------:R1:W4:Y:S04]  /*3230*/  SHFL.IDX PT, R19, R17, R11, 0x1f ;  /* 0x00001f0b11137589 */ /* 0x00032800000e0000 */
[----:B------:R1:W1:Y:S04]  /*3240*/  SHFL.IDX PT, R13, R13, R11, 0x1f ;  /* 0x00001f0b0d0d7589 */ /* 0x00026800000e0000 */
[----:B------:R1:W1:Y:S01]  /*3250*/  SHFL.IDX PT, R12, R12, R11, 0x1f ;  /* 0x00001f0b0c0c7589 */ /* 0x00026200000e0000 */
[----:B--2---:R-:W-:Y:S01]  /*3260*/  R2UR UR41, R18 ;  /* 0x00000000122972ca */ /* 0x004fe200000e0000 */
[----:B------:R-:W-:Y:S01]  /*3270*/  IMAD.MOV.U32 R18, RZ, RZ, R16 ;  /* 0x000000ffff127224 */ /* 0x000fe200078e0010 */
[----:B---3--:R-:W-:-:S15]  /*3280*/  R2UR UR40, R2 ;  /* 0x00000000022872ca */ /* 0x008fde00000e0000 */
.L_x_14:
[----:B------:R-:W-:Y:S01]  /*3290*/  ISETP.GE.AND P0, PT, R14, UR45, PT ;  /* 0x0000002d0e007c0c */ /* 0x000fe2000bf06270 */
[----:B------:R-:W-:Y:S01]  /*32a0*/  UMOV UR19, 0xffffffff ;  /* 0xffffffff00137882 */ /* 0x000fe20000000000 */
[----:B------:R-:W-:-:S11]  /*32b0*/  MOV R16, 0xffffffff ;  /* 0xffffffff00107802 */ /* 0x000fd60000000f00 */
[----:B------:R-:W-:Y:S05]  /*32c0*/  @P0 BRA `(.L_x_13) ;  /* 0x0000000400100947 */ /* 0x000fea0003800000 */
[----:B------:R-:W2:Y:S01]  /*32d0*/  LDCU UR8, c[0x0][0xb98] ;  /* 0x00017300ff0877ac */ /* 0x000ea20008000800 */
[----:B-1----:R-:W-:Y:S02]  /*32e0*/  R2UR UR4, R12 ;  /* 0x000000000c0472ca */ /* 0x002fe400000e0000 */
[----:B------:R-:W-:Y:S01]  /*32f0*/  R2UR UR5, R13 ;  /* 0x000000000d0572ca */ /* 0x000fe200000e0000 */
[----:B------:R-:W1:Y:S01]  /*3300*/  LDCU UR7, c[0x0][0xb88] ;  /* 0x00017100ff0777ac */ /* 0x000e620008000800 */
[----:B------:R-:W3:Y:S01]  /*3310*/  LDCU UR6, c[0x0][0xbdc] ;  /* 0x00017b80ff0677ac */ /* 0x000ee20008000800 */
[----:B------:R-:W-:-:S04]  /*3320*/  UIADD3 UR10, UP0, UPT, -UR41, UR30, URZ ;  /* 0x0000001e290a7290 */ /* 0x000fc8000ff1e1ff */
[----:B------:R-:W-:-:S04]  /*3330*/  UIADD3.X UR9, UPT, UPT, ~UR40, UR25, URZ, UP0, !UPT ;  /* 0x0000001928097290 */ /* 0x000fc800087fe5ff */
[----:B--2---:R-:W-:Y:S02]  /*3340*/  USHF.R.U32.HI UR4, URZ, UR8, UR9 ;  /* 0x00000008ff047299 */ /* 0x004fe40008011609 */
[----:B------:R-:W-:Y:S01]  /*3350*/  USHF.R.U64 UR8, UR10, UR8, UR9 ;  /* 0x000000080a087299 */ /* 0x000fe20008001209 */
[----:B-1----:R-:W-:Y:S01]  /*3360*/  SHF.R.U64 R2, R12, UR7, R13 ;  /* 0x000000070c027c19 */ /* 0x002fe2000800120d */
[----:B------:R-:W-:Y:S02]  /*3370*/  USHF.R.U32.HI UR11, URZ, UR7, UR4 ;  /* 0x00000007ff0b7299 */ /* 0x000fe40008011604 */
[----:B------:R-:W-:Y:S02]  /*3380*/  USHF.R.U32.HI UR5, URZ, UR7, UR5 ;  /* 0x00000007ff057299 */ /* 0x000fe40008011605 */
[----:B---3--:R-:W-:Y:S02]  /*3390*/  USHF.R.U32.HI UR9, URZ, UR6, UR11 ;  /* 0x00000006ff097299 */ /* 0x008fe4000801160b */
[----:B------:R-:W-:Y:S01]  /*33a0*/  USHF.R.U64 UR7, UR8, UR7, UR4 ;  /* 0x0000000708077299 */ /* 0x000fe20008001204 */
[----:B------:R-:W-:Y:S01]  /*33b0*/  R2UR UR4, R2 ;  /* 0x00000000020472ca */ /* 0x000fe200000e0000 */
[----:B------:R-:W-:-:S02]  /*33c0*/  ULOP3.LUT UR10, UR9, UR5, URZ, 0xfc, !UPT ;  /* 0x00000005090a7292 */ /* 0x000fc4000f8efcff */
[----:B------:R-:W-:Y:S02]  /*33d0*/  USHF.R.U64 UR6, UR7, UR6, UR11 ;  /* 0x0000000607067299 */ /* 0x000fe4000800120b */
[----:B------:R-:W-:-:S09]  /*33e0*/  UISETP.NE.U32.AND UP0, UPT, UR10, URZ, UPT ;  /* 0x000000ff0a00728c */ /* 0x000fd2000bf05070 */
[----:B------:R-:W-:Y:S05]  /*33f0*/  BRA.U UP0, `(.L_x_21) ;  /* 0x0000000100607547 */ /* 0x000fea000b800000 */
[----:B------:R-:W1:Y:S01]  /*3400*/  I2F.U32.RP R3, UR4 ;  /* 0x0000000400037d06 */ /* 0x000e620008209000 */
[----:B------:R-:W-:Y:S01]  /*3410*/  UMOV UR10, URZ ;  /* 0x000000ff000a7c82 */ /* 0x000fe20008000000 */
[----:B------:R-:W-:-:S06]  /*3420*/  UISETP.NE.U32.AND UP0, UPT, UR4, URZ, UPT ;  /* 0x000000ff0400728c */ /* 0x000fcc000bf05070 */
[----:B-1----:R-:W1:Y:S02]  /*3430*/  MUFU.RCP R2, R3 ;  /* 0x0000000300027308 */ /* 0x002e640000001000 */
[----:B-1----:R-:W-:-:S06]  /*3440*/  IADD3 R2, PT, PT, R2, 0xffffffe, RZ ;  /* 0x0ffffffe02027810 */ /* 0x002fcc0007ffe0ff */
[----:B------:R-:W1:Y:S02]  /*3450*/  F2I.FTZ.U32.TRUNC.NTZ R2, R2 ;  /* 0x0000000200027305 */ /* 0x000e64000021f000 */
[----:B-1----:R-:W-:-:S13]  /*3460*/  R2UR UR11, R2 ;  /* 0x00000000020b72ca */ /* 0x002fda00000e0000 */
[----:B------:R-:W-:-:S04]  /*3470*/  UIADD3 UR5, UPT, UPT, URZ, -UR11, URZ ;  /* 0x8000000bff057290 */ /* 0x000fc8000fffe0ff */
[----:B------:R-:W-:-:S04]  /*3480*/  UIMAD UR5, UR5, UR4, URZ ;  /* 0x00000004050572a4 */ /* 0x000fc8000f8e02ff */
[----:B------:R-:W-:-:S07]  /*3490*/  UIMAD.WIDE.U32 UR10, UR11, UR5, UR10 ;  /* 0x000000050b0a72a5 */ /* 0x000fce000f8e000a */
[----:B------:R-:W-:Y:S02]  /*34a0*/  UMOV UR5, UR11 ;  /* 0x0000000b00057c82 */ /* 0x000fe40008000000 */
[----:B------:R-:W-:-:S07]  /*34b0*/  UIMAD.WIDE.U32 UR12, UR5, UR6, URZ ;  /* 0x00000006050c72a5 */ /* 0x000fce000f8e00ff */
[----:B------:R-:W-:Y:S02]  /*34c0*/  UMOV UR12, UR13 ;  /* 0x0000000d000c7c82 */ /* 0x000fe40008000000 */
[----:B------:R-:W-:-:S04]  /*34d0*/  UIADD3 UR5, UPT, UPT, -UR12, URZ, URZ ;  /* 0x000000ff0c057290 */ /* 0x000fc8000fffe1ff */
[----:B------:R-:W-:-:S04]  /*34e0*/  UIMAD UR5, UR4, UR5, UR6 ;  /* 0x00000005040572a4 */ /* 0x000fc8000f8e0206 */
[----:B------:R-:W-:-:S11]  /*34f0*/  UISETP.GE.U32.AND UP2, UPT, UR5, UR4, UPT ;  /* 0x000000040500728c */ /* 0x000fd6000bf46070 */
[----:B------:R-:W-:Y:S02]  /*3500*/  @UP2 UIADD3 UR5, UPT, UPT, UR5, -UR4, URZ ;  /* 0x8000000405052290 */ /* 0x000fe4000fffe0ff */
[----:B------:R-:W-:Y:S02]  /*3510*/  @UP2 UIADD3 UR12, UPT, UPT, UR12, 0x1, URZ ;  /* 0x000000010c0c2890 */ /* 0x000fe4000fffe0ff */
[----:B------:R-:W-:-:S11]  /*3520*/  UISETP.GE.U32.AND UP1, UPT, UR5, UR4, UPT ;  /* 0x000000040500728c */ /* 0x000fd6000bf26070 */
[----:B------:R-:W-:Y:S02]  /*3530*/  @UP1 UIADD3 UR12, UPT, UPT, UR12, 0x1, URZ ;  /* 0x000000010c0c1890 */ /* 0x000fe4000fffe0ff */
[----:B------:R-:W-:-:S04]  /*3540*/  @!UP0 ULOP3.LUT UR12, URZ, UR4, URZ, 0x33, !UPT ;  /* 0x00000004ff0c8292 */ /* 0x000fc8000f8e33ff */
[----:B------:R-:W-:-:S04]  /*3550*/  UIADD3 UR11, UPT, UPT, -UR12, URZ, URZ ;  /* 0x000000ff0c0b7290 */ /* 0x000fc8000fffe1ff */
[----:B------:R-:W-:Y:S01]  /*3560*/  UIMAD UR11, UR4, UR11, UR6 ;  /* 0x0000000b040b72a4 */ /* 0x000fe2000f8e0206 */
[----:B------:R-:W-:Y:S11]  /*3570*/  BRA `(.L_x_22) ;  /* 0x0000000000107947 */ /* 0x000ff60003800000 */
.L_x_21:
[----:B------:R-:W-:Y:S02]  /*3580*/  MOV R2, 0x35a0 ;  /* 0x000035a000027802 */ /* 0x000fe40000000f00 */
[----:B----45:R-:W-:Y:S05]  /*3590*/  CALL.REL.NOINC `($__internal_3_$__cuda_sm20_div_u64) ;  /* 0x0000011000947944 */ /* 0x030fea0003c00000 */
[----:B------:R-:W-:-:S04]  /*35a0*/  UIADD3 UR11, UPT, UPT, -UR12, URZ, URZ ;  /* 0x000000ff0c0b7290 */ /* 0x000fc8000fffe1ff */
[----:B------:R-:W-:-:S12]  /*35b0*/  UIMAD UR11, UR4, UR11, UR6 ;  /* 0x0000000b040b72a4 */ /* 0x000fd8000f8e0206 */
.L_x_22:
[----:B------:R-:W1:Y:S01]  /*35c0*/  LDCU UR4, c[0x0][0xbdc] ;  /* 0x00017b80ff0477ac */ /* 0x000e620008000800 */
[----:B------:R-:W-:Y:S01]  /*35d0*/  PLOP3.LUT P0, PT, PT, PT, PT, 0x8, 0x80 ;  /* 0x000000000080781c */ /* 0x000fe20003f0e170 */
[----:B------:R-:W-:Y:S01]  /*35e0*/  IMAD.MOV.U32 R16, RZ, RZ, R14 ;  /* 0x000000ffff107224 */ /* 0x000fe200078e000e */
[----:B------:R-:W-:Y:S01]  /*35f0*/  LOP3.LUT R10, R10, 0xfffffffd, RZ, 0xc0, !PT ;  /* 0xfffffffd0a0a7812 */ /* 0x000fe200078ec0ff */
[----:B------:R-:W2:Y:S01]  /*3600*/  LDCU UR6, c[0x0][0xb80] ;  /* 0x00017000ff0677ac */ /* 0x000ea20008000800 */
[----:B------:R-:W3:Y:S01]  /*3610*/  LDCU UR5, c[0x0][0xbe0] ;  /* 0x00017c00ff0577ac */ /* 0x000ee20008000800 */
[----:B------:R-:W-:Y:S01]  /*3620*/  UMOV UR10, 0xffffffff ;  /* 0xffffffff000a7882 */ /* 0x000fe20000000000 */
[----:B------:R-:W4:Y:S07]  /*3630*/  LDCU UR9, c[0x0][0xb90] ;  /* 0x00017200ff0977ac */ /* 0x000f2e0008000800 */
[----:B------:R-:W-:Y:S01]  /*3640*/  @P0 LOP3.LUT R10, R10, 0x2, RZ, 0xfc, !PT ;  /* 0x000000020a0a0812 */ /* 0x000fe200078efcff */
[----:B-1----:R-:W-:-:S02]  /*3650*/  USHF.L.U32 UR10, UR10, UR4, URZ ;  /* 0x000000040a0a7299 */ /* 0x002fc400080006ff */
[----:B------:R-:W-:Y:S02]  /*3660*/  USHF.L.U32 UR12, UR12, UR4, URZ ;  /* 0x000000040c0c7299 */ /* 0x000fe400080006ff */
[----:B------:R-:W-:Y:S02]  /*3670*/  ULOP3.LUT UR10, URZ, UR10, URZ, 0x33, !UPT ;  /* 0x0000000aff0a7292 */ /* 0x000fe4000f8e33ff */
[----:B--2---:R-:W-:Y:S02]  /*3680*/  UIADD3 UR4, UPT, UPT, UR6, -0x1, URZ ;  /* 0xffffffff06047890 */ /* 0x004fe4000fffe0ff */
[----:B------:R-:W-:Y:S02]  /*3690*/  ULOP3.LUT UR10, UR7, UR10, URZ, 0xc0, !UPT ;  /* 0x0000000a070a7292 */ /* 0x000fe4000f8ec0ff */
[----:B------:R-:W-:Y:S02]  /*36a0*/  ULOP3.LUT UR4, UR4, UR8, URZ, 0xc0, !UPT ;  /* 0x0000000804047292 */ /* 0x000fe4000f8ec0ff */
[----:B------:R-:W-:-:S02]  /*36b0*/  UIADD3 UR10, UPT, UPT, UR10, UR12, URZ ;  /* 0x0000000c0a0a7290 */ /* 0x000fc4000fffe0ff */
[----:B---3--:R-:W-:Y:S02]  /*36c0*/  UISETP.NE.AND UP0, UPT, UR5, 0x1, UPT ;  /* 0x000000010500788c */ /* 0x008fe4000bf05270 */
[----:B------:R-:W-:Y:S02]  /*36d0*/  UIMAD UR4, UR11, UR6, UR4 ;  /* 0x000000060b0472a4 */ /* 0x000fe4000f8e0204 */
[----:B----4-:R-:W-:-:S04]  /*36e0*/  UIMAD UR9, UR10, UR9, UR38 ;  /* 0x000000090a0972a4 */ /* 0x010fc8000f8e0226 */
[----:B------:R-:W-:Y:S02]  /*36f0*/  USEL UR18, UR9, UR4, !UP0 ;  /* 0x0000000409127287 */ /* 0x000fe4000c000000 */
[----:B------:R-:W-:-:S12]  /*3700*/  USEL UR19, UR4, UR9, !UP0 ;  /* 0x0000000904137287 */ /* 0x000fd8000c000000 */
.L_x_13:
[----:B------:R-:W2:Y:S02]  /*3710*/  LDCU UR4, c[0x0][0x36c] ;  /* 0x00006d80ff0477ac */ /* 0x000ea40008000800 */
[----:B--2---:R-:W-:-:S09]  /*3720*/  UISETP.EQ.U32.AND UP0, UPT, UR4, 0x1, UPT ;  /* 0x000000010400788c */ /* 0x004fd2000bf02070 */
[----:B------:R-:W-:Y:S05]  /*3730*/  BRA.U !UP0, `(.L_x_23) ;  /* 0x00000001080c7547 */ /* 0x000fea000b800000 */
[----:B------:R-:W-:Y:S01]  /*3740*/  UCGABAR_WAIT ;  /* 0x0000000000007dc7 */ /* 0x000fe20008000000 */
[----:B------:R-:W-:Y:S01]  /*3750*/  CCTL.IVALL ;  /* 0x00000000ff00798f */ /* 0x000fe20002000000 */
[----:B------:R-:W-:Y:S05]  /*3760*/  BRA `(.L_x_24) ;  /* 0x0000000000047947 */ /* 0x000fea0003800000 */
.L_x_23:
[----:B------:R-:W-:Y:S06]  /*3770*/  BAR.SYNC.DEFER_BLOCKING 0x0 ;  /* 0x0000000000007b1d */ /* 0x000fec0000010000 */
.L_x_24:
[----:B------:R-:W-:-:S13]  /*3780*/  LOP3.LUT P0, RZ, R10, 0x2, RZ, 0xc0, !PT ;  /* 0x000000020aff7812 */ /* 0x000fda000780c0ff */
[----:B------:R-:W-:Y:S05]  /*3790*/  @P0 EXIT ;  /* 0x000000000000094d */ /* 0x000fea0003800000 */
[----:B------:R-:W2:Y:S01]  /*37a0*/  S2UR UR5, SR_CgaCtaId ;  /* 0x00000000000579c3 */ /* 0x000ea20000008800 */
[----:B------:R-:W-:-:S09]  /*37b0*/  UISETP.NE.AND UP0, UPT, UR37, 0x2, UPT ;  /* 0x000000022500788c */ /* 0x000fd2000bf05270 */
[----:B------:R-:W-:Y:S05]  /*37c0*/  BRA.U UP0, `(.L_x_25) ;  /* 0x00000015002c7547 */ /* 0x000fea000b800000 */
[----:B------:R-:W-:-:S04]  /*37d0*/  USHF.L.U32 UR25, UR42, 0x7, URZ ;  /* 0x000000072a197899 */ /* 0x000fc800080006ff */
[----:B------:R-:W-:-:S04]  /*37e0*/  ULOP3.LUT UR25, UR25, 0x80, URZ, 0xc0, !UPT ;  /* 0x0000008019197892 */ /* 0x000fc8000f8ec0ff */
[----:B-1--45:R-:W1:-:S00]  /*37f0*/  USETMAXREG.DEALLOC.CTAPOOL 0x88 ;  /* 0x00000088000079c8 */ /* 0x032e4000080e0500 */
[----:B-1----:R-:W-:Y:S01]  /*3800*/  ISETP.NE.AND P1, PT, R7, RZ, P2 ;  /* 0x000000ff0700720c */ /* 0x002fe20001725270 */
[----:B------:R-:W-:Y:S01]  /*3810*/  IMAD.MOV.U32 R17, RZ, RZ, 0x1 ;  /* 0x00000001ff117424 */ /* 0x000fe200078e00ff */
[----:B------:R-:W-:Y:S01]  /*3820*/  PLOP3.LUT P4, PT, PT, PT, PT, 0x8, 0x80 ;  /* 0x000000000080781c */ /* 0x000fe20003f8e170 */
[----:B------:R-:W-:Y:S01]  /*3830*/  IMAD.MOV.U32 R14, RZ, RZ, RZ ;  /* 0x000000ffff0e7224 */ /* 0x000fe200078e00ff */
[----:B------:R-:W-:Y:S01]  /*3840*/  PRMT R15, RZ, 0x7610, R15 ;  /* 0x00007610ff0f7816 */ /* 0x000fe2000000000f */
[----:B------:R-:W-:Y:S01]  /*3850*/  UMOV UR23, URZ ;  /* 0x000000ff00177c82 */ /* 0x000fe20008000000 */
[----:B------:R-:W-:-:S09]  /*3860*/  UMOV UR22, URZ ;  /* 0x000000ff00167c82 */ /* 0x000fd20008000000 */
.L_x_49:
[----:B------:R-:W1:Y:S02]  /*3870*/  LDC.64 R22, c[0x0][0x390] ;  /* 0x0000e400ff167b82 */ /* 0x000e640000000a00 */
[----:B-1--4-:R-:W-:-:S05]  /*3880*/  IMAD.WIDE R22, R16, 0xc, R22 ;  /* 0x0000000c10167825 */ /* 0x012fca00078e0216 */
[----:B------:R-:W3:Y:S02]  /*3890*/  LDG.E R0, desc[UR50][R22.64+0x8] ;  /* 0x0000083216007981 */ /* 0x000ee4000c1e1900 */
[----:B---3--:R-:W-:Y:S01]  /*38a0*/  R2UR UR4, R0 ;  /* 0x00000000000472ca */ /* 0x008fe200000e0000 */
[----:B------:R-:W-:-:S14]  /*38b0*/  @P4 BRA `(.L_x_26) ;  /* 0x0000000400cc4947 */ /* 0x000fdc0003800000 */
[----:B------:R-:W1:Y:S01]  /*38c0*/  S2R R12, SR_LANEID ;  /* 0x00000000000c7919 */ /* 0x000e620000000000 */
[----:B------:R-:W-:Y:S02]  /*38d0*/  ELECT P0, URZ, PT ;  /* 0x0000000000ff782f */ /* 0x000fe40003800000 */
[----:B------:R-:W-:Y:S01]  /*38e0*/  MOV R0, 0x400 ;  /* 0x0000040000007802 */ /* 0x000fe20000000f00 */
[----:B------:R-:W-:Y:S01]  /*38f0*/  BSSY.RECONVERGENT B0, `(.L_x_27) ;  /* 0x0000055000007945 */ /* 0x000fe20003800200 */
[----:B------:R-:W3:Y:S01]  /*3900*/  S2R R3, SR_CgaCtaId ;  /* 0x0000000000037919 */ /* 0x000ee20000008800 */
[----:B------:R-:W-:Y:S01]  /*3910*/  LOP3.LUT R13, R15, 0xffff, RZ, 0xc0, !PT ;  /* 0x0000ffff0f0d7812 */ /* 0x000fe200078ec0ff */
[----:B-1----:R-:W-:Y:S01]  /*3920*/  IMAD.SHL.U32 R12, R12, 0x4, RZ ;  /* 0x000000040c0c7824 */ /* 0x002fe200078e00ff */
[----:B---3--:R-:W-:-:S04]  /*3930*/  LEA R3, R3, R0, 0x18 ;  /* 0x0000000003037211 */ /* 0x008fc800078ec0ff */
[----:B------:R-:W-:Y:S02]  /*3940*/  IADD3 R0, PT, PT, R12, 0x400, R3 ;  /* 0x000004000c007810 */ /* 0x000fe40007ffe003 */
[----:B------:R-:W-:Y:S05]  /*3950*/  @!P0 BRA `(.L_x_28) ;  /* 0x0000000400388947 */ /* 0x000fea0003800000 */
[----:B------:R-:W1:Y:S01]  /*3960*/  LDC.64 R10, c[0x0][0x830] ;  /* 0x00020c00ff0a7b82 */ /* 0x000e620000000a00 */
[----:B------:R-:W3:Y:S04]  /*3970*/  LDG.E R9, desc[UR50][R22.64] ;  /* 0x0000003216097981 */ /* 0x000ee8000c1e1900 */
[----:B------:R4:W5:Y:S03]  /*3980*/  LDG.E R18, desc[UR50][R22.64+0x4] ;  /* 0x0000043216127981 */ /* 0x000966000c1e1900 */
[----:B------:R-:W2:Y:S08]  /*3990*/  LDC.64 R6, c[0x0][0x840] ;  /* 0x00021000ff067b82 */ /* 0x000eb00000000a00 */
[----:B------:R-:W4:Y:S01]  /*39a0*/  LDC.64 R4, c[0x0][0x828] ;  /* 0x00020a00ff047b82 */ /* 0x000f220000000a00 */
[----:B-1----:R-:W-:-:S07]  /*39b0*/  IMAD.WIDE R10, R16, 0x8, R10 ;  /* 0x00000008100a7825 */ /* 0x002fce00078e020a */
[----:B------:R-:W1:Y:S01]  /*39c0*/  LDC.64 R2, c[0x0][0x838] ;  /* 0x00020e00ff027b82 */ /* 0x000e620000000a00 */
[----:B------:R-:W3:Y:S01]  /*39d0*/  LDG.E.64 R10, desc[UR50][R10.64] ;  /* 0x000000320a0a7981 */ /* 0x000ee2000c1e1b00 */
[----:B--2---:R-:W-:-:S06]  /*39e0*/  IMAD.WIDE R6, R16, 0x8, R6 ;  /* 0x0000000810067825 */ /* 0x004fcc00078e0206 */
[----:B------:R-:W2:Y:S01]  /*39f0*/  LDG.E.64 R6, desc[UR50][R6.64] ;  /* 0x0000003206067981 */ /* 0x000ea2000c1e1b00 */
[----:B----4-:R-:W-:-:S06]  /*3a00*/  IMAD.WIDE R24, R16, 0x8, R4 ;  /* 0x0000000810187825 */ /* 0x010fcc00078e0204 */
[----:B------:R-:W4:Y:S01]  /*3a10*/  LDG.E.64 R24, desc[UR50][R24.64] ;  /* 0x0000003218187981 */ /* 0x000f22000c1e1b00 */
[----:B-1----:R-:W-:-:S06]  /*3a20*/  IMAD.WIDE R20, R16, 0x8, R2 ;  /* 0x0000000810147825 */ /* 0x002fcc00078e0202 */
[----:B------:R-:W4:Y:S01]  /*3a30*/  LDG.E.64 R20, desc[UR50][R20.64] ;  /* 0x0000003214147981 */ /* 0x000f22000c1e1b00 */
[----:B------:R-:W1:Y:S01]  /*3a40*/  S2UR UR5, SR_CgaCtaId ;  /* 0x00000000000579c3 */ /* 0x000e620000008800 */
[----:B------:R-:W-:Y:S02]  /*3a50*/  UMOV UR6, 0x400 ;  /* 0x0000040000067882 */ /* 0x000fe40000000000 */
[----:B-1----:R-:W-:-:S09]  /*3a60*/  ULEA UR5, UR5, UR6, 0x18 ;  /* 0x0000000605057291 */ /* 0x002fd2000f8ec0ff */
[----:B------:R-:W1:Y:S04]  /*3a70*/  LDS R5, [UR5+0x41c] ;  /* 0x00041c05ff057984 */ /* 0x000e680008000800 */
[----:B------:R-:W1:Y:S01]  /*3a80*/  LDS R4, [UR5+0x49c] ;  /* 0x00049c05ff047984 */ /* 0x000e620008000800 */
[----:B------:R-:W-:Y:S02]  /*3a90*/  UIADD3 UR7, UPT, UPT, UR5, 0x400, URZ ;  /* 0x0000040005077890 */ /* 0x000fe4000fffe0ff */
[----:B------:R-:W-:Y:S01]  /*3aa0*/  UIADD3 UR6, UPT, UPT, UR5, 0x480, URZ ;  /* 0x0000048005067890 */ /* 0x000fe2000fffe0ff */
[----:B------:R-:W-:Y:S04]  /*3ab0*/  STS [UR5+0x430], RZ ;  /* 0x000430ffff007988 */ /* 0x000fe80008000805 */
[----:B------:R-:W-:Y:S01]  /*3ac0*/  STS [UR5+0x4b0], RZ ;  /* 0x0004b0ffff007988 */ /* 0x000fe20008000805 */
[----:B---3--:R-:W-:-:S04]  /*3ad0*/  SHF.L.U64.HI R26, R10, 0x1, R11 ;  /* 0x000000010a1a7819 */ /* 0x008fc8000001020b */
[----:B------:R-:W-:Y:S02]  /*3ae0*/  LOP3.LUT R26, R26, 0x1fffffff, RZ, 0xc0, !PT ;  /* 0x1fffffff1a1a7812 */ /* 0x000fe400078ec0ff */
[----:B--2---:R-:W-:-:S04]  /*3af0*/  SHF.L.U64.HI R16, R6, 0x1, R7 ;  /* 0x0000000106107819 */ /* 0x004fc80000010207 */
[----:B------:R-:W-:Y:S02]  /*3b00*/  LOP3.LUT R16, R16, 0x1fffffff, RZ, 0xc0, !PT ;  /* 0x1fffffff10107812 */ /* 0x000fe400078ec0ff */
[----:B------:R-:W-:Y:S02]  /*3b10*/  SHF.R.U32.HI R2, RZ, 0x4, R26 ;  /* 0x00000004ff027819 */ /* 0x000fe4000001161a */
[----:B------:R-:W-:Y:S02]  /*3b20*/  SHF.R.U32.HI R3, RZ, 0x4, R16 ;  /* 0x00000004ff037819 */ /* 0x000fe40000011610 */
[----:B-1----:R-:W-:Y:S02]  /*3b30*/  LOP3.LUT R2, R5, 0xf, R2, 0xb8, !PT ;  /* 0x0000000f05027812 */ /* 0x002fe400078eb802 */
[----:B------:R-:W-:-:S03]  /*3b40*/  LOP3.LUT R11, R4, 0xf, R3, 0xb8, !PT ;  /* 0x0000000f040b7812 */ /* 0x000fc600078eb803 */
[----:B------:R-:W-:Y:S04]  /*3b50*/  STS [UR5+0x41c], R2 ;  /* 0x00041c02ff007988 */ /* 0x000fe80008000805 */
[----:B------:R-:W-:Y:S04]  /*3b60*/  STS [UR5+0x49c], R11 ;  /* 0x00049c0bff007988 */ /* 0x000fe80008000805 */
[----:B------:R-:W1:Y:S04]  /*3b70*/  LDS R4, [UR5+0x41c] ;  /* 0x00041c05ff047984 */ /* 0x000e680008000800 */
[----:B------:R-:W2:Y:S01]  /*3b80*/  LDS R3, [UR5+0x49c] ;  /* 0x00049c05ff037984 */ /* 0x000ea20008000800 */
[----:B-1----:R-:W-:-:S02]  /*3b90*/  LOP3.LUT R7, R4, 0xf0, RZ, 0xb8, !PT ;  /* 0x000000f004077812 */ /* 0x002fc400078eb8ff */
[----:B--2---:R-:W-:-:S03]  /*3ba0*/  LOP3.LUT R8, R3, 0xf0, RZ, 0xb8, !PT ;  /* 0x000000f003087812 */ /* 0x004fc600078eb8ff */
[----:B------:R-:W-:Y:S04]  /*3bb0*/  STS [UR5+0x41c], R7 ;  /* 0x00041c07ff007988 */ /* 0x000fe80008000805 */
[----:B------:R-:W-:Y:S04]  /*3bc0*/  STS [UR5+0x49c], R8 ;  /* 0x00049c08ff007988 */ /* 0x000fe80008000805 */
[----:B------:R-:W1:Y:S04]  /*3bd0*/  LDS R5, [UR5+0x41c] ;  /* 0x00041c05ff057984 */ /* 0x000e680008000800 */
[----:B------:R-:W2:Y:S01]  /*3be0*/  LDS R3, [UR5+0x49c] ;  /* 0x00049c05ff037984 */ /* 0x000ea20008000800 */
[----:B------:R-:W-:-:S02]  /*3bf0*/  IMAD.U32 R4, RZ, RZ, UR7 ;  /* 0x00000007ff047e24 */ /* 0x000fc4000f8e00ff */
[----:B------:R-:W-:-:S03]  /*3c00*/  IMAD.U32 R2, RZ, RZ, UR6 ;  /* 0x00000006ff027e24 */ /* 0x000fc6000f8e00ff */
[----:B------:R-:W-:Y:S02]  /*3c10*/  SHF.R.U64 R4, R4, 0x4, RZ ;  /* 0x0000000404047819 */ /* 0x000fe400000012ff */
[----:B------:R-:W-:Y:S02]  /*3c20*/  SHF.R.U64 R2, R2, 0x4, RZ ;  /* 0x0000000402027819 */ /* 0x000fe400000012ff */
[----:B-1----:R-:W-:Y:S02]  /*3c30*/  LOP3.LUT R5, R5, 0xf00, RZ, 0xb8, !PT ;  /* 0x00000f0005057812 */ /* 0x002fe400078eb8ff */
[----:B--2---:R-:W-:-:S03]  /*3c40*/  LOP3.LUT R3, R3, 0xf00, RZ, 0xb8, !PT ;  /* 0x00000f0003037812 */ /* 0x004fc600078eb8ff */
[----:B------:R5:W-:Y:S04]  /*3c50*/  STS.64 [UR5+0x418], R4 ;  /* 0x00041804ff007988 */ /* 0x000be80008000a05 */
[----:B------:R-:W-:Y:S04]  /*3c60*/  STS.64 [UR5+0x498], R2 ;  /* 0x00049802ff007988 */ /* 0x000fe80008000a05 */
[----:B------:R-:W1:Y:S04]  /*3c70*/  LDS R22, [UR5+0x41c] ;  /* 0x00041c05ff167984 */ /* 0x000e680008000800 */
[----:B------:R-:W2:Y:S01]  /*3c80*/  LDS R19, [UR5+0x49c] ;  /* 0x00049c05ff137984 */ /* 0x000ea20008000800 */
[----:B------:R-:W-:Y:S01]  /*3c90*/  IMAD.SHL.U32 R10, R10, 0x2, RZ ;  /* 0x000000020a0a7824 */ /* 0x000fe200078e00ff */
[----:B------:R-:W-:Y:S01]  /*3ca0*/  UIADD3 UR6, UPT, UPT, UR4, -0x1, URZ ;  /* 0xffffffff04067890 */ /* 0x000fe2000fffe0ff */
[----:B------:R-:W-:-:S03]  /*3cb0*/  IMAD.SHL.U32 R23, R6, 0x2, RZ ;  /* 0x0000000206177824 */ /* 0x000fc600078e00ff */
[----:B------:R-:W-:Y:S02]  /*3cc0*/  LOP3.LUT R7, R10, 0xfffffffe, RZ, 0xc0, !PT ;  /* 0xfffffffe0a077812 */ /* 0x000fe400078ec0ff */
[----:B------:R-:W-:Y:S01]  /*3cd0*/  IMAD.U32 R8, RZ, RZ, UR6 ;  /* 0x00000006ff087e24 */ /* 0x000fe2000f8e00ff */
[----:B------:R-:W-:Y:S01]  /*3ce0*/  LOP3.LUT R23, R23, 0xfffffffe, RZ, 0xc0, !PT ;  /* 0xfffffffe17177812 */ /* 0x000fe200078ec0ff */
[----:B------:R-:W-:Y:S01]  /*3cf0*/  STS [UR5+0x410], R4 ;  /* 0x00041004ff007988 */ /* 0x000fe20008000805 */
[----:B------:R-:W-:Y:S02]  /*3d00*/  SHF.R.U64 R26, R7, 0x4, R26 ;  /* 0x00000004071a7819 */ /* 0x000fe4000000121a */
[----:B------:R-:W-:Y:S02]  /*3d10*/  CS2R R10, SRZ ;  /* 0x00000000000a7805 */ /* 0x000fe4000001ff00 */
[----:B------:R-:W-:Y:S01]  /*3d20*/  CS2R R6, SRZ ;  /* 0x0000000000067805 */ /* 0x000fe2000001ff00 */
[----:B------:R3:W-:Y:S01]  /*3d30*/  STS [UR5+0x414], R4 ;  /* 0x00041404ff007988 */ /* 0x0007e20008000805 */
[----:B------:R-:W-:Y:S01]  /*3d40*/  VIADD R9, R9, 0xffffffff ;  /* 0xffffffff09097836 */ /* 0x000fe20000000000 */
[----:B------:R-:W-:Y:S01]  /*3d50*/  SHF.R.U64 R23, R23, 0x4, R16 ;  /* 0x0000000417177819 */ /* 0x000fe20000001210 */
[----:B-----5:R-:W-:Y:S01]  /*3d60*/  VIADD R5, R18, 0xffffffff ;  /* 0xffffffff12057836 */ /* 0x020fe20000000000 */
[----:B------:R4:W-:Y:S04]  /*3d70*/  STS [UR5+0x490], R2 ;  /* 0x00049002ff007988 */ /* 0x0009e80008000805 */
[----:B------:R4:W-:Y:S04]  /*3d80*/  STS [UR5+0x494], R2 ;  /* 0x00049402ff007988 */ /* 0x0009e80008000805 */
[----:B------:R4:W-:Y:S04]  /*3d90*/  STS.128 [UR5+0x420], R8 ;  /* 0x00042008ff007988 */ /* 0x0009e80008000c05 */
[----:B------:R4:W-:Y:S01]  /*3da0*/  STS [UR5+0x40c], R26 ;  /* 0x00040c1aff007988 */ /* 0x0009e20008000805 */
[----:B-1----:R-:W-:Y:S01]  /*3db0*/  LOP3.LUT R22, R22, 0xf000, RZ, 0xb8, !PT ;  /* 0x0000f00016167812 */ /* 0x002fe200078eb8ff */
[----:B---3--:R-:W-:Y:S01]  /*3dc0*/  IMAD.MOV.U32 R4, RZ, RZ, R8 ;  /* 0x000000ffff047224 */ /* 0x008fe200078e0008 */
[----:B--2---:R-:W-:Y:S01]  /*3dd0*/  LOP3.LUT R19, R19, 0xf000, RZ, 0xb8, !PT ;  /* 0x0000f00013137812 */ /* 0x004fe200078eb8ff */
[----:B----4-:R1:W-:Y:S04]  /*3de0*/  STS.64 [UR5+0x400], R24 ;  /* 0x00040018ff007988 */ /* 0x0103e80008000a05 */
[----:B------:R1:W-:Y:S04]  /*3df0*/  STS.128 [UR5+0x4a0], R4 ;  /* 0x0004a004ff007988 */ /* 0x0003e80008000c05 */
[----:B------:R1:W-:Y:S04]  /*3e00*/  STS.64 [UR5+0x480], R20 ;  /* 0x00048014ff007988 */ /* 0x0003e80008000a05 */
[----:B------:R1:W-:Y:S04]  /*3e10*/  STS [UR5+0x48c], R23 ;  /* 0x00048c17ff007988 */ /* 0x0003e80008000805 */
[----:B------:R1:W-:Y:S04]  /*3e20*/  STS [UR5+0x41c], R22 ;  /* 0x00041c16ff007988 */ /* 0x0003e80008000805 */
[----:B------:R1:W-:Y:S02]  /*3e30*/  STS [UR5+0x49c], R19 ;  /* 0x00049c13ff007988 */ /* 0x0003e40008000805 */
.L_x_28:
[----:B--2---:R-:W-:Y:S05]  /*3e40*/  BSYNC.RECONVERGENT B0 ;  /* 0x0000000000007941 */ /* 0x004fea0003800200 */
.L_x_27:
[----:B------:R-:W-:Y:S01]  /*3e50*/  NOP ;  /* 0x0000000000007918 */ /* 0x000fe20000000000 */
[----:B------:R2:W3:Y:S01]  /*3e60*/  LDS R2, [R0] ;  /* 0x0000000000027984 */ /* 0x0004e20000000800 */
[----:B------:R-:W-:Y:S01]  /*3e70*/  IMAD R13, R13, 0xaaab, RZ ;  /* 0x0000aaab0d0d7824 */ /* 0x000fe200078e02ff */
[----:B------:R-:W-:Y:S01]  /*3e80*/  ELECT P0, URZ, PT ;  /* 0x0000000000ff782f */ /* 0x000fe20003800000 */
[----:B------:R-:W-:Y:S01]  /*3e90*/  BSSY.RECONVERGENT B0, `(.L_x_29) ;  /* 0x000000b000007945 */ /* 0x000fe20003800200 */
[----:B------:R2:W4:Y:S02]  /*3ea0*/  LDS R3, [R0+0x80] ;  /* 0x0000800000037984 */ /* 0x0005240000000800 */
[----:B-1----:R-:W-:-:S04]  /*3eb0*/  SHF.R.U32.HI R4, RZ, 0x13, R13 ;  /* 0x00000013ff047819 */ /* 0x002fc8000001160d */
[----:B------:R-:W-:-:S05]  /*3ec0*/  PRMT R4, R4, 0x9910, RZ ;  /* 0x0000991004047816 */ /* 0x000fca00000000ff */
[----:B------:R-:W-:-:S04]  /*3ed0*/  IMAD R4, R4, 0xc, RZ ;  /* 0x0000000c04047824 */ /* 0x000fc800078e02ff */
[----:B------:R-:W-:-:S05]  /*3ee0*/  IMAD.MOV R4, RZ, RZ, -R4 ;  /* 0x000000ffff047224 */ /* 0x000fca00078e0a04 */
[----:B------:R-:W-:-:S05]  /*3ef0*/  PRMT R4, R4, 0x7710, RZ ;  /* 0x0000771004047816 */ /* 0x000fca00000000ff */
[----:B------:R-:W-:Y:S01]  /*3f00*/  IMAD.IADD R4, R4, 0x1, R15 ;  /* 0x0000000104047824 */ /* 0x000fe200078e020f */
[----:B--2---:R-:W-:Y:S05]  /*3f10*/  @!P0 BRA `(.L_x_30) ;  /* 0x0000000000088947 */ /* 0x004fea0003800000 */
[----:B------:R0:W-:Y:S01]  /*3f20*/  UTMACMDFLUSH ;  /* 0x00000000000079b7 */ /* 0x0001e20000000000 */
[----:B------:R-:W-:-:S04]  /*3f30*/  DEPBAR.LE SB0, 0x0 ;  /* 0x000080000000791a */ /* 0x000fc80000000000 */
.L_x_30:
[----:B------:R-:W-:Y:S05]  /*3f40*/  BSYNC.RECONVERGENT B0 ;  /* 0x0000000000007941 */ /* 0x000fea0003800200 */
.L_x_29:
[----:B------:R-:W-:-:S13]  /*3f50*/  R2UR UR5, R4 ;  /* 0x00000000040572ca */ /* 0x000fda00000e0000 */
[----:B------:R-:W-:-:S04]  /*3f60*/  ULOP3.LUT UR5, UR5, 0xffff, URZ, 0xc0, !UPT ;  /* 0x0000ffff05057892 */ /* 0x000fc8000f8ec0ff */
[----:B------:R-:W-:Y:S02]  /*3f70*/  UIMAD.WIDE.U32 UR6, UR5, 0x80, UR28 ;  /* 0x00000080050678a5 */ /* 0x000fe4000f8e001c */
[----:B------:R-:W-:-:S04]  /*3f80*/  UIMAD.WIDE.U32 UR8, UR5, 0x80, UR26 ;  /* 0x00000080050878a5 */ /* 0x000fc8000f8e001a */
[C---:B------:R-:W-:Y:S02]  /*3f90*/  IADD3 R4, P3, PT, R12.reuse, UR6, RZ ;  /* 0x000000060c047c10 */ /* 0x040fe4000ff7e0ff */
[----:B------:R-:W-:-:S03]  /*3fa0*/  IADD3 R12, P0, PT, R12, UR8, RZ ;  /* 0x000000080c0c7c10 */ /* 0x000fc6000ff1e0ff */
[----:B------:R-:W-:Y:S02]  /*3fb0*/  IMAD.X R5, RZ, RZ, UR7, P3 ;  /* 0x00000007ff057e24 */ /* 0x000fe400098e06ff */
[----:B------:R-:W-:-:S03]  /*3fc0*/  IMAD.X R13, RZ, RZ, UR9, P0 ;  /* 0x00000009ff0d7e24 */ /* 0x000fc600080e06ff */
[----:B---3--:R1:W5:Y:S04]  /*3fd0*/  ATOMG.E.EXCH.STRONG.GPU PT, RZ, [R4], R2 ;  /* 0x0000000204ff73a8 */ /* 0x00836800041ee100 */
[----:B----4-:R1:W5:Y:S02]  /*3fe0*/  ATOMG.E.EXCH.STRONG.GPU PT, RZ, [R12], R3 ;  /* 0x000000030cff73a8 */ /* 0x01036400041ee100 */
.L_x_26:
[----:B------:R-:W-:Y:S01]  /*3ff0*/  LOP3.LUT R0, R15, 0xffff, RZ, 0xc0, !PT ;  /* 0x0000ffff0f007812 */ /* 0x000fe200078ec0ff */
[----:B------:R-:W3:Y:S01]  /*4000*/  S2UR UR21, SR_CgaCtaId ;  /* 0x00000000001579c3 */ /* 0x000ee20000008800 */
[----:B------:R-:W-:-:S03]  /*4010*/  UMOV UR20, 0x400 ;  /* 0x0000040000147882 */ /* 0x000fc60000000000 */
[----:B------:R-:W-:-:S05]  /*4020*/  IMAD R0, R0, 0xaaab, RZ ;  /* 0x0000aaab00007824 */ /* 0x000fca00078e02ff */
[----:B------:R-:W-:-:S04]  /*4030*/  SHF.R.U32.HI R0, RZ, 0x13, R0 ;  /* 0x00000013ff007819 */ /* 0x000fc80000011600 */
[----:B------:R-:W-:-:S05]  /*4040*/  PRMT R0, R0, 0x9910, RZ ;  /* 0x0000991000007816 */ /* 0x000fca00000000ff */
[----:B------:R-:W-:-:S04]  /*4050*/  IMAD R0, R0, 0xc, RZ ;  /* 0x0000000c00007824 */ /* 0x000fc800078e02ff */
[----:B------:R-:W-:Y:S01]  /*4060*/  IMAD.MOV R0, RZ, RZ, -R0 ;  /* 0x000000ffff007224 */ /* 0x000fe200078e0a00 */
[----:B---3--:R-:W-:-:S04]  /*4070*/  ULEA UR20, UR21, UR20, 0x18 ;  /* 0x0000001415147291 */ /* 0x008fc8000f8ec0ff */
[----:B------:R-:W-:Y:S01]  /*4080*/  PRMT R0, R0, 0x7710, RZ ;  /* 0x0000771000007816 */ /* 0x000fe200000000ff */
[----:B--2---:R-:W-:-:S04]  /*4090*/  ULEA UR5, UR22, UR20, 0x3 ;  /* 0x0000001416057291 */ /* 0x004fc8000f8e18ff */
[----:B------:R-:W-:-:S05]  /*40a0*/  IMAD.IADD R0, R0, 0x1, R15 ;  /* 0x0000000100007824 */ /* 0x000fca00078e020f */
[----:B------:R-:W-:Y:S02]  /*40b0*/  R2UR UR30, R0 ;  /* 0x00000000001e72ca */ /* 0x000fe400000e0000 */
[----:B------:R-:W-:-:S11]  /*40c0*/  SHF.L.U32 R0, R17, 0x1f, RZ ;  /* 0x0000001f11007819 */ /* 0x000fd600000006ff */
[----:B------:R-:W-:-:S04]  /*40d0*/  ULOP3.LUT UR30, UR30, 0xffff, URZ, 0xc0, !UPT ;  /* 0x0000ffff1e1e7892 */ /* 0x000fc8000f8ec0ff */
[----:B------:R-:W-:Y:S02]  /*40e0*/  UIMAD.WIDE.U32 UR32, UR30, 0x80, UR28 ;  /* 0x000000801e2078a5 */ /* 0x000fe4000f8e001c */
[----:B------:R-:W-:Y:S01]  /*40f0*/  UIMAD.WIDE.U32 UR30, UR30, 0x80, UR26 ;  /* 0x000000801e1e78a5 */ /* 0x000fe2000f8e001a */
[----:B------:R-:W-:Y:S11]  /*4100*/  @P4 BRA `(.L_x_31) ;  /* 0x00000000001c4947 */ /* 0x000ff60003800000 */
[----:B------:R-:W-:-:S04]  /*4110*/  DEPBAR {5,4,3,2,1,0} ;  /* 0x0000003f0000791a */ /* 0x000fc80000000000 */
[----:B------:R-:W2:Y:S02]  /*4120*/  CCTL.E.C.LDCU.IV.DEEP [UR32] ;  /* 0x0000000020007540 */ /* 0x000ea40009c08000 */
[----:B--2---:R2:W-:Y:S01]  /*4130*/  UTMACCTL.IV [UR32] ;  /* 0x00000000200079b9 */ /* 0x0045e20008000000 */
[----:B------:R-:W-:-:S04]  /*4140*/  DEPBAR {5,4,3,2,1,0} ;  /* 0x0000003f0000791a */ /* 0x000fc80000000000 */
[----:B------:R-:W3:Y:S02]  /*4150*/  CCTL.E.C.LDCU.IV.DEEP [UR30] ;  /* 0x000000001e007540 */ /* 0x000ee40009c08000 */
[----:B---3--:R2:W-:Y:S01]  /*4160*/  UTMACCTL.IV [UR30] ;  /* 0x000000001e0079b9 */ /* 0x0085e20008000000 */
[----:B------:R-:W-:Y:S01]  /*4170*/  NOP ;  /* 0x0000000000007918 */ /* 0x000fe20000000000 */
.L_x_31:
[----:B-----5:R3:W4:Y:S01]  /*4180*/  SYNCS.PHASECHK.TRANS64.TRYWAIT P0, [UR5+0x10], R0 ;  /* 0x00001000ff0075a7 */ /* 0x0207220008001105 */
[----:B------:R-:W-:Y:S02]  /*4190*/  UIADD3 UR5, UPT, UPT, UR4, 0x7f, URZ ;  /* 0x0000007f04057890 */ /* 0x000fe4000fffe0ff */
[----:B------:R-:W-:Y:S02]  /*41a0*/  UIADD3 UR4, UPT, UPT, UR4, 0xfe, URZ ;  /* 0x000000fe04047890 */ /* 0x000fe4000fffe0ff */
[----:B------:R-:W-:Y:S02]  /*41b0*/  USHF.R.S32.HI UR35, URZ, 0x1f, UR5 ;  /* 0x0000001fff237899 */ /* 0x000fe40008011405 */
[----:B------:R-:W-:Y:S02]  /*41c0*/  ULEA UR7, UR19, UR25, 0x8 ;  /* 0x0000001913077291 */ /* 0x000fe4000f8e40ff */
[----:B------:R-:W-:Y:S02]  /*41d0*/  ULEA.HI UR35, UR35, UR5, URZ, 0x7 ;  /* 0x0000000523237291 */ /* 0x000fe4000f8f38ff */
[----:B------:R-:W-:-:S02]  /*41e0*/  ULEA.HI UR5, UR18, UR18, URZ, 0x1 ;  /* 0x0000001212057291 */ /* 0x000fc4000f8f08ff */
[----:B------:R-:W-:Y:S02]  /*41f0*/  USHF.R.S32.HI UR35, URZ, 0x7, UR35 ;  /* 0x00000007ff237899 */ /* 0x000fe40008011423 */
[----:B------:R-:W-:Y:S02]  /*4200*/  USHF.L.U32 UR5, UR5, 0x7, URZ ;  /* 0x0000000705057899 */ /* 0x000fe400080006ff */
[----:B------:R-:W-:Y:S02]  /*4210*/  UISETP.LT.U32.AND UP0, UPT, UR35, 0x2, UPT ;  /* 0x000000022300788c */ /* 0x000fe4000bf01070 */
[----:B------:R-:W-:Y:S02]  /*4220*/  ULOP3.LUT UR19, UR25, 0xffffff00, UR5, 0xf8, !UPT ;  /* 0xffffff0019137892 */ /* 0x000fe4000f8ef805 */
[----:B------:R-:W-:Y:S02]  /*4230*/  USEL UR38, UR35, 0x2, UP0 ;  /* 0x0000000223267887 */ /* 0x000fe40008000000 */
[----:B------:R-:W-:Y:S01]  /*4240*/  UISETP.GE.U32.AND UP0, UPT, UR4, 0xff, UPT ;  /* 0x000000ff0400788c */ /* 0x000fe2000bf06070 */
[----:B------:R-:W-:-:S08]  /*4250*/  UMOV UR34, URZ ;  /* 0x000000ff00227c82 */ /* 0x000fd00008000000 */
[----:B---3--:R-:W-:Y:S05]  /*4260*/  BRA.U !UP0, `(.L_x_32) ;  /* 0x0000000108d07547 */ /* 0x008fea000b800000 */
[----:B------:R-:W-:Y:S01]  /*4270*/  UIADD3 UR39, UPT, UPT, -UR38, URZ, URZ ;  /* 0x000000ff26277290 */ /* 0x000fe2000fffe1ff */
[----:B------:R-:W-:Y:S01]  /*4280*/  UMOV UR42, UR22 ;  /* 0x00000016002a7c82 */ /* 0x000fe20008000000 */
[----:B------:R-:W-:-:S10]  /*4290*/  UMOV UR10, 0x40 ;  /* 0x00000040000a7882 */ /* 0x000fd40000000000 */
.L_x_38:
[----:B------:R-:W-:Y:S01]  /*42a0*/  UIADD3 UR39, UPT, UPT, UR39, 0x1, URZ ;  /* 0x0000000127277890 */ /* 0x000fe2000fffe0ff */
[----:B-1-3--:R-:W-:Y:S01]  /*42b0*/  @P2 MOV R2, 0x20000 ;  /* 0x0002000000022802 */ /* 0x00afe20000000f00 */
[----:B------:R-:W-:Y:S02]  /*42c0*/  ULEA UR17, UR42, UR20, 0x3 ;  /* 0x000000142a117291 */ /* 0x000fe4000f8e18ff */
[----:B------:R-:W-:Y:S01]  /*42d0*/  UISETP.NE.AND UP0, UPT, UR39, URZ, UPT ;  /* 0x000000ff2700728c */ /* 0x000fe2000bf05270 */
[----:B--2-4-:R-:W-:Y:S10]  /*42e0*/  @P0 BRA `(.L_x_33) ;  /* 0x00000000000c0947 */ /* 0x014ff40003800000 */
[----:B------:R-:W-:-:S04]  /*42f0*/  SHF.L.U32 R3, R17, 0x1f, RZ ;  /* 0x0000001f11037819 */ /* 0x000fc800000006ff */
[----:B------:R-:W1:Y:S02]  /*4300*/  SYNCS.PHASECHK.TRANS64.TRYWAIT P0, [UR17+0x10], R3 ;  /* 0x00001003ff0075a7 */ /* 0x000e640008001111 */
[----:B-1----:R-:W-:Y:S05]  /*4310*/  @!P0 BRA `(.L_x_34) ;  /* 0x000000f800108947 */ /* 0x002fea0003800000 */
.L_x_33:
[----:B------:R3:W-:Y:S01]  /*4320*/  @P2 SYNCS.ARRIVE.TRANS64 RZ, [UR17], R2 ;  /* 0x00000002ffff29a7 */ /* 0x0007e20008000011 */
[----:B------:R-:W-:-:S04]  /*4330*/  ULOP3.LUT UR4, UR24, 0x2, URZ, 0xfc, !UPT ;  /* 0x0000000218047892 */ /* 0x000fc8000f8efcff */
[----:B------:R-:W-:-:S09]  /*4340*/  UISETP.NE.AND UP1, UPT, UR4, 0x2, UPT ;  /* 0x000000020400788c */ /* 0x000fd2000bf25270 */
[----:B------:R-:W-:Y:S05]  /*4350*/  BRA.U UP1, `(.L_x_35) ;  /* 0x0000000101047547 */ /* 0x000fea000b800000 */
[----:B--2---:R-:W-:Y:S05]  /*4360*/  BPT.TRAP 0x1 ;  /* 0x000000040000795c */ /* 0x004fea0000300000 */
.L_x_35:
[----:B------:R-:W-:Y:S04]  /*4370*/  BSSY.RECONVERGENT B0, `(.L_x_36) ;  /* 0x0000003000007945 */ /* 0x000fe80003800200 */
[----:B------:R-:W-:Y:S05]  /*4380*/  @!P1 BRA `(.L_x_37) ;  /* 0x0000000000049947 */ /* 0x000fea0003800000 */
[----:B--2---:R-:W-:Y:S05]  /*4390*/  BPT.TRAP 0x1 ;  /* 0x000000040000795c */ /* 0x004fea0000300000 */
.L_x_37:
[----:B--2---:R-:W-:Y:S05]  /*43a0*/  BSYNC.RECONVERGENT B0 ;  /* 0x0000000000007941 */ /* 0x004fea0003800200 */
.L_x_36:
[----:B------:R-:W-:Y:S02]  /*43b0*/  UIADD3 UR22, UPT, UPT, UR42, 0x1, URZ ;  /* 0x000000012a167890 */ /* 0x000fe4000fffe0ff */
[----:B------:R-:W-:Y:S02]  /*43c0*/  ULEA UR12, UR42, UR20, 0xf ;  /* 0x000000142a0c7291 */ /* 0x000fe4000f8e78ff */
[----:B------:R-:W-:Y:S02]  /*43d0*/  UISETP.NE.AND UP1, UPT, UR22, 0x2, UPT ;  /* 0x000000021600788c */ /* 0x000fe4000bf25270 */
[----:B------:R-:W-:Y:S02]  /*43e0*/  UIADD3 UR18, UPT, UPT, UR10, -0x40, URZ ;  /* 0xffffffc00a127890 */ /* 0x000fe4000fffe0ff */
[----:B------:R-:W-:Y:S02]  /*43f0*/  USEL UR5, URZ, 0x1, UP1 ;  /* 0x00000001ff057887 */ /* 0x000fe40008800000 */
[----:B------:R-:W-:-:S02]  /*4400*/  USEL UR22, UR22, URZ, UP1 ;  /* 0x000000ff16167287 */ /* 0x000fc40008800000 */
[----:B------:R-:W-:Y:S02]  /*4410*/  ULOP3.LUT UR17, UR17, 0xfefffff8, URZ, 0xc0, !UPT ;  /* 0xfefffff811117892 */ /* 0x000fe4000f8ec0ff */
[----:B------:R-:W-:Y:S01]  /*4420*/  ULEA UR4, UR22, UR20, 0x3 ;  /* 0x0000001416047291 */ /* 0x000fe2000f8e18ff */
[----:B------:R-:W-:Y:S01]  /*4430*/  LOP3.LUT R17, R17, UR5, RZ, 0x3c, !PT ;  /* 0x0000000511117c12 */ /* 0x000fe2000f8e3cff */
[----:B------:R-:W-:Y:S02]  /*4440*/  UIADD3 UR16, UPT, UPT, UR12, 0x11400, URZ ;  /* 0x000114000c107890 */ /* 0x000fe4000fffe0ff */
[----:B------:R-:W-:Y:S01]  /*4450*/  UIADD3 UR8, UPT, UPT, UR12, 0x15400, URZ ;  /* 0x000154000c087890 */ /* 0x000fe2000fffe0ff */
[----:B-1----:R-:W-:Y:S01]  /*4460*/  SHF.L.U32 R0, R17, 0x1f, RZ ;  /* 0x0000001f11007819 */ /* 0x002fe200000006ff */
[----:B------:R-:W-:Y:S01]  /*4470*/  UMOV UR40, 0x0 ;  /* 0x0000000000287882 */ /* 0x000fe20000000000 */
[----:B------:R-:W-:Y:S01]  /*4480*/  UMOV UR41, 0x10000000 ;  /* 0x1000000000297882 */ /* 0x000fe20000000000 */
[----:B------:R-:W-:Y:S01]  /*4490*/  UMOV UR11, UR19 ;  /* 0x00000013000b7c82 */ /* 0x000fe20008000000 */
[----:B------:R1:W2:Y:S01]  /*44a0*/  SYNCS.PHASECHK.TRANS64.TRYWAIT P0, [UR4+0x10], R0 ;  /* 0x00001000ff0075a7 */ /* 0x0002a20008001104 */
[----:B------:R-:W-:Y:S01]  /*44b0*/  UIADD3 UR4, UPT, UPT, UR12, 0x21400, URZ ;  /* 0x000214000c047890 */ /* 0x000fe2000fffe0ff */
[----:B------:R-:W-:Y:S01]  /*44c0*/  UTMALDG.2D.2CTA [UR16], [UR32], desc[UR40] ;  /* 0x00002810200075b4 */ /* 0x000fe20008209000 */
[----:B------:R-:W-:Y:S01]  /*44d0*/  UIADD3 UR12, UPT, UPT, UR12, 0x25400, URZ ;  /* 0x000254000c0c7890 */ /* 0x000fe2000fffe0ff */
[----:B------:R-:W-:Y:S01]  /*44e0*/  UMOV UR9, UR17 ;  /* 0x0000001100097c82 */ /* 0x000fe20008000000 */
[----:B------:R-:W-:Y:S01]  /*44f0*/  UMOV UR5, UR17 ;  /* 0x0000001100057c82 */ /* 0x000fe20008000000 */
[----:B------:R-:W-:Y:S01]  /*4500*/  UMOV UR6, UR18 ;  /* 0x0000001200067c82 */ /* 0x000fe20008000000 */
[----:B------:R-:W-:Y:S01]  /*4510*/  UMOV UR14, UR10 ;  /* 0x0000000a000e7c82 */ /* 0x000fe20008000000 */
[----:B------:R-:W-:Y:S01]  /*4520*/  UMOV UR15, UR7 ;  /* 0x00000007000f7c82 */ /* 0x000fe20008000000 */
[----:B------:R-:W-:Y:S01]  /*4530*/  UMOV UR13, UR17 ;  /* 0x00000011000d7c82 */ /* 0x000fe20008000000 */
[----:B------:R4:W-:Y:S01]  /*4540*/  UTMALDG.2D.2CTA [UR8], [UR32], desc[UR40] ;  /* 0x00002808200075b4 */ /* 0x0009e20008209000 */
[----:B------:R-:W-:Y:S01]  /*4550*/  UMOV UR34, UR38 ;  /* 0x0000002600227c82 */ /* 0x000fe20008000000 */
[----:B------:R-:W-:Y:S01]  /*4560*/  UMOV UR42, UR22 ;  /* 0x00000016002a7c82 */ /* 0x000fe20008000000 */
[----:B------:R1:W-:Y:S01]  /*4570*/  UTMALDG.2D.2CTA [UR4], [UR30], desc[UR40] ;  /* 0x000028041e0075b4 */ /* 0x0003e20008209000 */
[----:B------:R1:W-:Y:S01]  /*4580*/  UTMALDG.2D.2CTA [UR12], [UR30], desc[UR40] ;  /* 0x0000280c1e0075b4 */ /* 0x0003e20008209000 */
[----:B----4-:R-:W-:Y:S01]  /*4590*/  UIADD3 UR10, UPT, UPT, UR10, 0x80, URZ ;  /* 0x000000800a0a7890 */ /* 0x010fe2000fffe0ff */
[----:B------:R-:W-:Y:S11]  /*45a0*/  BRA.U UP0, `(.L_x_38) ;  /* 0xfffffffd003c7547 */ /* 0x000ff6000b83ffff */
.L_x_32:
[----:B-1----:R-:W-:Y:S01]  /*45b0*/  ULEA UR4, UR22, UR20, 0x3 ;  /* 0x0000001416047291 */ /* 0x002fe2000f8e18ff */
[----:B------:R-:W-:Y:S01]  /*45c0*/  SHF.L.U32 R0, R17, 0x1f, RZ ;  /* 0x0000001f11007819 */ /* 0x000fe200000006ff */
[----:B------:R-:W-:Y:S01]  /*45d0*/  @!P4 SYNCS.ARRIVE.TRANS64.A1T0 RZ, [UR20+0x68], RZ ;  /* 0x000068ffffffc9a7 */ /* 0x000fe20008100014 */
[----:B------:R-:W-:-:S06]  /*45e0*/  UISETP.GT.AND UP0, UPT, UR35, UR38, UPT ;  /* 0x000000262300728c */ /* 0x000fcc000bf04270 */
[----:B--2-4-:R1:W2:Y:S03]  /*45f0*/  SYNCS.PHASECHK.TRANS64.TRYWAIT P0, [UR4+0x10], R0 ;  /* 0x00001000ff0075a7 */ /* 0x0142a60008001104 */
[----:B------:R-:W-:Y:S05]  /*4600*/  BRA.U !UP0, `(.L_x_39) ;  /* 0x0000000108c87547 */ /* 0x000fea000b800000 */
[----:B------:R-:W-:Y:S01]  /*4610*/  UIADD3 UR35, UPT, UPT, -UR38, UR34, UR35 ;  /* 0x0000002226237290 */ /* 0x000fe2000fffe123 */
[----:B------:R-:W-:-:S11]  /*4620*/  UMOV UR40, UR22 ;  /* 0x0000001600287c82 */ /* 0x000fd60008000000 */
.L_x_45:
[----:B------:R-:W-:Y:S01]  /*4630*/  ULEA UR9, UR40, UR20, 0x3 ;  /* 0x0000001428097291 */ /* 0x000fe2000f8e18ff */
[----:B--23--:R-:W-:Y:S01]  /*4640*/  @P2 MOV R2, 0x20000 ;  /* 0x0002000000022802 */ /* 0x00cfe20000000f00 */
[----:B-12---:R-:W-:Y:S10]  /*4650*/  @P0 BRA `(.L_x_40) ;  /* 0x00000000000c0947 */ /* 0x006ff40003800000 */
[----:B------:R-:W-:-:S04]  /*4660*/  SHF.L.U32 R3, R17, 0x1f, RZ ;  /* 0x0000001f11037819 */ /* 0x000fc800000006ff */
[----:B------:R-:W2:Y:S02]  /*4670*/  SYNCS.PHASECHK.TRANS64.TRYWAIT P0, [UR9+0x10], R3 ;  /* 0x00001003ff0075a7 */ /* 0x000ea40008001109 */
[----:B--2---:R-:W-:Y:S05]  /*4680*/  @!P0 BRA `(.L_x_41) ;  /* 0x000000f4004c8947 */ /* 0x004fea0003800000 */
.L_x_40:
[----:B------:R2:W-:Y:S01]  /*4690*/  @P2 SYNCS.ARRIVE.TRANS64 RZ, [UR9], R2 ;  /* 0x00000002ffff29a7 */ /* 0x0005e20008000009 */
[----:B------:R-:W-:-:S04]  /*46a0*/  ULOP3.LUT UR4, UR24, 0x2, URZ, 0xfc, !UPT ;  /* 0x0000000218047892 */ /* 0x000fc8000f8efcff */
[----:B------:R-:W-:-:S09]  /*46b0*/  UISETP.NE.AND UP0, UPT, UR4, 0x2, UPT ;  /* 0x000000020400788c */ /* 0x000fd2000bf05270 */
[----:B------:R-:W-:Y:S05]  /*46c0*/  BRA.U UP0, `(.L_x_42) ;  /* 0x0000000100047547 */ /* 0x000fea000b800000 */
[----:B------:R-:W-:Y:S05]  /*46d0*/  BPT.TRAP 0x1 ;  /* 0x000000040000795c */ /* 0x000fea0000300000 */
.L_x_42:
[----:B------:R-:W-:Y:S04]  /*46e0*/  BSSY.RECONVERGENT B0, `(.L_x_43) ;  /* 0x0000003000007945 */ /* 0x000fe80003800200 */
[----:B------:R-:W-:Y:S05]  /*46f0*/  @!P1 BRA `(.L_x_44) ;  /* 0x0000000000049947 */ /* 0x000fea0003800000 */
[----:B------:R-:W-:Y:S05]  /*4700*/  BPT.TRAP 0x1 ;  /* 0x000000040000795c */ /* 0x000fea0000300000 */
.L_x_44:
[----:B------:R-:W-:Y:S05]  /*4710*/  BSYNC.RECONVERGENT B0 ;  /* 0x0000000000007941 */ /* 0x000fea0003800200 */
.L_x_43:
[----:B------:R-:W-:Y:S02]  /*4720*/  UIADD3 UR22, UPT, UPT, UR40, 0x1, URZ ;  /* 0x0000000128167890 */ /* 0x000fe4000fffe0ff */
[----:B------:R-:W-:Y:S02]  /*4730*/  ULEA UR12, UR40, UR20, 0xf ;  /* 0x00000014280c7291 */ /* 0x000fe4000f8e78ff */
[----:B------:R-:W-:Y:S02]  /*4740*/  UISETP.NE.AND UP0, UPT, UR22, 0x2, UPT ;  /* 0x000000021600788c */ /* 0x000fe4000bf05270 */
[----:B------:R-:W-:Y:S02]  /*4750*/  USHF.L.U32 UR10, UR34, 0x7, URZ ;  /* 0x00000007220a7899 */ /* 0x000fe400080006ff */
        /* <DEDUP_REMOVED lines=8> */
[----:B------:R-:W-:Y:S01]  /*47e0*/  UIADD3 UR16, UPT, UPT, UR12, 0x15400, URZ ;  /* 0x000154000c107890 */ /* 0x000fe2000fffe0ff */
[----:B------:R-:W-:Y:S02]  /*47f0*/  UMOV UR38, 0x0 ;  /* 0x0000000000267882 */ /* 0x000fe40000000000 */
[----:B------:R4:W1:Y:S01]  /*4800*/  SYNCS.PHASECHK.TRANS64.TRYWAIT P0, [UR4+0x10], R0 ;  /* 0x00001000ff0075a7 */ /* 0x0008620008001104 */
[----:B------:R-:W-:-:S02]  /*4810*/  UIADD3 UR4, UPT, UPT, UR12, 0x21400, URZ ;  /* 0x000214000c047890 */ /* 0x000fc4000fffe0ff */
[----:B------:R-:W-:Y:S01]  /*4820*/  UIADD3 UR12, UPT, UPT, UR12, 0x25400, URZ ;  /* 0x000254000c0c7890 */ /* 0x000fe2000fffe0ff */
[----:B------:R-:W-:Y:S01]  /*4830*/  UMOV UR39, 0x10000000 ;  /* 0x1000000000277882 */ /* 0x000fe20000000000 */
[----:B------:R-:W-:Y:S01]  /*4840*/  UMOV UR11, UR19 ;  /* 0x00000013000b7c82 */ /* 0x000fe20008000000 */
[----:B------:R-:W-:Y:S01]  /*4850*/  UMOV UR17, UR9 ;  /* 0x0000000900117c82 */ /* 0x000fe20008000000 */
[----:B------:R-:W-:Y:S01]  /*4860*/  UMOV UR5, UR9 ;  /* 0x0000000900057c82 */ /* 0x000fe20008000000 */
[----:B------:R-:W-:Y:S01]  /*4870*/  UMOV UR6, UR10 ;  /* 0x0000000a00067c82 */ /* 0x000fe20008000000 */
[----:B------:R4:W-:Y:S01]  /*4880*/  UTMALDG.2D.2CTA [UR8], [UR32], desc[UR38] ;  /* 0x00002608200075b4 */ /* 0x0009e20008209000 */
[----:B------:R-:W-:Y:S01]  /*4890*/  UMOV UR15, UR7 ;  /* 0x00000007000f7c82 */ /* 0x000fe20008000000 */
[----:B------:R-:W-:Y:S01]  /*48a0*/  UMOV UR13, UR9 ;  /* 0x00000009000d7c82 */ /* 0x000fe20008000000 */
[----:B------:R-:W-:Y:S01]  /*48b0*/  UMOV UR14, UR18 ;  /* 0x00000012000e7c82 */ /* 0x000fe20008000000 */
[----:B------:R-:W-:Y:S01]  /*48c0*/  UIADD3 UR34, UPT, UPT, UR34, 0x1, URZ ;  /* 0x0000000122227890 */ /* 0x000fe2000fffe0ff */
[----:B------:R-:W-:Y:S01]  /*48d0*/  UMOV UR40, UR22 ;  /* 0x0000001600287c82 */ /* 0x000fe20008000000 */
[----:B------:R4:W-:Y:S02]  /*48e0*/  UTMALDG.2D.2CTA [UR16], [UR32], desc[UR38] ;  /* 0x00002610200075b4 */ /* 0x0009e40008209000 */
[----:B------:R-:W-:Y:S01]  /*48f0*/  UISETP.NE.AND UP0, UPT, UR34, UR35, UPT ;  /* 0x000000232200728c */ /* 0x000fe2000bf05270 */
[----:B------:R4:W-:Y:S01]  /*4900*/  UTMALDG.2D.2CTA [UR4], [UR30], desc[UR38] ;  /* 0x000026041e0075b4 */ /* 0x0009e20008209000 */
[----:B------:R4:W-:Y:S07]  /*4910*/  UTMALDG.2D.2CTA [UR12], [UR30], desc[UR38] ;  /* 0x0000260c1e0075b4 */ /* 0x0009ee0008209000 */
[----:B----4-:R-:W-:Y:S05]  /*4920*/  BRA.U UP0, `(.L_x_45) ;  /* 0xfffffffd00407547 */ /* 0x010fea000b83ffff */
.L_x_39:
[----:B------:R-:W-:Y:S01]  /*4930*/  UISETP.NE.AND UP0, UPT, UR37, 0x8, UPT ;  /* 0x000000082500788c */ /* 0x000fe2000bf05270 */
[----:B------:R-:W-:-:S08]  /*4940*/  NOP ;  /* 0x0000000000007918 */ /* 0x000fd00000000000 */
[----:B------:R-:W-:Y:S05]  /*4950*/  BRA.U UP0, `(.L_x_46) ;  /* 0x0000000100047547 */ /* 0x000fea000b800000 */
[----:B------:R-:W-:Y:S05]  /*4960*/  BPT.TRAP 0x1 ;  /* 0x000000040000795c */ /* 0x000fea0000300000 */
.L_x_46:
[----:B------:R-:W-:Y:S01]  /*4970*/  ULEA UR4, UR23, UR20, 0x3 ;  /* 0x0000001417047291 */ /* 0x000fe2000f8e18ff */
[----:B------:R-:W-:-:S08]  /*4980*/  SHF.L.U32 R3, R14, 0x1f, RZ ;  /* 0x0000001f0e037819 */ /* 0x000fd000000006ff */
[----:B-12---:R-:W1:Y:S02]  /*4990*/  SYNCS.PHASECHK.TRANS64.TRYWAIT P0, [UR4+0x130], R3 ;  /* 0x00013003ff0075a7 */ /* 0x006e640008001104 */
[----:B-1----:R-:W-:Y:S05]  /*49a0*/  @!P0 BRA `(.L_x_47) ;  /* 0x000000f0009c8947 */ /* 0x002fea0003800000 */
.L_x_236:
[----:B------:R-:W-:-:S09]  /*49b0*/  UIMAD UR5, UR23, 0x14, UR36 ;  /* 0x00000014170578a4 */ /* 0x000fd2000f8e0224 */
[----:B-1----:R-:W1:Y:S04]  /*49c0*/  LDS R3, [UR5] ;  /* 0x00000005ff037984 */ /* 0x002e680008000800 */
[----:B---3--:R-:W2:Y:S04]  /*49d0*/  LDS R2, [UR5+0x4] ;  /* 0x00000405ff027984 */ /* 0x008ea80008000800 */
[----:B------:R-:W3:Y:S04]  /*49e0*/  LDS.U16 R15, [UR5+0x12] ;  /* 0x00001205ff0f7984 */ /* 0x000ee80008000400 */
[----:B------:R-:W4:Y:S04]  /*49f0*/  LDS R16, [UR5+0x8] ;  /* 0x00000805ff107984 */ /* 0x000f280008000800 */
[----:B------:R-:W3:Y:S01]  /*4a00*/  LDS R0, [UR5+0xc] ;  /* 0x00000c05ff007984 */ /* 0x000ee20008000800 */
[----:B------:R-:W-:Y:S01]  /*4a10*/  @!PT LDS RZ, [RZ] ;  /* 0x00000000fffff984 */ /* 0x000fe20000000800 */
[----:B------:R-:W-:Y:S01]  /*4a20*/  @!PT LDS RZ, [RZ] ;  /* 0x00000000fffff984 */ /* 0x000fe20000000800 */
[----:B------:R-:W-:Y:S01]  /*4a30*/  @!PT LDS RZ, [RZ] ;  /* 0x00000000fffff984 */ /* 0x000fe20000000800 */
[----:B------:R-:W-:Y:S01]  /*4a40*/  @!PT LDS RZ, [RZ] ;  /* 0x00000000fffff984 */ /* 0x000fe20000000800 */
[----:B------:R5:W-:Y:S06]  /*4a50*/  MEMBAR.ALL.CTA ;  /* 0x0000000000007992 */ /* 0x000bec0000008000 */
[----:B-----5:R-:W3:Y:S01]  /*4a60*/  FENCE.VIEW.ASYNC.S ;  /* 0x00000000000073c6 */ /* 0x020ee20000000000 */
[----:B-1----:R-:W-:-:S02]  /*4a70*/  R2UR UR18, R3 ;  /* 0x00000000031272ca */ /* 0x002fc400000e0000 */
[----:B--2---:R-:W-:Y:S01]  /*4a80*/  R2UR UR19, R2 ;  /* 0x00000000021372ca */ /* 0x004fe200000e0000 */
[----:B------:R-:W-:-:S14]  /*4a90*/  BRA.U UP0, `(.L_x_48) ;  /* 0x0000000100047547 */ /* 0x000fdc000b800000 */
[----:B------:R-:W-:Y:S05]  /*4aa0*/  BPT.TRAP 0x1 ;  /* 0x000000040000795c */ /* 0x000fea0000300000 */
.L_x_48:
[----:B------:R-:W-:Y:S01]  /*4ab0*/  UIADD3 UR4, UPT, UPT, UR4, 0x170, URZ ;  /* 0x0000017004047890 */ /* 0x000fe2000fffe0ff */
[----:B---3--:R-:W-:Y:S01]  /*4ac0*/  ISETP.NE.AND P0, PT, R0, RZ, PT ;  /* 0x000000ff0000720c */ /* 0x008fe20003f05270 */
[----:B------:R-:W-:Y:S01]  /*4ad0*/  UIADD3 UR23, UPT, UPT, UR23, 0x1, URZ ;  /* 0x0000000117177890 */ /* 0x000fe2000fffe0ff */
[----:B------:R-:W-:Y:S01]  /*4ae0*/  PLOP3.LUT P4, PT, PT, PT, PT, 0x80, 0x8 ;  /* 0x000000000008781c */ /* 0x000fe20003f8f070 */
[----:B------:R-:W-:Y:S02]  /*4af0*/  UPRMT UR4, UR21, 0x654, UR4 ;  /* 0x0000065415047896 */ /* 0x000fe40008000004 */
[----:B------:R-:W-:-:S04]  /*4b00*/  UISETP.NE.AND UP0, UPT, UR23, 0x8, UPT ;  /* 0x000000081700788c */ /* 0x000fc8000bf05270 */
[----:B------:R-:W-:-:S03]  /*4b10*/  USEL UR23, UR23, URZ, UP0 ;  /* 0x000000ff17177287 */ /* 0x000fc60008000000 */
[----:B------:R-:W-:Y:S01]  /*4b20*/  SYNCS.ARRIVE.TRANS64.RED.A1T0 RZ, [UR4], RZ ;  /* 0x000000ffffff79a7 */ /* 0x000fe20008100404 */
[----:B------:R-:W-:-:S06]  /*4b30*/  USEL UR4, URZ, 0x1, UP0 ;  /* 0x00000001ff047887 */ /* 0x000fcc0008000000 */
[----:B------:R-:W-:Y:S01]  /*4b40*/  LOP3.LUT R14, R14, UR4, RZ, 0x3c, !PT ;  /* 0x000000040e0e7c12 */ /* 0x000fe2000f8e3cff */
[----:B------:R-:W-:Y:S06]  /*4b50*/  @P0 BRA `(.L_x_49) ;  /* 0xffffffec00440947 */ /* 0x000fec000383ffff */
[----:B------:R-:W-:Y:S01]  /*4b60*/  UIADD3 UR20, UPT, UPT, UR20, 0x10, URZ ;  /* 0x0000001014147890 */ /* 0x000fe2000fffe0ff */
[----:B------:R-:W-:-:S03]  /*4b70*/  SHF.L.U32 R3, R17, 0x1f, RZ ;  /* 0x0000001f11037819 */ /* 0x000fc600000006ff */
[----:B------:R-:W-:-:S09]  /*4b80*/  ULEA UR4, UR22, UR20, 0x3 ;  /* 0x0000001416047291 */ /* 0x000fd2000f8e18ff */
[----:B------:R-:W1:Y:S02]  /*4b90*/  SYNCS.PHASECHK.TRANS64.TRYWAIT P0, [UR4], R3 ;  /* 0x00000003ff0075a7 */ /* 0x000e640008001104 */
[----:B-1----:R-:W-:Y:S05]  /*4ba0*/  @!P0 BRA `(.L_x_50) ;  /* 0x000000f000348947 */ /* 0x002fea0003800000 */
.L_x_238:
[----:B------:R-:W-:-:S04]  /*4bb0*/  UIADD3 UR5, UPT, UPT, UR22, 0x1, URZ ;  /* 0x0000000116057890 */ /* 0x000fc8000fffe0ff */
[----:B------:R-:W-:-:S04]  /*4bc0*/  UISETP.NE.AND UP0, UPT, UR5, 0x2, UPT ;  /* 0x000000020500788c */ /* 0x000fc8000bf05270 */
[----:B------:R-:W-:Y:S02]  /*4bd0*/  USEL UR4, URZ, 0x1, UP0 ;  /* 0x00000001ff047887 */ /* 0x000fe40008000000 */
[----:B------:R-:W-:-:S04]  /*4be0*/  USEL UR5, UR5, URZ, UP0 ;  /* 0x000000ff05057287 */ /* 0x000fc80008000000 */
[----:B------:R-:W-:Y:S01]  /*4bf0*/  LOP3.LUT R17, R17, UR4, RZ, 0x3c, !PT ;  /* 0x0000000411117c12 */ /* 0x000fe2000f8e3cff */
[----:B------:R-:W-:-:S12]  /*4c00*/  ULEA UR5, UR5, UR20, 0x3 ;  /* 0x0000001405057291 */ /* 0x000fd8000f8e18ff */
.L_x_51:
[----:B-1----:R-:W-:Y:S02]  /*4c10*/  SHF.L.U32 R3, R17, 0x1f, RZ ;  /* 0x0000001f11037819 */ /* 0x002fe400000006ff */
[----:B------:R-:W-:-:S04]  /*4c20*/  MOV R0, UR5 ;  /* 0x0000000500007c02 */ /* 0x000fc80008000f00 */
[----:B------:R1:W2:Y:S03]  /*4c30*/  SYNCS.PHASECHK.TRANS64.TRYWAIT P0, [R0+URZ], R3 ;  /* 0x00000003000075a7 */ /* 0x0002a600080011ff */
[----:B--2---:R-:W-:Y:S05]  /*4c40*/  @!P0 NANOSLEEP.SYNCS 0x989680 ;  /* 0x009896800000895d */ /* 0x004fea0003900000 */
[----:B------:R-:W2:Y:S02]  /*4c50*/  @!P0 SYNCS.PHASECHK.TRANS64 P0, [R0+URZ], R3 ;  /* 0x00000003000085a7 */ /* 0x000ea400080010ff */
[----:B--2---:R-:W-:Y:S05]  /*4c60*/  @P0 EXIT ;  /* 0x000000000000094d */ /* 0x004fea0003800000 */
[----:B------:R-:W-:Y:S05]  /*4c70*/  BRA `(.L_x_51) ;  /* 0xfffffffc00e47947 */ /* 0x000fea000383ffff */
.L_x_25:
[----:B------:R-:W-:-:S04]  /*4c80*/  UISETP.LT.U32.AND UP0, UPT, UR37, 0x9, UPT ;  /* 0x000000092500788c */ /* 0x000fc8000bf01070 */
[----:B------:R-:W-:-:S04]  /*4c90*/  USEL UR4, UR37, 0x9, UP0 ;  /* 0x0000000925047887 */ /* 0x000fc80008000000 */
[----:B------:R-:W-:-:S12]  /*4ca0*/  USHF.L.U32 UR4, UR4, 0x2, URZ ;  /* 0x0000000204047899 */ /* 0x000fd800080006ff */
[----:B------:R-:W3:Y:S02]  /*4cb0*/  LDCU UR6, c[0x2][UR4] ;  /* 0x00800000040677ac */ /* 0x000ee40008000800 */
[----:B---3--:R-:W-:-:S10]  /*4cc0*/  USHF.R.S32.HI UR7, URZ, 0x1f, UR6 ;  /* 0x0000001fff077899 */ /* 0x008fd40008011406 */
.L_x_280:
[----:B--2---:R-:W-:Y:S05]  /*4cd0*/  BRXU UR6 -0x4ce0                                                                                                                                                                                                                                                                                                                                                                                                                                                                                                                                                                                                                                                                                                                                                                                                                                                                                                                                                                                                                                                                                                                                                                                                                                                                                                                                                                  (*"BRANCH_TARGETS .L_x_281,.L_x_282,.L_x_289"*) ;  /* 0xffffffb006c87958 */ /* 0x004fea000b83ffff */
.L_x_282:
[----:B------:R-:W-:-:S09]  /*4ce0*/  UISETP.NE.AND UP0, UPT, UR37, 0x1, UPT ;  /* 0x000000012500788c */ /* 0x000fd2000bf05270 */
[----:B------:R-:W-:Y:S05]  /*4cf0*/  BRA.U UP0, `(.L_x_52) ;  /* 0x0000003900447547 */ /* 0x000fea000b800000 */
[----:B------:R-:W-:-:S08]  /*4d00*/  NOP ;  /* 0x0000000000007918 */ /* 0x000fd00000000000 */
[----:B-1--45:R-:W1:-:S00]  /*4d10*/  USETMAXREG.DEALLOC.CTAPOOL 0x88 ;  /* 0x00000088000079c8 */ /* 0x032e4000080e0500 */
[----:B------:R-:W2:Y:S01]  /*4d20*/  LDCU.64 UR14, c[0x0][0xba0] ;  /* 0x00017400ff0e77ac */ /* 0x000ea20008000a00 */
[----:B-1----:R-:W-:Y:S01]  /*4d30*/  HFMA2 R8, -RZ, RZ, 0, 5.9604644775390625e-08 ;  /* 0x00000001ff087431 */ /* 0x002fe200000001ff */
[----:B------:R-:W-:Y:S01]  /*4d40*/  PRMT R10, RZ, 0x7610, R10 ;  /* 0x00007610ff0a7816 */ /* 0x000fe2000000000a */
[----:B------:R-:W1:Y:S01]  /*4d50*/  LDCU.64 UR12, c[0x0][0xbb8] ;  /* 0x00017700ff0c77ac */ /* 0x000e620008000a00 */
[----:B------:R-:W3:Y:S01]  /*4d60*/  LDCU UR4, c[0x0][0xbdc] ;  /* 0x00017b80ff0477ac */ /* 0x000ee20008000800 */
[----:B------:R-:W4:Y:S01]  /*4d70*/  LDCU UR18, c[0x0][0xb80] ;  /* 0x00017000ff1277ac */ /* 0x000f220008000800 */
[----:B------:R-:W-:Y:S01]  /*4d80*/  UMOV UR5, 0xffffffff ;  /* 0xffffffff00057882 */ /* 0x000fe20000000000 */
[----:B------:R-:W-:Y:S01]  /*4d90*/  UMOV UR19, URZ ;  /* 0x000000ff00137c82 */ /* 0x000fe20008000000 */
[----:B--2---:R-:W-:-:S04]  /*4da0*/  UIADD3 UR16, UP0, UPT, UR14, -0x1, URZ ;  /* 0xffffffff0e107890 */ /* 0x004fc8000ff1e0ff */
[----:B------:R-:W-:Y:S02]  /*4db0*/  UIADD3.X UR15, UPT, UPT, UR15, -0x1, URZ, UP0, !UPT ;  /* 0xffffffff0f0f7890 */ /* 0x000fe400087fe4ff */
[----:B-1----:R-:W-:Y:S02]  /*4dc0*/  UIADD3 UR14, UP0, UPT, UR12, -0x1, URZ ;  /* 0xffffffff0c0e7890 */ /* 0x002fe4000ff1e0ff */
[----:B---3--:R-:W-:Y:S02]  /*4dd0*/  USHF.L.U32 UR4, UR5, UR4, URZ ;  /* 0x0000000405047299 */ /* 0x008fe400080006ff */
[----:B------:R-:W-:Y:S02]  /*4de0*/  UIADD3.X UR13, UPT, UPT, UR13, -0x1, URZ, UP0, !UPT ;  /* 0xffffffff0d0d7890 */ /* 0x000fe400087fe4ff */
[----:B----4-:R-:W-:Y:S02]  /*4df0*/  UIADD3 UR18, UPT, UPT, UR18, -0x1, URZ ;  /* 0xffffffff12127890 */ /* 0x010fe4000fffe0ff */
[----:B------:R-:W-:-:S12]  /*4e00*/  ULOP3.LUT UR12, URZ, UR4, URZ, 0x33, !UPT ;  /* 0x00000004ff0c7292 */ /* 0x000fd8000f8e33ff */
.L_x_69:
[----:B------:R-:W1:Y:S01]  /*4e10*/  LDC.64 R2, c[0x0][0xbd0] ;  /* 0x0002f400ff027b82 */ /* 0x000e620000000a00 */
[----:B------:R-:W-:Y:S01]  /*4e20*/  UIADD3 UR30, UP0, UPT, UR30, UR34, URZ ;  /* 0x000000221e1e7290 */ /* 0x000fe2000ff1e0ff */
[----:B------:R-:W-:Y:S01]  /*4e30*/  ISETP.NE.AND P1, PT, RZ, UR17, PT ;  /* 0x00000011ff007c0c */ /* 0x000fe2000bf25270 */
[----:B------:R-:W-:Y:S01]  /*4e40*/  IMAD.MOV.U32 R17, RZ, RZ, -0x1 ;  /* 0xffffffffff117424 */ /* 0x000fe200078e00ff */
[----:B------:R-:W-:Y:S01]  /*4e50*/  PLOP3.LUT P2, PT, PT, PT, PT, 0x80, 0x8 ;  /* 0x000000000008781c */ /* 0x000fe20003f4f070 */
[----:B------:R-:W-:Y:S01]  /*4e60*/  UIADD3.X UR25, UPT, UPT, UR25, UR31, URZ, UP0, !UPT ;  /* 0x0000001f19197290 */ /* 0x000fe200087fe4ff */
[----:B------:R-:W-:Y:S02]  /*4e70*/  IMAD.MOV.U32 R9, RZ, RZ, -0x1 ;  /* 0xffffffffff097424 */ /* 0x000fe400078e00ff */
[----:B------:R-:W-:Y:S02]  /*4e80*/  P2R R11, PR, RZ, 0x4 ;  /* 0x00000004ff0b7803 */ /* 0x000fe40000000000 */
[----:B-1----:R-:W-:Y:S01]  /*4e90*/  ISETP.LE.U32.AND P0, PT, R2, UR30, PT ;  /* 0x0000001e02007c0c */ /* 0x002fe2000bf03070 */
[----:B------:R-:W-:-:S05]  /*4ea0*/  IMAD.U32 R2, RZ, RZ, UR25 ;  /* 0x00000019ff027e24 */ /* 0x000fca000f8e00ff */
[----:B------:R-:W-:Y:S01]  /*4eb0*/  ISETP.GE.U32.AND.EX P0, PT, R2, R3, PT, P0 ;  /* 0x000000030200720c */ /* 0x000fe20003f06100 */
[----:B------:R-:W-:Y:S02]  /*4ec0*/  IMAD.MOV.U32 R3, RZ, RZ, RZ ;  /* 0x000000ffff037224 */ /* 0x000fe400078e00ff */
[----:B------:R-:W-:-:S10]  /*4ed0*/  IMAD.MOV.U32 R2, RZ, RZ, -0x1 ;  /* 0xffffffffff027424 */ /* 0x000fd400078e00ff */
[----:B----45:R-:W-:Y:S05]  /*4ee0*/  @P0 BRA P1, `(.L_x_53) ;  /* 0x0000001800080947 */ /* 0x030fea0000800000 */
[----:B------:R-:W-:Y:S01]  /*4ef0*/  IADD3 R15, P1, PT, R18, UR41, RZ ;  /* 0x00000029120f7c10 */ /* 0x000fe2000ff3e0ff */
[----:B------:R-:W-:-:S03]  /*4f00*/  IMAD.U32 R9, RZ, RZ, UR25 ;  /* 0x00000019ff097e24 */ /* 0x000fc6000f8e00ff */
[----:B------:R-:W-:Y:S02]  /*4f10*/  ISETP.LE.U32.AND P0, PT, R15, UR30, PT ;  /* 0x0000001e0f007c0c */ /* 0x000fe4000bf03070 */
[----:B------:R-:W-:-:S04]  /*4f20*/  IADD3.X R20, PT, PT, R19, UR40, RZ, P1, !PT ;  /* 0x0000002813147c10 */ /* 0x000fc80008ffe4ff */
[----:B------:R-:W-:-:S13]  /*4f30*/  ISETP.GE.U32.AND.EX P0, PT, R9, R20, PT, P0 ;  /* 0x000000140900720c */ /* 0x000fda0003f06100 */
[----:B------:R-:W-:Y:S05]  /*4f40*/  @!P0 BRA `(.L_x_54) ;  /* 0x0000001000ec8947 */ /* 0x000fea0003800000 */
[----:B------:R-:W1:Y:S01]  /*4f50*/  LDCU UR20, c[0x0][0xbe8] ;  /* 0x00017d00ff1477ac */ /* 0x000e620008000800 */
[----:B------:R-:W-:Y:S01]  /*4f60*/  IMAD.IADD R23, R7, 0x1, R14 ;  /* 0x0000000107177824 */ /* 0x000fe200078e020e */
[----:B------:R-:W-:Y:S01]  /*4f70*/  MOV R14, R5 ;  /* 0x00000005000e7202 */ /* 0x000fe20000000f00 */
[----:B------:R-:W-:Y:S02]  /*4f80*/  IMAD.MOV.U32 R17, RZ, RZ, R6 ;  /* 0x000000ffff117224 */ /* 0x000fe400078e0006 */
[----:B------:R-:W-:-:S05]  /*4f90*/  VIADD R9, R23, 0x20 ;  /* 0x0000002017097836 */ /* 0x000fca0000000000 */
[----:B-1----:R-:W-:-:S13]  /*4fa0*/  ISETP.GE.AND P0, PT, R9, UR20, PT ;  /* 0x0000001409007c0c */ /* 0x002fda000bf06270 */
[----:B------:R-:W1:Y:S01]  /*4fb0*/  @!P0 LDC.64 R20, c[0x0][0xbf0] ;  /* 0x0002fc00ff148b82 */ /* 0x000e620000000a00 */
[----:B------:R-:W-:Y:S01]  /*4fc0*/  BSSY.RECONVERGENT B0, `(.L_x_55) ;  /* 0x0000062000007945 */ /* 0x000fe20003800200 */
[----:B------:R-:W-:Y:S01]  /*4fd0*/  HFMA2 R15, -RZ, RZ, 0, 0 ;  /* 0x00000000ff0f7431 */ /* 0x000fe200000001ff */
[----:B------:R-:W-:Y:S01]  /*4fe0*/  MOV R18, 0x7fffffff ;  /* 0x7fffffff00127802 */ /* 0x000fe20000000f00 */
[----:B-1----:R-:W-:-:S05]  /*4ff0*/  @!P0 IMAD.WIDE R20, R23, 0xc, R20 ;  /* 0x0000000c17148825 */ /* 0x002fca00078e0214 */
[----:B------:R1:W5:Y:S04]  /*5000*/  @!P0 LDG.E R5, desc[UR50][R20.64+0x180] ;  /* 0x0001803214058981 */ /* 0x000368000c1e1900 */
[----:B------:R1:W5:Y:S01]  /*5010*/  @!P0 LDG.E R6, desc[UR50][R20.64+0x184] ;  /* 0x0001843214068981 */ /* 0x000362000c1e1900 */
[----:B------:R-:W-:-:S13]  /*5020*/  ISETP.GE.AND P0, PT, R23, UR20, PT ;  /* 0x0000001417007c0c */ /* 0x000fda000bf06270 */
[----:B------:R-:W-:Y:S05]  /*5030*/  @P0 BRA `(.L_x_56) ;  /* 0x0000000400680947 */ /* 0x000fea0003800000 */
[----:B------:R-:W-:Y:S01]  /*5040*/  IABS R13, R4 ;  /* 0x00000004000d7213 */ /* 0x000fe20000000000 */
[----:B------:R-:W2:Y:S01]  /*5050*/  LDCU.128 UR4, c[0x0][0xbc0] ;  /* 0x00017800ff0477ac */ /* 0x000ea20008000c00 */
[----:B------:R-:W-:Y:S02]  /*5060*/  IABS R12, R0 ;  /* 0x00000000000c7213 */ /* 0x000fe40000000000 */
[----:B------:R-:W3:Y:S01]  /*5070*/  I2F.RP R24, R13 ;  /* 0x0000000d00187306 */ /* 0x000ee20000209400 */
[----:B------:R-:W4:Y:S01]  /*5080*/  LDCU.64 UR8, c[0x0][0xbb0] ;  /* 0x00017600ff0877ac */ /* 0x000f220008000a00 */
[C---:B-1----:R-:W-:Y:S02]  /*5090*/  IADD3 R20, P2, PT, R17.reuse, UR14, RZ ;  /* 0x0000000e11147c10 */ /* 0x042fe4000ff5e0ff */
[----:B------:R-:W-:Y:S01]  /*50a0*/  IADD3 R15, P0, PT, R14, UR16, RZ ;  /* 0x000000100e0f7c10 */ /* 0x000fe2000ff1e0ff */
[----:B------:R-:W1:Y:S01]  /*50b0*/  LDCU.64 UR10, c[0x0][0xba8] ;  /* 0x00017500ff0a77ac */ /* 0x000e620008000a00 */
[----:B------:R-:W-:-:S02]  /*50c0*/  LEA.HI.X.SX32 R19, R17, UR13, 0x1, P2 ;  /* 0x0000000d11137c11 */ /* 0x000fc400090f0eff */
[----:B------:R-:W1:Y:S01]  /*50d0*/  I2F.RP R9, R12 ;  /* 0x0000000c00097306 */ /* 0x000e620000209400 */
[----:B------:R-:W-:Y:S02]  /*50e0*/  LEA.HI.X.SX32 R14, R14, UR15, 0x1, P0 ;  /* 0x0000000f0e0e7c11 */ /* 0x000fe400080f0eff */
[----:B--2---:R-:W-:-:S05]  /*50f0*/  IADD3 R22, P1, PT, R20, UR7, RZ ;  /* 0x0000000714167c10 */ /* 0x004fca000ff3e0ff */
[----:B---3--:R-:W2:Y:S01]  /*5100*/  MUFU.RCP R24, R24 ;  /* 0x0000001800187308 */ /* 0x008ea20000001000 */
[----:B----4-:R-:W-:Y:S01]  /*5110*/  IADD3 R18, P0, PT, R15, UR9, RZ ;  /* 0x000000090f127c10 */ /* 0x010fe2000ff1e0ff */
[----:B------:R-:W-:Y:S02]  /*5120*/  IMAD.X R21, RZ, RZ, R19, P1 ;  /* 0x000000ffff157224 */ /* 0x000fe400008e0613 */
[----:B------:R-:W-:-:S04]  /*5130*/  IMAD.WIDE.U32 R36, R22, UR4, RZ ;  /* 0x0000000416247c25 */ /* 0x000fc8000f8e00ff */
[----:B-1----:R-:W1:Y:S01]  /*5140*/  MUFU.RCP R9, R9 ;  /* 0x0000000900097308 */ /* 0x002e620000001000 */
[----:B------:R-:W-:Y:S02]  /*5150*/  IMAD.X R17, RZ, RZ, R14, P0 ;  /* 0x000000ffff117224 */ /* 0x000fe400000e060e */
[----:B------:R-:W-:-:S04]  /*5160*/  IMAD.WIDE.U32 R26, R21, UR4, RZ ;  /* 0x00000004151a7c25 */ /* 0x000fc8000f8e00ff */
[----:B------:R-:W-:-:S04]  /*5170*/  IMAD.WIDE.U32 R28, R17, UR10, RZ ;  /* 0x0000000a111c7c25 */ /* 0x000fc8000f8e00ff */
[----:B--2---:R-:W-:Y:S02]  /*5180*/  VIADD R24, R24, 0xffffffe ;  /* 0x0ffffffe18187836 */ /* 0x004fe40000000000 */
[----:B------:R-:W-:Y:S02]  /*5190*/  IMAD.WIDE.U32 R26, P0, R22, UR5, R26 ;  /* 0x00000005161a7c25 */ /* 0x000fe4000f80001a */
[----:B------:R-:W2:Y:S02]  /*51a0*/  F2I.FTZ.U32.TRUNC.NTZ R25, R24 ;  /* 0x0000001800197305 */ /* 0x000ea4000021f000 */
[----:B------:R-:W-:Y:S01]  /*51b0*/  IMAD.WIDE.U32 R28, P1, R18, UR11, R28 ;  /* 0x0000000b121c7c25 */ /* 0x000fe2000f82001c */
[----:B------:R-:W-:-:S03]  /*51c0*/  IADD3 RZ, P2, PT, R37, R26, RZ ;  /* 0x0000001a25ff7210 */ /* 0x000fc60007f5e0ff */
[----:B------:R-:W-:-:S04]  /*51d0*/  IMAD.WIDE.U32 R34, R18, UR10, RZ ;  /* 0x0000000a12227c25 */ /* 0x000fc8000f8e00ff */
[----:B-1----:R-:W-:Y:S02]  /*51e0*/  VIADD R9, R9, 0xffffffe ;  /* 0x0ffffffe09097836 */ /* 0x002fe40000000000 */
[----:B------:R-:W-:Y:S01]  /*51f0*/  IMAD.X R33, RZ, RZ, RZ, P1 ;  /* 0x000000ffff217224 */ /* 0x000fe200008e06ff */
[----:B------:R-:W-:Y:S01]  /*5200*/  IADD3 RZ, P1, PT, R35, R28, RZ ;  /* 0x0000001c23ff7210 */ /* 0x000fe20007f3e0ff */
[----:B------:R-:W-:Y:S02]  /*5210*/  IMAD.MOV.U32 R30, RZ, RZ, R27 ;  /* 0x000000ffff1e7224 */ /* 0x000fe400078e001b */
[----:B------:R-:W1:Y:S01]  /*5220*/  F2I.FTZ.U32.TRUNC.NTZ R27, R9 ;  /* 0x00000009001b7305 */ /* 0x000e62000021f000 */
[----:B------:R-:W-:Y:S02]  /*5230*/  IMAD.MOV.U32 R32, RZ, RZ, R29 ;  /* 0x000000ffff207224 */ /* 0x000fe400078e001d */
[----:B------:R-:W-:Y:S01]  /*5240*/  IMAD.X R31, RZ, RZ, RZ, P0 ;  /* 0x000000ffff1f7224 */ /* 0x000fe200000e06ff */
[----:B------:R-:W-:Y:S01]  /*5250*/  ISETP.NE.U32.AND P0, PT, RZ, UR10, PT ;  /* 0x0000000aff007c0c */ /* 0x000fe2000bf05070 */
[----:B------:R-:W-:Y:S01]  /*5260*/  IMAD.WIDE.U32.X R32, R17, UR11, R32, P1 ;  /* 0x0000000b11207c25 */ /* 0x000fe200088e0420 */
[----:B------:R-:W-:-:S02]  /*5270*/  ISETP.NE.U32.AND P1, PT, RZ, UR4, PT ;  /* 0x00000004ff007c0c */ /* 0x000fc4000bf25070 */
[----:B------:R-:W-:Y:S01]  /*5280*/  ISETP.NE.AND.EX P0, PT, RZ, UR11, PT, P0 ;  /* 0x0000000bff007c0c */ /* 0x000fe2000bf05300 */
[----:B--2---:R-:W-:Y:S01]  /*5290*/  IMAD.MOV R18, RZ, RZ, -R25 ;  /* 0x000000ffff127224 */ /* 0x004fe200078e0a19 */
[----:B------:R-:W-:Y:S01]  /*52a0*/  ISETP.NE.AND.EX P1, PT, RZ, UR5, PT, P1 ;  /* 0x00000005ff007c0c */ /* 0x000fe2000bf25310 */
[----:B------:R-:W-:Y:S01]  /*52b0*/  IMAD.WIDE.U32.X R30, R21, UR5, R30, P2 ;  /* 0x00000005151e7c25 */ /* 0x000fe200090e041e */
[----:B------:R-:W-:Y:S02]  /*52c0*/  SEL R15, R15, R32, !P0 ;  /* 0x000000200f0f7207 */ /* 0x000fe40004000000 */
[----:B------:R-:W-:Y:S01]  /*52d0*/  SEL R14, R14, R33, !P0 ;  /* 0x000000210e0e7207 */ /* 0x000fe20004000000 */
[----:B------:R-:W-:Y:S01]  /*52e0*/  IMAD R17, R18, R13, RZ ;  /* 0x0000000d12117224 */ /* 0x000fe200078e02ff */
[----:B------:R-:W-:Y:S01]  /*52f0*/  SEL R20, R20, R30, !P1 ;  /* 0x0000001e14147207 */ /* 0x000fe20004800000 */
[----:B------:R-:W-:Y:S01]  /*5300*/  IMAD.MOV.U32 R24, RZ, RZ, RZ ;  /* 0x000000ffff187224 */ /* 0x000fe200078e00ff */
[----:B------:R-:W-:Y:S01]  /*5310*/  SEL R19, R19, R31, !P1 ;  /* 0x0000001f13137207 */ /* 0x000fe20004800000 */
[----:B-1----:R-:W-:Y:S01]  /*5320*/  IMAD.MOV R9, RZ, RZ, -R27 ;  /* 0x000000ffff097224 */ /* 0x002fe200078e0a1b */
[----:B------:R-:W-:Y:S01]  /*5330*/  SHF.R.U64 R21, R15, UR8, R14 ;  /* 0x000000080f157c19 */ /* 0x000fe2000800120e */
[----:B------:R-:W-:Y:S01]  /*5340*/  IMAD.HI.U32 R17, R25, R17, R24 ;  /* 0x0000001119117227 */ /* 0x000fe200078e0018 */
[----:B------:R-:W-:-:S02]  /*5350*/  SHF.R.U64 R25, R20, UR6, R19 ;  /* 0x0000000614197c19 */ /* 0x000fc40008001213 */
[----:B------:R-:W-:Y:S01]  /*5360*/  IADD3 R21, PT, PT, R4, -0x1, R21 ;  /* 0xffffffff04157810 */ /* 0x000fe20007ffe015 */
[----:B------:R-:W-:Y:S01]  /*5370*/  IMAD.MOV.U32 R19, RZ, RZ, R9 ;  /* 0x000000ffff137224 */ /* 0x000fe200078e0009 */
[----:B------:R-:W-:Y:S01]  /*5380*/  IABS R15, R4 ;  /* 0x00000004000f7213 */ /* 0x000fe20000000000 */
[----:B------:R-:W-:Y:S01]  /*5390*/  IMAD.MOV.U32 R26, RZ, RZ, RZ ;  /* 0x000000ffff1a7224 */ /* 0x000fe200078e00ff */
[----:B------:R-:W-:Y:S01]  /*53a0*/  IADD3 R20, PT, PT, R0, -0x1, R25 ;  /* 0xffffffff00147810 */ /* 0x000fe20007ffe019 */
[----:B------:R-:W-:Y:S01]  /*53b0*/  IMAD R19, R19, R12, RZ ;  /* 0x0000000c13137224 */ /* 0x000fe200078e02ff */
[----:B------:R-:W-:Y:S01]  /*53c0*/  IABS R18, R21 ;  /* 0x0000001500127213 */ /* 0x000fe20000000000 */
[----:B------:R-:W-:Y:S01]  /*53d0*/  IMAD.MOV R15, RZ, RZ, -R15 ;  /* 0x000000ffff0f7224 */ /* 0x000fe200078e0a0f */
[----:B------:R-:W-:Y:S01]  /*53e0*/  IABS R9, R0 ;  /* 0x0000000000097213 */ /* 0x000fe20000000000 */
[----:B------:R-:W-:Y:S01]  /*53f0*/  IMAD.HI.U32 R19, R27, R19, R26 ;  /* 0x000000131b137227 */ /* 0x000fe200078e001a */
[----:B------:R-:W-:-:S02]  /*5400*/  IABS R14, R20 ;  /* 0x00000014000e7213 */ /* 0x000fc40000000000 */
[----:B------:R-:W-:Y:S01]  /*5410*/  ISETP.GE.AND P4, PT, R21, RZ, PT ;  /* 0x000000ff1500720c */ /* 0x000fe20003f86270 */
[----:B------:R-:W-:Y:S01]  /*5420*/  IMAD.HI.U32 R17, R17, R18, RZ ;  /* 0x0000001211117227 */ /* 0x000fe200078e00ff */
[----:B------:R-:W-:-:S03]  /*5430*/  ISETP.GE.AND P2, PT, R20, RZ, PT ;  /* 0x000000ff1400720c */ /* 0x000fc60003f46270 */
[----:B------:R-:W-:Y:S02]  /*5440*/  IMAD.MOV R9, RZ, RZ, -R9 ;  /* 0x000000ffff097224 */ /* 0x000fe400078e0a09 */
[----:B------:R-:W-:-:S04]  /*5450*/  IMAD.HI.U32 R19, R19, R14, RZ ;  /* 0x0000000e13137227 */ /* 0x000fc800078e00ff */
[----:B------:R-:W-:Y:S02]  /*5460*/  IMAD R18, R17, R15, R18 ;  /* 0x0000000f11127224 */ /* 0x000fe400078e0212 */
[----:B------:R-:W-:Y:S02]  /*5470*/  IMAD R19, R19, R9, R14 ;  /* 0x0000000913137224 */ /* 0x000fe400078e020e */
[----:B------:R-:W1:Y:S01]  /*5480*/  LDC R9, c[0x0][0xbe0] ;  /* 0x0002f800ff097b82 */ /* 0x000e620000000800 */
[----:B------:R-:W-:Y:S02]  /*5490*/  ISETP.GT.U32.AND P1, PT, R13, R18, PT ;  /* 0x000000120d00720c */ /* 0x000fe40003f24070 */
[----:B------:R-:W-:-:S11]  /*54a0*/  ISETP.GT.U32.AND P0, PT, R12, R19, PT ;  /* 0x000000130c00720c */ /* 0x000fd60003f04070 */
[----:B------:R-:W-:Y:S01]  /*54b0*/  @!P1 IMAD.IADD R18, R18, 0x1, -R13 ;  /* 0x0000000112129824 */ /* 0x000fe200078e0a0d */
[----:B------:R-:W-:Y:S01]  /*54c0*/  ISETP.NE.AND P1, PT, RZ, UR33, PT ;  /* 0x00000021ff007c0c */ /* 0x000fe2000bf25270 */
[----:B------:R-:W-:-:S03]  /*54d0*/  @!P0 IMAD.IADD R19, R19, 0x1, -R12 ;  /* 0x0000000113138824 */ /* 0x000fc600078e0a0c */
[----:B------:R-:W-:Y:S02]  /*54e0*/  ISETP.GT.U32.AND P0, PT, R13, R18, PT ;  /* 0x000000120d00720c */ /* 0x000fe40003f04070 */
[----:B------:R-:W-:-:S11]  /*54f0*/  ISETP.GT.U32.AND P3, PT, R12, R19, PT ;  /* 0x000000130c00720c */ /* 0x000fd60003f64070 */
[----:B------:R-:W-:Y:S01]  /*5500*/  @!P0 IMAD.IADD R18, R18, 0x1, -R13 ;  /* 0x0000000112128824 */ /* 0x000fe200078e0a0d */
[----:B------:R-:W-:Y:S01]  /*5510*/  ISETP.NE.AND P0, PT, RZ, UR32, PT ;  /* 0x00000020ff007c0c */ /* 0x000fe2000bf05270 */
[----:B------:R-:W-:Y:S02]  /*5520*/  @!P3 IMAD.IADD R19, R19, 0x1, -R12 ;  /* 0x000000011313b824 */ /* 0x000fe400078e0a0c */
[----:B------:R-:W-:Y:S01]  /*5530*/  @!P4 IMAD.MOV R18, RZ, RZ, -R18 ;  /* 0x000000ffff12c224 */ /* 0x000fe200078e0a12 */
[----:B------:R-:W-:Y:S01]  /*5540*/  @!P1 LOP3.LUT R18, RZ, UR33, RZ, 0x33, !PT ;  /* 0x00000021ff129c12 */ /* 0x000fe2000f8e33ff */
[----:B------:R-:W-:-:S04]  /*5550*/  @!P2 IMAD.MOV R19, RZ, RZ, -R19 ;  /* 0x000000ffff13a224 */ /* 0x000fc800078e0a13 */
[----:B------:R-:W-:-:S04]  /*5560*/  IMAD.IADD R21, R21, 0x1, -R18 ;  /* 0x0000000115157824 */ /* 0x000fc800078e0a12 */
[----:B------:R-:W-:Y:S02]  /*5570*/  @!P0 LOP3.LUT R19, RZ, UR32, RZ, 0x33, !PT ;  /* 0x00000020ff138c12 */ /* 0x000fe4000f8e33ff */
[----:B-1----:R-:W-:-:S03]  /*5580*/  ISETP.NE.AND P0, PT, R9, 0x1, PT ;  /* 0x000000010900780c */ /* 0x002fc60003f05270 */
[----:B------:R-:W-:-:S04]  /*5590*/  IMAD.IADD R12, R20, 0x1, -R19 ;  /* 0x00000001140c7824 */ /* 0x000fc800078e0a13 */
[----:B------:R-:W-:Y:S01]  /*55a0*/  IMAD R18, R21, R12, RZ ;  /* 0x0000000c15127224 */ /* 0x000fe200078e02ff */
[----:B------:R-:W-:-:S04]  /*55b0*/  SEL R12, R12, R21, !P0 ;  /* 0x000000150c0c7207 */ /* 0x000fc80004000000 */
[----:B------:R-:W-:Y:S02]  /*55c0*/  SHF.R.S32.HI R15, RZ, 0x1f, R18 ;  /* 0x0000001fff0f7819 */ /* 0x000fe40000011412 */
[----:B------:R-:W-:Y:S02]  /*55d0*/  SHF.R.S32.HI R13, RZ, 0x1f, R12 ;  /* 0x0000001fff0d7819 */ /* 0x000fe4000001140c */
.L_x_56:
[----:B------:R-:W-:Y:S05]  /*55e0*/  BSYNC.RECONVERGENT B0 ;  /* 0x0000000000007941 */ /* 0x000fea0003800200 */
.L_x_55:
[----:B------:R-:W2:Y:S01]  /*55f0*/  SHFL.UP PT, R9, R18, 0x1, RZ ;  /* 0x0420000012097989 */ /* 0x000ea200000e00ff */
[C---:B------:R-:W-:Y:S02]  /*5600*/  ISETP.NE.AND P5, PT, R7.reuse, RZ, PT ;  /* 0x000000ff0700720c */ /* 0x040fe40003fa5270 */
[C---:B------:R-:W-:Y:S01]  /*5610*/  ISETP.GE.U32.AND P4, PT, R7.reuse, 0x2, PT ;  /* 0x000000020700780c */ /* 0x040fe20003f86070 */
[----:B-1----:R-:W1:Y:S01]  /*5620*/  SHFL.UP PT, R20, R15, 0x1, RZ ;  /* 0x042000000f147989 */ /* 0x002e6200000e00ff */
[C---:B------:R-:W-:Y:S02]  /*5630*/  ISETP.GE.U32.AND P1, PT, R7.reuse, 0x4, PT ;  /* 0x000000040700780c */ /* 0x040fe40003f26070 */
[C---:B------:R-:W-:Y:S02]  /*5640*/  ISETP.GE.U32.AND P2, PT, R7.reuse, 0x8, PT ;  /* 0x000000080700780c */ /* 0x040fe40003f46070 */
[----:B------:R-:W-:Y:S02]  /*5650*/  ISETP.GE.U32.AND P3, PT, R7, 0x10, PT ;  /* 0x000000100700780c */ /* 0x000fe40003f66070 */
[----:B--2---:R-:W-:-:S02]  /*5660*/  SEL R9, R9, RZ, P5 ;  /* 0x000000ff09097207 */ /* 0x004fc40002800000 */
[----:B-1----:R-:W-:Y:S02]  /*5670*/  SEL R20, R20, RZ, P5 ;  /* 0x000000ff14147207 */ /* 0x002fe40002800000 */
[----:B------:R-:W-:-:S05]  /*5680*/  IADD3 R14, P0, PT, R9, R18, RZ ;  /* 0x00000012090e7210 */ /* 0x000fca0007f1e0ff */
[----:B------:R-:W-:Y:S01]  /*5690*/  IMAD.X R9, R20, 0x1, R15, P0 ;  /* 0x0000000114097824 */ /* 0x000fe200000e060f */
[----:B------:R-:W1:Y:S04]  /*56a0*/  SHFL.UP PT, R17, R14, 0x2, RZ ;  /* 0x044000000e117989 */ /* 0x000e6800000e00ff */
[----:B------:R-:W2:Y:S01]  /*56b0*/  SHFL.UP PT, R19, R9, 0x2, RZ ;  /* 0x0440000009137989 */ /* 0x000ea200000e00ff */
[----:B-1----:R-:W-:-:S04]  /*56c0*/  SEL R17, R17, RZ, P4 ;  /* 0x000000ff11117207 */ /* 0x002fc80002000000 */
[----:B------:R-:W-:Y:S02]  /*56d0*/  IADD3 R17, P0, PT, R17, R14, RZ ;  /* 0x0000000e11117210 */ /* 0x000fe40007f1e0ff */
[----:B--2---:R-:W-:-:S05]  /*56e0*/  SEL R20, R19, RZ, P4 ;  /* 0x000000ff13147207 */ /* 0x004fca0002000000 */
[----:B------:R-:W-:Y:S02]  /*56f0*/  IMAD.X R19, R20, 0x1, R9, P0 ;  /* 0x0000000114137824 */ /* 0x000fe400000e0609 */
[----:B------:R-:W1:Y:S04]  /*5700*/  SHFL.UP PT, R20, R17, 0x4, RZ ;  /* 0x0480000011147989 */ /* 0x000e6800000e00ff */
[----:B------:R-:W2:Y:S01]  /*5710*/  SHFL.UP PT, R21, R19, 0x4, RZ ;  /* 0x0480000013157989 */ /* 0x000ea200000e00ff */
[----:B-1----:R-:W-:-:S04]  /*5720*/  SEL R20, R20, RZ, P1 ;  /* 0x000000ff14147207 */ /* 0x002fc80000800000 */
[----:B------:R-:W-:Y:S02]  /*5730*/  IADD3 R20, P0, PT, R20, R17, RZ ;  /* 0x0000001114147210 */ /* 0x000fe40007f1e0ff */
[----:B--2---:R-:W-:-:S03]  /*5740*/  SEL R14, R21, RZ, P1 ;  /* 0x000000ff150e7207 */ /* 0x004fc60000800000 */
[----:B------:R-:W1:Y:S02]  /*5750*/  SHFL.UP PT, R21, R20, 0x8, RZ ;  /* 0x0500000014157989 */ /* 0x000e6400000e00ff */
[----:B------:R-:W-:Y:S02]  /*5760*/  IMAD.X R9, R14, 0x1, R19, P0 ;  /* 0x000000010e097824 */ /* 0x000fe400000e0613 */
[----:B------:R-:W-:-:S03]  /*5770*/  IMAD.U32 R19, RZ, RZ, UR25 ;  /* 0x00000019ff137e24 */ /* 0x000fc6000f8e00ff */
        /* <DEDUP_REMOVED lines=10> */
[----:B------:R-:W-:Y:S01]  /*5820*/  IMAD.X R20, R9, 0x1, R22, P0 ;  /* 0x0000000109147824 */ /* 0x000fe200000e0616 */
[----:B------:R-:W-:-:S04]  /*5830*/  IADD3 R9, P0, PT, R17, UR41, RZ ;  /* 0x0000002911097c10 */ /* 0x000fc8000ff1e0ff */
[----:B------:R-:W-:Y:S02]  /*5840*/  IADD3.X R14, PT, PT, R20, UR40, RZ, P0, !PT ;  /* 0x00000028140e7c10 */ /* 0x000fe400087fe4ff */
[----:B------:R-:W-:-:S04]  /*5850*/  ISETP.LE.U32.AND P0, PT, R9, UR30, PT ;  /* 0x0000001e09007c0c */ /* 0x000fc8000bf03070 */
[----:B------:R-:W-:-:S13]  /*5860*/  ISETP.GE.U32.AND.EX P0, PT, R19, R14, PT, P0 ;  /* 0x0000000e1300720c */ /* 0x000fda0003f06100 */
[----:B------:R-:W-:-:S04]  /*5870*/  VOTE.ANY R19, PT, !P0 ;  /* 0x0000000000137806 */ /* 0x000fc800040e0100 */
[----:B------:R-:W-:-:S13]  /*5880*/  ISETP.NE.AND P0, PT, R19, RZ, PT ;  /* 0x000000ff1300720c */ /* 0x000fda0003f05270 */
[----:B------:R-:W-:Y:S05]  /*5890*/  @P0 BRA `(.L_x_57) ;  /* 0x00000008004c0947 */ /* 0x000fea0003800000 */
[----:B------:R-:W1:Y:S01]  /*58a0*/  LDC R15, c[0x0][0xbe0] ;  /* 0x0002f800ff0f7b82 */ /* 0x000e620000000800 */
[----:B------:R-:W2:Y:S01]  /*58b0*/  LDCU UR20, c[0x0][0xbe8] ;  /* 0x00017d00ff1477ac */ /* 0x000ea20008000800 */
[----:B------:R-:W3:Y:S01]  /*58c0*/  LDCU.64 UR10, c[0x0][0xba8] ;  /* 0x00017500ff0a77ac */ /* 0x000ee20008000a00 */
[----:B------:R-:W4:Y:S01]  /*58d0*/  LDCU.64 UR8, c[0x0][0xbb0] ;  /* 0x00017600ff0877ac */ /* 0x000f220008000a00 */
[----:B------:R-:W1:Y:S02]  /*58e0*/  LDCU.128 UR4, c[0x0][0xbc0] ;  /* 0x00017800ff0477ac */ /* 0x000e640008000c00 */
[----:B-1234-:R-:W-:-:S13]  /*58f0*/  ISETP.NE.AND P6, PT, R15, 0x1, PT ;  /* 0x000000010f00780c */ /* 0x01efda0003fc5270 */
.L_x_60:
[C---:B------:R-:W-:Y:S01]  /*5900*/  VIADD R15, R23.reuse, 0x40 ;  /* 0x00000040170f7836 */ /* 0x040fe20000000000 */
[----:B-----5:R-:W-:Y:S01]  /*5910*/  MOV R19, R5 ;  /* 0x0000000500137202 */ /* 0x020fe20000000f00 */
[----:B------:R-:W-:Y:S02]  /*5920*/  VIADD R23, R23, 0x20 ;  /* 0x0000002017177836 */ /* 0x000fe40000000000 */
[----:B------:R-:W-:Y:S01]  /*5930*/  IMAD.MOV.U32 R17, RZ, RZ, R6 ;  /* 0x000000ffff117224 */ /* 0x000fe200078e0006 */
[----:B------:R-:W-:-:S13]  /*5940*/  ISETP.GE.AND P0, PT, R15, UR20, PT ;  /* 0x000000140f007c0c */ /* 0x000fda000bf06270 */
[----:B------:R-:W1:Y:S01]  /*5950*/  @!P0 LDC.64 R20, c[0x0][0xbf0] ;  /* 0x0002fc00ff148b82 */ /* 0x000e620000000a00 */
[----:B------:R-:W2:Y:S01]  /*5960*/  SHFL.IDX PT, R14, R14, 0x1f, 0x1f ;  /* 0x03e01f000e0e7f89 */ /* 0x000ea200000e0000 */
[----:B------:R-:W-:Y:S01]  /*5970*/  BSSY.RECONVERGENT B0, `(.L_x_58) ;  /* 0x000005d000007945 */ /* 0x000fe20003800200 */
[----:B------:R-:W-:Y:S02]  /*5980*/  HFMA2 R15, -RZ, RZ, 0, 0 ;  /* 0x00000000ff0f7431 */ /* 0x000fe400000001ff */
[----:B------:R-:W3:Y:S01]  /*5990*/  SHFL.IDX PT, R9, R9, 0x1f, 0x1f ;  /* 0x03e01f0009097f89 */ /* 0x000ee200000e0000 */
[----:B-1----:R-:W-:-:S05]  /*59a0*/  @!P0 IMAD.WIDE R20, R23, 0xc, R20 ;  /* 0x0000000c17148825 */ /* 0x002fca00078e0214 */
[----:B------:R1:W5:Y:S04]  /*59b0*/  @!P0 LDG.E R5, desc[UR50][R20.64+0x180] ;  /* 0x0001803214058981 */ /* 0x000368000c1e1900 */
[----:B------:R1:W5:Y:S01]  /*59c0*/  @!P0 LDG.E R6, desc[UR50][R20.64+0x184] ;  /* 0x0001843214068981 */ /* 0x000362000c1e1900 */
[----:B------:R-:W-:Y:S02]  /*59d0*/  ISETP.GE.AND P0, PT, R23, UR20, PT ;  /* 0x0000001417007c0c */ /* 0x000fe4000bf06270 */
[----:B------:R-:W-:-:S11]  /*59e0*/  MOV R18, 0x7fffffff ;  /* 0x7fffffff00127802 */ /* 0x000fd60000000f00 */
[----:B--23--:R-:W-:Y:S05]  /*59f0*/  @P0 BRA `(.L_x_59) ;  /* 0x0000000400500947 */ /* 0x00cfea0003800000 */
[----:B------:R-:W-:-:S04]  /*5a00*/  IADD3 R13, P0, PT, R19, UR16, RZ ;  /* 0x00000010130d7c10 */ /* 0x000fc8000ff1e0ff */
[----:B------:R-:W-:Y:S02]  /*5a10*/  LEA.HI.X.SX32 R12, R19, UR15, 0x1, P0 ;  /* 0x0000000f130c7c11 */ /* 0x000fe400080f0eff */
[----:B------:R-:W-:-:S04]  /*5a20*/  IADD3 R19, P0, PT, R17, UR14, RZ ;  /* 0x0000000e11137c10 */ /* 0x000fc8000ff1e0ff */
[----:B------:R-:W-:Y:S02]  /*5a30*/  LEA.HI.X.SX32 R18, R17, UR13, 0x1, P0 ;  /* 0x0000000d11127c11 */ /* 0x000fe400080f0eff */
[----:B------:R-:W-:-:S05]  /*5a40*/  IADD3 R17, P0, PT, R13, UR9, RZ ;  /* 0x000000090d117c10 */ /* 0x000fca000ff1e0ff */
[----:B------:R-:W-:Y:S01]  /*5a50*/  IMAD.X R15, RZ, RZ, R12, P0 ;  /* 0x000000ffff0f7224 */ /* 0x000fe200000e060c */
[----:B-1----:R-:W-:Y:S01]  /*5a60*/  IADD3 R21, P0, PT, R19, UR7, RZ ;  /* 0x0000000713157c10 */ /* 0x002fe2000ff1e0ff */
        /* <DEDUP_REMOVED lines=22> */
[----:B------:R-:W-:-:S02]  /*5bd0*/  IABS R12, R4 ;  /* 0x00000004000c7213 */ /* 0x000fc40000000000 */
[----:B------:R-:W-:Y:S02]  /*5be0*/  SEL R22, R18, R21, !P0 ;  /* 0x0000001512167207 */ /* 0x000fe40004000000 */
[----:B------:R-:W-:Y:S01]  /*5bf0*/  IABS R18, R4 ;  /* 0x0000000400127213 */ /* 0x000fe20000000000 */
[----:B------:R-:W-:Y:S01]  /*5c00*/  IMAD.MOV R12, RZ, RZ, -R12 ;  /* 0x000000ffff0c7224 */ /* 0x000fe200078e0a0c */
[----:B------:R-:W-:Y:S02]  /*5c10*/  SEL R19, R19, R20, !P0 ;  /* 0x0000001413137207 */ /* 0x000fe40004000000 */
[----:B------:R-:W1:Y:S01]  /*5c20*/  I2F.RP R17, R18 ;  /* 0x0000001200117306 */ /* 0x000e620000209400 */
[----:B------:R-:W-:Y:S02]  /*5c30*/  IADD3 R20, PT, PT, R4, -0x1, R13 ;  /* 0xffffffff04147810 */ /* 0x000fe40007ffe00d */
[----:B------:R-:W-:Y:S02]  /*5c40*/  SHF.R.U64 R19, R19, UR6, R22 ;  /* 0x0000000613137c19 */ /* 0x000fe40008001216 */
[----:B------:R-:W-:-:S02]  /*5c50*/  IABS R13, R20 ;  /* 0x00000014000d7213 */ /* 0x000fc40000000000 */
[----:B------:R-:W-:Y:S01]  /*5c60*/  IADD3 R19, PT, PT, R0, -0x1, R19 ;  /* 0xffffffff00137810 */ /* 0x000fe20007ffe013 */
[----:B-1----:R-:W1:Y:S02]  /*5c70*/  MUFU.RCP R24, R17 ;  /* 0x0000001100187308 */ /* 0x002e640000001000 */
[----:B-1----:R-:W-:Y:S01]  /*5c80*/  VIADD R24, R24, 0xffffffe ;  /* 0x0ffffffe18187836 */ /* 0x002fe20000000000 */
[----:B------:R-:W-:-:S05]  /*5c90*/  IABS R17, R0 ;  /* 0x0000000000117213 */ /* 0x000fca0000000000 */
[----:B------:R-:W1:Y:S08]  /*5ca0*/  F2I.FTZ.U32.TRUNC.NTZ R25, R24 ;  /* 0x0000001800197305 */ /* 0x000e70000021f000 */
[----:B------:R-:W2:Y:S01]  /*5cb0*/  I2F.RP R26, R17 ;  /* 0x00000011001a7306 */ /* 0x000ea20000209400 */
[----:B-1----:R-:W-:Y:S02]  /*5cc0*/  IMAD.MOV R15, RZ, RZ, -R25 ;  /* 0x000000ffff0f7224 */ /* 0x002fe400078e0a19 */
[----:B------:R-:W-:-:S02]  /*5cd0*/  IMAD.MOV.U32 R24, RZ, RZ, RZ ;  /* 0x000000ffff187224 */ /* 0x000fc400078e00ff */
[----:B------:R-:W-:-:S04]  /*5ce0*/  IMAD R15, R15, R18, RZ ;  /* 0x000000120f0f7224 */ /* 0x000fc800078e02ff */
[----:B------:R-:W-:Y:S02]  /*5cf0*/  IMAD.HI.U32 R15, R25, R15, R24 ;  /* 0x0000000f190f7227 */ /* 0x000fe400078e0018 */
[----:B--2---:R-:W1:Y:S04]  /*5d00*/  MUFU.RCP R24, R26 ;  /* 0x0000001a00187308 */ /* 0x004e680000001000 */
[----:B------:R-:W-:-:S04]  /*5d10*/  IMAD.HI.U32 R15, R15, R13, RZ ;  /* 0x0000000d0f0f7227 */ /* 0x000fc800078e00ff */
[----:B------:R-:W-:Y:S01]  /*5d20*/  IMAD R21, R15, R12, R13 ;  /* 0x0000000c0f157224 */ /* 0x000fe200078e020d */
[----:B------:R-:W-:-:S04]  /*5d30*/  IABS R13, R19 ;  /* 0x00000013000d7213 */ /* 0x000fc80000000000 */
[----:B------:R-:W-:Y:S01]  /*5d40*/  ISETP.GT.U32.AND P0, PT, R18, R21, PT ;  /* 0x000000151200720c */ /* 0x000fe20003f04070 */
[----:B-1----:R-:W-:-:S04]  /*5d50*/  VIADD R24, R24, 0xffffffe ;  /* 0x0ffffffe18187836 */ /* 0x002fc80000000000 */
[----:B------:R-:W1:Y:S08]  /*5d60*/  F2I.FTZ.U32.TRUNC.NTZ R25, R24 ;  /* 0x0000001800197305 */ /* 0x000e70000021f000 */
[----:B------:R-:W-:Y:S02]  /*5d70*/  @!P0 IMAD.IADD R21, R21, 0x1, -R18 ;  /* 0x0000000115158824 */ /* 0x000fe400078e0a12 */
[----:B-1----:R-:W-:-:S02]  /*5d80*/  IMAD.MOV R12, RZ, RZ, -R25 ;  /* 0x000000ffff0c7224 */ /* 0x002fc400078e0a19 */
        /* <DEDUP_REMOVED lines=21> */
[----:B------:R-:W-:-:S05]  /*5ee0*/  @!P0 LOP3.LUT R12, RZ, UR32, RZ, 0x33, !PT ;  /* 0x00000020ff0c8c12 */ /* 0x000fca000f8e33ff */
[----:B------:R-:W-:-:S05]  /*5ef0*/  IMAD.IADD R19, R19, 0x1, -R12 ;  /* 0x0000000113137824 */ /* 0x000fca00078e0a0c */
[CC--:B------:R-:W-:Y:S01]  /*5f00*/  SEL R12, R19.reuse, R18.reuse, !P6 ;  /* 0x00000012130c7207 */ /* 0x0c0fe20007000000 */
[----:B------:R-:W-:-:S03]  /*5f10*/  IMAD R18, R19, R18, RZ ;  /* 0x0000001213127224 */ /* 0x000fc600078e02ff */
[----:B------:R-:W-:Y:S02]  /*5f20*/  SHF.R.S32.HI R13, RZ, 0x1f, R12 ;  /* 0x0000001fff0d7819 */ /* 0x000fe4000001140c */
[----:B------:R-:W-:Y:S02]  /*5f30*/  SHF.R.S32.HI R15, RZ, 0x1f, R18 ;  /* 0x0000001fff0f7819 */ /* 0x000fe40000011412 */
.L_x_59:
[----:B------:R-:W-:Y:S05]  /*5f40*/  BSYNC.RECONVERGENT B0 ;  /* 0x0000000000007941 */ /* 0x000fea0003800200 */
.L_x_58:
[----:B------:R-:W2:Y:S01]  /*5f50*/  SHFL.UP PT, R19, R18, 0x1, RZ ;  /* 0x0420000012137989 */ /* 0x000ea200000e00ff */
[----:B------:R-:W-:Y:S02]  /*5f60*/  R2UR UR41, R9 ;  /* 0x00000000092972ca */ /* 0x000fe400000e0000 */
[----:B------:R-:W-:Y:S01]  /*5f70*/  R2UR UR40, R14 ;  /* 0x000000000e2872ca */ /* 0x000fe200000e0000 */
[----:B-1----:R-:W1:Y:S01]  /*5f80*/  SHFL.UP PT, R20, R15, 0x1, RZ ;  /* 0x042000000f147989 */ /* 0x002e6200000e00ff */
[----:B--2---:R-:W-:Y:S02]  /*5f90*/  SEL R19, R19, RZ, P5 ;  /* 0x000000ff13137207 */ /* 0x004fe40002800000 */
[----:B-1----:R-:W-:Y:S02]  /*5fa0*/  SEL R20, R20, RZ, P5 ;  /* 0x000000ff14147207 */ /* 0x002fe40002800000 */
        /* <DEDUP_REMOVED lines=26> */
[----:B------:R-:W-:Y:S01]  /*6150*/  IADD3 R9, P0, PT, R17, UR41, RZ ;  /* 0x0000002911097c10 */ /* 0x000fe2000ff1e0ff */
[----:B------:R-:W-:-:S03]  /*6160*/  IMAD.U32 R19, RZ, RZ, UR25 ;  /* 0x00000019ff137e24 */ /* 0x000fc6000f8e00ff */
[----:B------:R-:W-:Y:S02]  /*6170*/  IADD3.X R14, PT, PT, R20, UR40, RZ, P0, !PT ;  /* 0x00000028140e7c10 */ /* 0x000fe400087fe4ff */
[----:B------:R-:W-:-:S04]  /*6180*/  ISETP.LE.U32.AND P0, PT, R9, UR30, PT ;  /* 0x0000001e09007c0c */ /* 0x000fc8000bf03070 */
[----:B------:R-:W-:-:S13]  /*6190*/  ISETP.GE.U32.AND.EX P0, PT, R19, R14, PT, P0 ;  /* 0x0000000e1300720c */ /* 0x000fda0003f06100 */
[----:B------:R-:W-:-:S04]  /*61a0*/  VOTE.ANY R19, PT, !P0 ;  /* 0x0000000000137806 */ /* 0x000fc800040e0100 */
[----:B------:R-:W-:-:S13]  /*61b0*/  ISETP.NE.AND P0, PT, R19, RZ, PT ;  /* 0x000000ff1300720c */ /* 0x000fda0003f05270 */
[----:B------:R-:W-:Y:S05]  /*61c0*/  @!P0 BRA `(.L_x_60) ;  /* 0xfffffff400cc8947 */ /* 0x000fea000383ffff */
.L_x_57:
        /* <DEDUP_REMOVED lines=9> */
[----:B------:R-:W-:-:S03]  /*6260*/  IADD3 R22, P1, P0, R17, UR41, -R18 ;  /* 0x0000002911167c10 */ /* 0x000fc6000f83e812 */
[----:B------:R-:W-:Y:S01]  /*6270*/  SHFL.IDX PT, R19, R15, R9, 0x1f ;  /* 0x00001f090f137589 */ /* 0x000fe200000e0000 */
[----:B------:R-:W-:-:S03]  /*6280*/  IADD3.X R20, PT, PT, R20, UR40, ~R15, P1, P0 ;  /* 0x0000002814147c10 */ /* 0x000fc60008fe0c0f */
[----:B------:R-:W2:Y:S04]  /*6290*/  SHFL.IDX PT, R22, R22, R9, 0x1f ;  /* 0x00001f0916167589 */ /* 0x000ea800000e0000 */
[----:B------:R-:W3:Y:S04]  /*62a0*/  SHFL.IDX PT, R17, R20, R9, 0x1f ;  /* 0x00001f0914117589 */ /* 0x000ee800000e0000 */
[----:B------:R1:W4:Y:S04]  /*62b0*/  SHFL.IDX PT, R18, R18, R9, 0x1f ;  /* 0x00001f0912127589 */ /* 0x00032800000e0000 */
[----:B------:R1:W1:Y:S04]  /*62c0*/  SHFL.IDX PT, R13, R13, R9, 0x1f ;  /* 0x00001f090d0d7589 */ /* 0x00026800000e0000 */
[----:B------:R1:W1:Y:S01]  /*62d0*/  SHFL.IDX PT, R12, R12, R9, 0x1f ;  /* 0x00001f090c0c7589 */ /* 0x00026200000e0000 */
[----:B--2---:R-:W-:-:S02]  /*62e0*/  R2UR UR41, R22 ;  /* 0x00000000162972ca */ /* 0x004fc400000e0000 */
[----:B---3--:R-:W-:-:S15]  /*62f0*/  R2UR UR40, R17 ;  /* 0x00000000112872ca */ /* 0x008fde00000e0000 */
.L_x_54:
[----:B------:R-:W2:Y:S01]  /*6300*/  LDCU UR4, c[0x0][0xbe8] ;  /* 0x00017d00ff0477ac */ /* 0x000ea20008000800 */
[----:B------:R-:W-:Y:S01]  /*6310*/  IMAD.MOV.U32 R17, RZ, RZ, -0x1 ;  /* 0xffffffffff117424 */ /* 0x000fe200078e00ff */
[----:B-1----:R-:W-:Y:S02]  /*6320*/  MOV R9, 0xffffffff ;  /* 0xffffffff00097802 */ /* 0x002fe40000000f00 */
[----:B--2---:R-:W-:-:S13]  /*6330*/  ISETP.GE.AND P0, PT, R14, UR4, PT ;  /* 0x000000040e007c0c */ /* 0x004fda000bf06270 */
[----:B------:R-:W-:Y:S05]  /*6340*/  @P0 BRA `(.L_x_53) ;  /* 0x0000000000f00947 */ /* 0x000fea0003800000 */
[----:B------:R-:W1:Y:S01]  /*6350*/  LDCU UR9, c[0x0][0xb98] ;  /* 0x00017300ff0977ac */ /* 0x000e620008000800 */
[----:B------:R-:W2:Y:S01]  /*6360*/  LDCU UR7, c[0x0][0xb88] ;  /* 0x00017100ff0777ac */ /* 0x000ea20008000800 */
[----:B------:R-:W3:Y:S01]  /*6370*/  LDCU UR5, c[0x0][0xbdc] ;  /* 0x00017b80ff0577ac */ /* 0x000ee20008000800 */
[----:B------:R-:W-:-:S04]  /*6380*/  UIADD3 UR11, UP0, UPT, -UR41, UR30, URZ ;  /* 0x0000001e290b7290 */ /* 0x000fc8000ff1e1ff */
[----:B------:R-:W-:-:S04]  /*6390*/  UIADD3.X UR10, UPT, UPT, ~UR40, UR25, URZ, UP0, !UPT ;  /* 0x00000019280a7290 */ /* 0x000fc800087fe5ff */
[----:B-1----:R-:W-:Y:S01]  /*63a0*/  USHF.R.U32.HI UR8, URZ, UR9, UR10 ;  /* 0x00000009ff087299 */ /* 0x002fe2000801160a */
[--C-:B--2---:R-:W-:Y:S01]  /*63b0*/  SHF.R.U32.HI R3, RZ, UR7, R13.reuse ;  /* 0x00000007ff037c19 */ /* 0x104fe2000801160d */
[----:B------:R-:W-:Y:S01]  /*63c0*/  USHF.R.U64 UR11, UR11, UR9, UR10 ;  /* 0x000000090b0b7299 */ /* 0x000fe2000800120a */
[----:B------:R-:W-:Y:S01]  /*63d0*/  SHF.R.U64 R20, R12, UR7, R13 ;  /* 0x000000070c147c19 */ /* 0x000fe2000800120d */
[----:B------:R-:W-:Y:S02]  /*63e0*/  USHF.R.U32.HI UR6, URZ, UR7, UR8 ;  /* 0x00000007ff067299 */ /* 0x000fe40008011608 */
[----:B------:R-:W-:Y:S02]  /*63f0*/  USHF.R.U64 UR8, UR11, UR7, UR8 ;  /* 0x000000070b087299 */ /* 0x000fe40008001208 */
[----:B---3--:R-:W-:Y:S02]  /*6400*/  USHF.R.U32.HI UR4, URZ, UR5, UR6 ;  /* 0x00000005ff047299 */ /* 0x008fe40008011606 */
[----:B------:R-:W-:-:S04]  /*6410*/  USHF.R.U64 UR5, UR8, UR5, UR6 ;  /* 0x0000000508057299 */ /* 0x000fc80008001206 */
[----:B------:R-:W-:-:S04]  /*6420*/  LOP3.LUT R2, R3, UR4, RZ, 0xfc, !PT ;  /* 0x0000000403027c12 */ /* 0x000fc8000f8efcff */
[----:B------:R-:W-:-:S13]  /*6430*/  ISETP.NE.U32.AND P0, PT, R2, RZ, PT ;  /* 0x000000ff0200720c */ /* 0x000fda0003f05070 */
[----:B------:R-:W-:Y:S05]  /*6440*/  @P0 BRA `(.L_x_61) ;  /* 0x0000000000540947 */ /* 0x000fea0003800000 */
[----:B------:R-:W1:Y:S01]  /*6450*/  I2F.U32.RP R9, R20 ;  /* 0x0000001400097306 */ /* 0x000e620000209000 */
[----:B------:R-:W-:-:S07]  /*6460*/  ISETP.NE.U32.AND P1, PT, R20, RZ, PT ;  /* 0x000000ff1400720c */ /* 0x000fce0003f25070 */
[----:B-1----:R-:W1:Y:S02]  /*6470*/  MUFU.RCP R22, R9 ;  /* 0x0000000900167308 */ /* 0x002e640000001000 */
[----:B-1----:R-:W-:-:S06]  /*6480*/  IADD3 R22, PT, PT, R22, 0xffffffe, RZ ;  /* 0x0ffffffe16167810 */ /* 0x002fcc0007ffe0ff */
[----:B------:R1:W2:Y:S02]  /*6490*/  F2I.FTZ.U32.TRUNC.NTZ R23, R22 ;  /* 0x0000001600177305 */ /* 0x0002a4000021f000 */
[----:B-1----:R-:W-:Y:S02]  /*64a0*/  HFMA2 R22, -RZ, RZ, 0, 0 ;  /* 0x00000000ff167431 */ /* 0x002fe400000001ff */
[----:B--2---:R-:W-:-:S04]  /*64b0*/  IMAD.MOV R2, RZ, RZ, -R23 ;  /* 0x000000ffff027224 */ /* 0x004fc800078e0a17 */
[----:B------:R-:W-:-:S04]  /*64c0*/  IMAD R2, R2, R20, RZ ;  /* 0x0000001402027224 */ /* 0x000fc800078e02ff */
[----:B------:R-:W-:-:S06]  /*64d0*/  IMAD.HI.U32 R2, R23, R2, R22 ;  /* 0x0000000217027227 */ /* 0x000fcc00078e0016 */
[----:B------:R-:W-:-:S04]  /*64e0*/  IMAD.HI.U32 R15, R2, UR5, RZ ;  /* 0x00000005020f7c27 */ /* 0x000fc8000f8e00ff */
[----:B------:R-:W-:-:S04]  /*64f0*/  IMAD.MOV R3, RZ, RZ, -R15 ;  /* 0x000000ffff037224 */ /* 0x000fc800078e0a0f */
[----:B------:R-:W-:-:S05]  /*6500*/  IMAD R3, R20, R3, UR5 ;  /* 0x0000000514037e24 */ /* 0x000fca000f8e0203 */
[----:B------:R-:W-:-:S13]  /*6510*/  ISETP.GE.U32.AND P0, PT, R3, R20, PT ;  /* 0x000000140300720c */ /* 0x000fda0003f06070 */
[----:B------:R-:W-:Y:S01]  /*6520*/  @P0 IADD3 R3, PT, PT, R3, -R20, RZ ;  /* 0x8000001403030210 */ /* 0x000fe20007ffe0ff */
[----:B------:R-:W-:-:S03]  /*6530*/  @P0 VIADD R15, R15, 0x1 ;  /* 0x000000010f0f0836 */ /* 0x000fc60000000000 */
[----:B------:R-:W-:-:S13]  /*6540*/  ISETP.GE.U32.AND P2, PT, R3, R20, PT ;  /* 0x000000140300720c */ /* 0x000fda0003f46070 */
[----:B------:R-:W-:Y:S02]  /*6550*/  @P2 IADD3 R15, PT, PT, R15, 0x1, RZ ;  /* 0x000000010f0f2810 */ /* 0x000fe40007ffe0ff */
[----:B------:R-:W-:-:S04]  /*6560*/  @!P1 LOP3.LUT R15, RZ, R20, RZ, 0x33, !PT ;  /* 0x00000014ff0f9212 */ /* 0x000fc800078e33ff */
[----:B------:R-:W-:-:S05]  /*6570*/  IADD3 R11, PT, PT, -R15, RZ, RZ ;  /* 0x000000ff0f0b7210 */ /* 0x000fca0007ffe1ff */
[----:B------:R-:W-:Y:S01]  /*6580*/  IMAD R11, R20, R11, UR5 ;  /* 0x00000005140b7e24 */ /* 0x000fe2000f8e020b */
[----:B------:R-:W-:Y:S06]  /*6590*/  BRA `(.L_x_62) ;  /* 0x0000000000187947 */ /* 0x000fec0003800000 */
.L_x_61:
[----:B------:R-:W-:Y:S01]  /*65a0*/  IMAD.U32 R17, RZ, RZ, UR5 ;  /* 0x00000005ff117e24 */ /* 0x000fe2000f8e00ff */
[----:B------:R-:W-:Y:S02]  /*65b0*/  MOV R15, UR4 ;  /* 0x00000004000f7c02 */ /* 0x000fe40008000f00 */
[----:B------:R-:W-:Y:S02]  /*65c0*/  MOV R2, 0x65e0 ;  /* 0x000065e000027802 */ /* 0x000fe40000000f00 */
[----:B----45:R-:W-:Y:S05]  /*65d0*/  CALL.REL.NOINC `(.L_x_63) ;  /* 0x000000e400a07944 */ /* 0x030fea0003c00000 */
[----:B------:R-:W-:-:S05]  /*65e0*/  IADD3 R11, PT, PT, -R15, RZ, RZ ;  /* 0x000000ff0f0b7210 */ /* 0x000fca0007ffe1ff */
[----:B------:R-:W-:-:S07]  /*65f0*/  IMAD R11, R20, R11, UR5 ;  /* 0x00000005140b7e24 */ /* 0x000fce000f8e020b */
.L_x_62:
[----:B------:R-:W1:Y:S01]  /*6600*/  LDC R20, c[0x0][0xbdc] ;  /* 0x0002f700ff147b82 */ /* 0x000e620000000800 */
[----:B------:R-:W-:Y:S01]  /*6610*/  ULOP3.LUT UR8, UR8, UR12, URZ, 0xc0, !UPT ;  /* 0x0000000c08087292 */ /* 0x000fe2000f8ec0ff */
[----:B------:R-:W-:Y:S01]  /*6620*/  PLOP3.LUT P1, PT, PT, PT, PT, 0x8, 0x80 ;  /* 0x000000000080781c */ /* 0x000fe20003f2e170 */
[----:B------:R-:W-:-:S05]  /*6630*/  ULOP3.LUT UR11, UR18, UR11, URZ, 0xc0, !UPT ;  /* 0x0000000b120b7292 */ /* 0x000fca000f8ec0ff */
[----:B------:R-:W2:Y:S08]  /*6640*/  LDC R2, c[0x0][0xb80] ;  /* 0x0002e000ff027b82 */ /* 0x000eb00000000800 */
[----:B------:R-:W3:Y:S08]  /*6650*/  LDC R3, c[0x0][0xb90] ;  /* 0x0002e400ff037b82 */ /* 0x000ef00000000800 */
[----:B------:R-:W4:Y:S01]  /*6660*/  LDC R9, c[0x0][0xbe0] ;  /* 0x0002f800ff097b82 */ /* 0x000f220000000800 */
[----:B-1----:R-:W-:-:S05]  /*6670*/  SHF.L.U32 R15, R15, R20, RZ ;  /* 0x000000140f0f7219 */ /* 0x002fca00000006ff */
[----:B------:R-:W-:Y:S02]  /*6680*/  VIADD R20, R15, UR8 ;  /* 0x000000080f147c36 */ /* 0x000fe40008000000 */
[----:B--2---:R-:W-:Y:S02]  /*6690*/  IMAD R11, R11, R2, UR11 ;  /* 0x0000000b0b0b7e24 */ /* 0x004fe4000f8e0202 */
[----:B---3--:R-:W-:Y:S02]  /*66a0*/  IMAD R20, R20, R3, UR38 ;  /* 0x0000002614147e24 */ /* 0x008fe4000f8e0203 */
[----:B------:R-:W-:Y:S01]  /*66b0*/  IMAD.MOV.U32 R3, RZ, RZ, 0x1 ;  /* 0x00000001ff037424 */ /* 0x000fe200078e00ff */
[----:B----4-:R-:W-:Y:S01]  /*66c0*/  ISETP.NE.AND P0, PT, R9, 0x1, PT ;  /* 0x000000010900780c */ /* 0x010fe20003f05270 */
[----:B------:R-:W-:-:S03]  /*66d0*/  IMAD.MOV.U32 R9, RZ, RZ, R14 ;  /* 0x000000ffff097224 */ /* 0x000fc600078e000e */
[----:B------:R-:W-:Y:S02]  /*66e0*/  SEL R2, R20, R11, !P0 ;  /* 0x0000000b14027207 */ /* 0x000fe40004000000 */
[----:B------:R-:W-:Y:S02]  /*66f0*/  SEL R17, R11, R20, !P0 ;  /* 0x000000140b117207 */ /* 0x000fe40004000000 */
[----:B------:R-:W-:Y:S02]  /*6700*/  P2R R11, PR, RZ, 0x2 ;  /* 0x00000002ff0b7803 */ /* 0x000fe40000000000 */
.L_x_53:
[----:B------:R-:W-:-:S09]  /*6710*/  UISETP.NE.AND UP0, UPT, UR37, 0x1, UPT ;  /* 0x000000012500788c */ /* 0x000fd2000bf05270 */
[----:B------:R-:W-:Y:S05]  /*6720*/  BRA.U !UP0, `(.L_x_64) ;  /* 0x0000000108047547 */ /* 0x000fea000b800000 */
[----:B------:R-:W-:Y:S05]  /*6730*/  BPT.TRAP 0x1 ;  /* 0x000000040000795c */ /* 0x000fea0000300000 */
.L_x_64:
[----:B------:R-:W1:Y:S01]  /*6740*/  S2UR UR4, SR_CgaCtaId ;  /* 0x00000000000479c3 */ /* 0x000e620000008800 */
[----:B------:R-:W-:Y:S01]  /*6750*/  UMOV UR5, 0x400 ;  /* 0x0000040000057882 */ /* 0x000fe20000000000 */
[----:B------:R-:W-:Y:S01]  /*6760*/  SHF.L.U32 R15, R8, 0x1f, RZ ;  /* 0x0000001f080f7819 */ /* 0x000fe200000006ff */
[----:B------:R-:W-:Y:S01]  /*6770*/  VIADD R20, R10, 0x1 ;  /* 0x000000010a147836 */ /* 0x000fe20000000000 */
[----:B------:R-:W-:Y:S01]  /*6780*/  ISETP.NE.AND P1, PT, R16, R9, PT ;  /* 0x000000091000720c */ /* 0x000fe20003f25270 */
[----:B-1----:R-:W-:-:S04]  /*6790*/  ULEA UR4, UR4, UR5, 0x18 ;  /* 0x0000000504047291 */ /* 0x002fc8000f8ec0ff */
[----:B------:R-:W-:-:S09]  /*67a0*/  ULEA UR4, UR19, UR4, 0x3 ;  /* 0x0000000413047291 */ /* 0x000fd2000f8e18ff */
[----:B------:R-:W1:Y:S02]  /*67b0*/  SYNCS.PHASECHK.TRANS64.TRYWAIT P0, [UR4+0xb0], R15 ;  /* 0x0000b00fff0075a7 */ /* 0x000e640008001104 */
[----:B-1----:R-:W-:Y:S05]  /*67c0*/  @!P0 BRA `(.L_x_65) ;  /* 0x000000d400448947 */ /* 0x002fea0003800000 */
.L_x_240:
[----:B------:R-:W-:Y:S01]  /*67d0*/  ELECT P0, URZ, PT ;  /* 0x0000000000ff782f */ /* 0x000fe20003800000 */
[----:B------:R-:W-:Y:S01]  /*67e0*/  @!P1 IMAD.MOV R20, RZ, RZ, R10 ;  /* 0x000000ffff149224 */ /* 0x000fe200078e020a */
[----:B------:R-:W-:Y:S01]  /*67f0*/  BSSY.RECONVERGENT B0, `(.L_x_66) ;  /* 0x0000017000007945 */ /* 0x000fe20003800200 */
[----:B------:R-:W-:-:S03]  /*6800*/  ISETP.NE.AND P2, PT, R11, RZ, PT ;  /* 0x000000ff0b00720c */ /* 0x000fc60003f45270 */
[----:B------:R-:W-:-:S07]  /*6810*/  PRMT R10, R20, 0x7610, R10 ;  /* 0x00007610140a7816 */ /* 0x000fce000000000a */
[----:B------:R-:W-:Y:S05]  /*6820*/  @!P0 BRA `(.L_x_67) ;  /* 0x00000000004c8947 */ /* 0x000fea0003800000 */
[----:B------:R-:W-:Y:S01]  /*6830*/  PLOP3.LUT P0, PT, P1, P2, PT, 0x20, 0x2 ;  /* 0x000000000002781c */ /* 0x000fe20000f04470 */
[----:B------:R-:W-:Y:S01]  /*6840*/  UIMAD UR5, UR19, 0x14, UR36 ;  /* 0x00000014130578a4 */ /* 0x000fe2000f8e0224 */
[----:B------:R-:W-:Y:S02]  /*6850*/  SEL R11, R10, RZ, !P2 ;  /* 0x000000ff0a0b7207 */ /* 0x000fe40005000000 */
[----:B-1----:R-:W-:-:S04]  /*6860*/  SEL R16, RZ, 0x1, !P0 ;  /* 0x00000001ff107807 */ /* 0x002fc80004000000 */
[----:B------:R-:W-:Y:S02]  /*6870*/  PRMT R11, R16, 0x5410, R11 ;  /* 0x00005410100b7816 */ /* 0x000fe4000000000b */
[----:B------:R1:W-:Y:S04]  /*6880*/  STS [UR5], R2 ;  /* 0x00000002ff007988 */ /* 0x0003e80008000805 */
[----:B------:R1:W-:Y:S04]  /*6890*/  STS [UR5+0x4], R17 ;  /* 0x00000411ff007988 */ /* 0x0003e80008000805 */
[----:B------:R1:W-:Y:S04]  /*68a0*/  STS [UR5+0xc], R3 ;  /* 0x00000c03ff007988 */ /* 0x0003e80008000805 */
[----:B------:R1:W-:Y:S04]  /*68b0*/  STS [UR5+0x10], R11 ;  /* 0x0000100bff007988 */ /* 0x0003e80008000805 */
[----:B------:R1:W-:Y:S01]  /*68c0*/  STS [UR5+0x8], R9 ;  /* 0x00000809ff007988 */ /* 0x0003e20008000805 */
[----:B------:R-:W-:Y:S01]  /*68d0*/  @!PT LDS RZ, [RZ] ;  /* 0x00000000fffff984 */ /* 0x000fe20000000800 */
[----:B------:R-:W-:Y:S01]  /*68e0*/  @!PT LDS RZ, [RZ] ;  /* 0x00000000fffff984 */ /* 0x000fe20000000800 */
[----:B------:R-:W-:Y:S01]  /*68f0*/  @!PT LDS RZ, [RZ] ;  /* 0x00000000fffff984 */ /* 0x000fe20000000800 */
[----:B------:R-:W-:Y:S01]  /*6900*/  @!PT LDS RZ, [RZ] ;  /* 0x00000000fffff984 */ /* 0x000fe20000000800 */
[----:B------:R2:W-:Y:S06]  /*6910*/  MEMBAR.ALL.CTA ;  /* 0x0000000000007992 */ /* 0x0005ec0000008000 */
[----:B--2---:R-:W2:Y:S01]  /*6920*/  FENCE.VIEW.ASYNC.S ;  /* 0x00000000000073c6 */ /* 0x004ea20000000000 */
[----:B------:R-:W-:Y:S05]  /*6930*/  BRA.U !UP0, `(.L_x_68) ;  /* 0x0000000108047547 */ /* 0x000fea000b800000 */
[----:B------:R-:W-:Y:S05]  /*6940*/  BPT.TRAP 0x1 ;  /* 0x000000040000795c */ /* 0x000fea0000300000 */
.L_x_68:
[----:B--2---:R-:W-:Y:S01]  /*6950*/  SYNCS.ARRIVE.TRANS64.A1T0 RZ, [UR4+0x70], RZ ;  /* 0x000070ffffff79a7 */ /* 0x004fe20008100004 */
.L_x_67:
[----:B------:R-:W-:Y:S05]  /*6960*/  BSYNC.RECONVERGENT B0 ;  /* 0x0000000000007941 */ /* 0x000fea0003800200 */
.L_x_66:
[----:B------:R-:W-:Y:S01]  /*6970*/  UIADD3 UR19, UPT, UPT, UR19, 0x1, URZ ;  /* 0x0000000113137890 */ /* 0x000fe2000fffe0ff */
[----:B-1----:R-:W-:-:S03]  /*6980*/  MOV R16, R9 ;  /* 0x0000000900107202 */ /* 0x002fc60000000f00 */
[----:B------:R-:W-:-:S04]  /*6990*/  UISETP.NE.AND UP0, UPT, UR19, 0x8, UPT ;  /* 0x000000081300788c */ /* 0x000fc8000bf05270 */
[----:B------:R-:W-:Y:S02]  /*69a0*/  USEL UR4, URZ, 0x1, UP0 ;  /* 0x00000001ff047887 */ /* 0x000fe40008000000 */
[----:B------:R-:W-:-:S04]  /*69b0*/  USEL UR19, UR19, URZ, UP0 ;  /* 0x000000ff13137287 */ /* 0x000fc80008000000 */
[----:B------:R-:W-:Y:S01]  /*69c0*/  LOP3.LUT R8, R8, UR4, RZ, 0x3c, !PT ;  /* 0x0000000408087c12 */ /* 0x000fe2000f8e3cff */
[----:B------:R-:W-:Y:S07]  /*69d0*/  @!P2 BRA `(.L_x_69) ;  /* 0xffffffe4000ca947 */ /* 0x000fee000383ffff */
[----:B------:R-:W-:Y:S01]  /*69e0*/  HFMA2 R10, -RZ, RZ, 0, 0 ;  /* 0x00000000ff0a7431 */ /* 0x000fe200000001ff */
[----:B------:R-:W-:Y:S02]  /*69f0*/  PRMT R11, RZ, 0x7610, R11 ;  /* 0x00007610ff0b7816 */ /* 0x000fe4000000000b */
.L_x_85:
[----:B-1----:R-:W1:Y:S01]  /*6a00*/  LDC.64 R2, c[0x0][0xbd0] ;  /* 0x0002f400ff027b82 */ /* 0x002e620000000a00 */
[----:B------:R-:W-:Y:S01]  /*6a10*/  UIADD3 UR30, UP0, UPT, UR30, UR34, URZ ;  /* 0x000000221e1e7290 */ /* 0x000fe2000ff1e0ff */
[----:B------:R-:W-:Y:S01]  /*6a20*/  ISETP.NE.AND P1, PT, RZ, UR17, PT ;  /* 0x00000011ff007c0c */ /* 0x000fe2000bf25270 */
[----:B------:R-:W-:Y:S01]  /*6a30*/  IMAD.MOV.U32 R23, RZ, RZ, RZ ;  /* 0x000000ffff177224 */ /* 0x000fe200078e00ff */
[----:B------:R-:W-:Y:S01]  /*6a40*/  PLOP3.LUT P2, PT, PT, PT, PT, 0x80, 0x8 ;  /* 0x000000000008781c */ /* 0x000fe20003f4f070 */
[----:B------:R-:W-:Y:S01]  /*6a50*/  UIADD3.X UR25, UPT, UPT, UR25, UR31, URZ, UP0, !UPT ;  /* 0x0000001f19197290 */ /* 0x000fe200087fe4ff */
[----:B------:R-:W-:Y:S02]  /*6a60*/  IMAD.MOV.U32 R22, RZ, RZ, -0x1 ;  /* 0xffffffffff167424 */ /* 0x000fe400078e00ff */
[----:B------:R-:W-:Y:S01]  /*6a70*/  P2R R24, PR, RZ, 0x4 ;  /* 0x00000004ff187803 */ /* 0x000fe20000000000 */
[----:B------:R-:W-:Y:S01]  /*6a80*/  IMAD.MOV.U32 R16, RZ, RZ, -0x1 ;  /* 0xffffffffff107424 */ /* 0x000fe200078e00ff */
[----:B-1----:R-:W-:Y:S01]  /*6a90*/  ISETP.LE.U32.AND P0, PT, R2, UR30, PT ;  /* 0x0000001e02007c0c */ /* 0x002fe2000bf03070 */
[----:B------:R-:W-:-:S05]  /*6aa0*/  IMAD.U32 R2, RZ, RZ, UR25 ;  /* 0x00000019ff027e24 */ /* 0x000fca000f8e00ff */
[----:B------:R-:W-:Y:S01]  /*6ab0*/  ISETP.GE.U32.AND.EX P0, PT, R2, R3, PT, P0 ;  /* 0x000000030200720c */ /* 0x000fe20003f06100 */
[----:B------:R-:W-:-:S12]  /*6ac0*/  IMAD.MOV.U32 R3, RZ, RZ, -0x1 ;  /* 0xffffffffff037424 */ /* 0x000fd800078e00ff */
[----:B------:R-:W-:Y:S05]  /*6ad0*/  @P0 BRA P1, `(.L_x_70) ;  /* 0x0000001800080947 */ /* 0x000fea0000800000 */
[----:B----4-:R-:W-:Y:S01]  /*6ae0*/  IADD3 R3, P1, PT, R18, UR41, RZ ;  /* 0x0000002912037c10 */ /* 0x010fe2000ff3e0ff */
[----:B------:R-:W-:-:S03]  /*6af0*/  IMAD.U32 R2, RZ, RZ, UR25 ;  /* 0x00000019ff027e24 */ /* 0x000fc6000f8e00ff */
[----:B------:R-:W-:Y:S02]  /*6b00*/  ISETP.LE.U32.AND P0, PT, R3, UR30, PT ;  /* 0x0000001e03007c0c */ /* 0x000fe4000bf03070 */
[----:B------:R-:W-:-:S04]  /*6b10*/  IADD3.X R3, PT, PT, R19, UR40, RZ, P1, !PT ;  /* 0x0000002813037c10 */ /* 0x000fc80008ffe4ff */
[----:B------:R-:W-:-:S13]  /*6b20*/  ISETP.GE.U32.AND.EX P0, PT, R2, R3, PT, P0 ;  /* 0x000000030200720c */ /* 0x000fda0003f06100 */
[----:B------:R-:W-:Y:S05]  /*6b30*/  @!P0 BRA `(.L_x_71) ;  /* 0x0000001000e88947 */ /* 0x000fea0003800000 */
[----:B------:R-:W1:Y:S01]  /*6b40*/  LDCU UR20, c[0x0][0xbe8] ;  /* 0x00017d00ff1477ac */ /* 0x000e620008000800 */
[----:B------:R-:W-:Y:S01]  /*6b50*/  IMAD.IADD R21, R7, 0x1, R14 ;  /* 0x0000000107157824 */ /* 0x000fe200078e020e */
[----:B-----5:R-:W-:Y:S01]  /*6b60*/  MOV R16, R5 ;  /* 0x0000000500107202 */ /* 0x020fe20000000f00 */
        /* <DEDUP_REMOVED lines=13> */
[----:B------:R-:W2:Y:S01]  /*6c40*/  LDCU.64 UR8, c[0x0][0xbb0] ;  /* 0x00017600ff0877ac */ /* 0x000ea20008000a00 */
[----:B-1----:R-:W-:Y:S02]  /*6c50*/  IABS R3, R0 ;  /* 0x0000000000037213 */ /* 0x002fe40000000000 */
[----:B------:R-:W1:Y:S01]  /*6c60*/  I2F.RP R26, R12 ;  /* 0x0000000c001a7306 */ /* 0x000e620000209400 */
[----:B------:R-:W3:Y:S01]  /*6c70*/  LDCU.128 UR4, c[0x0][0xbc0] ;  /* 0x00017800ff0477ac */ /* 0x000ee20008000c00 */
[C---:B------:R-:W-:Y:S02]  /*6c80*/  IADD3 R14, P0, PT, R16.reuse, UR16, RZ ;  /* 0x00000010100e7c10 */ /* 0x040fe4000ff1e0ff */
[----:B------:R-:W-:Y:S01]  /*6c90*/  IADD3 R18, P2, PT, R15, UR14, RZ ;  /* 0x0000000e0f127c10 */ /* 0x000fe2000ff5e0ff */
[----:B------:R-:W4:Y:S01]  /*6ca0*/  LDCU.64 UR10, c[0x0][0xba8] ;  /* 0x00017500ff0a77ac */ /* 0x000f220008000a00 */
[----:B------:R-:W-:-:S02]  /*6cb0*/  LEA.HI.X.SX32 R13, R16, UR15, 0x1, P0 ;  /* 0x0000000f100d7c11 */ /* 0x000fc400080f0eff */
[----:B------:R-:W4:Y:S01]  /*6cc0*/  I2F.RP R2, R3 ;  /* 0x0000000300027306 */ /* 0x000f220000209400 */
[----:B------:R-:W-:Y:S02]  /*6cd0*/  LEA.HI.X.SX32 R17, R15, UR13, 0x1, P2 ;  /* 0x0000000d0f117c11 */ /* 0x000fe400090f0eff */
[----:B--2---:R-:W-:-:S05]  /*6ce0*/  IADD3 R16, P0, PT, R14, UR9, RZ ;  /* 0x000000090e107c10 */ /* 0x004fca000ff1e0ff */
[----:B-1----:R-:W1:Y:S01]  /*6cf0*/  MUFU.RCP R26, R26 ;  /* 0x0000001a001a7308 */ /* 0x002e620000001000 */
[----:B---3--:R-:W-:Y:S01]  /*6d00*/  IADD3 R20, P1, PT, R18, UR7, RZ ;  /* 0x0000000712147c10 */ /* 0x008fe2000ff3e0ff */
[----:B------:R-:W-:Y:S02]  /*6d10*/  IMAD.X R15, RZ, RZ, R13, P0 ;  /* 0x000000ffff0f7224 */ /* 0x000fe400000e060d */
[----:B----4-:R-:W-:-:S04]  /*6d20*/  IMAD.WIDE.U32 R36, R16, UR10, RZ ;  /* 0x0000000a10247c25 */ /* 0x010fc8000f8e00ff */
[----:B------:R-:W2:Y:S01]  /*6d30*/  MUFU.RCP R2, R2 ;  /* 0x0000000200027308 */ /* 0x000ea20000001000 */
[----:B------:R-:W-:Y:S02]  /*6d40*/  IMAD.X R19, RZ, RZ, R17, P1 ;  /* 0x000000ffff137224 */ /* 0x000fe400008e0611 */
[----:B------:R-:W-:-:S04]  /*6d50*/  IMAD.WIDE.U32 R30, R15, UR10, RZ ;  /* 0x0000000a0f1e7c25 */ /* 0x000fc8000f8e00ff */
[----:B------:R-:W-:-:S04]  /*6d60*/  IMAD.WIDE.U32 R28, R19, UR4, RZ ;  /* 0x00000004131c7c25 */ /* 0x000fc8000f8e00ff */
[----:B------:R-:W-:-:S04]  /*6d70*/  IMAD.WIDE.U32 R30, P1, R16, UR11, R30 ;  /* 0x0000000b101e7c25 */ /* 0x000fc8000f82001e */
[----:B-1----:R-:W-:Y:S02]  /*6d80*/  VIADD R26, R26, 0xffffffe ;  /* 0x0ffffffe1a1a7836 */ /* 0x002fe40000000000 */
[C---:B------:R-:W-:Y:S02]  /*6d90*/  IMAD.WIDE.U32 R28, P0, R20.reuse, UR5, R28 ;  /* 0x00000005141c7c25 */ /* 0x040fe4000f80001c */
[----:B------:R-:W1:Y:S02]  /*6da0*/  F2I.FTZ.U32.TRUNC.NTZ R27, R26 ;  /* 0x0000001a001b7305 */ /* 0x000e64000021f000 */
[----:B------:R-:W-:-:S04]  /*6db0*/  IMAD.WIDE.U32 R38, R20, UR4, RZ ;  /* 0x0000000414267c25 */ /* 0x000fc8000f8e00ff */
[----:B------:R-:W-:Y:S01]  /*6dc0*/  IMAD.X R35, RZ, RZ, RZ, P1 ;  /* 0x000000ffff237224 */ /* 0x000fe200008e06ff */
[----:B------:R-:W-:Y:S01]  /*6dd0*/  IADD3 RZ, P1, PT, R37, R30, RZ ;  /* 0x0000001e25ff7210 */ /* 0x000fe20007f3e0ff */
[----:B--2---:R-:W-:Y:S01]  /*6de0*/  VIADD R2, R2, 0xffffffe ;  /* 0x0ffffffe02027836 */ /* 0x004fe20000000000 */
[----:B------:R-:W-:Y:S01]  /*6df0*/  IADD3 RZ, P2, PT, R39, R28, RZ ;  /* 0x0000001c27ff7210 */ /* 0x000fe20007f5e0ff */
[----:B------:R-:W-:Y:S02]  /*6e00*/  IMAD.MOV.U32 R34, RZ, RZ, R31 ;  /* 0x000000ffff227224 */ /* 0x000fe400078e001f */
[----:B------:R-:W-:Y:S01]  /*6e10*/  IMAD.X R33, RZ, RZ, RZ, P0 ;  /* 0x000000ffff217224 */ /* 0x000fe200000e06ff */
[----:B------:R-:W-:Y:S01]  /*6e20*/  ISETP.NE.U32.AND P0, PT, RZ, UR10, PT ;  /* 0x0000000aff007c0c */ /* 0x000fe2000bf05070 */
[----:B------:R-:W-:Y:S02]  /*6e30*/  IMAD.MOV.U32 R32, RZ, RZ, R29 ;  /* 0x000000ffff207224 */ /* 0x000fe400078e001d */
[----:B------:R-:W2:Y:S01]  /*6e40*/  F2I.FTZ.U32.TRUNC.NTZ R29, R2 ;  /* 0x00000002001d7305 */ /* 0x000ea2000021f000 */
[----:B------:R-:W-:Y:S01]  /*6e50*/  IMAD.WIDE.U32.X R34, R15, UR11, R34, P1 ;  /* 0x0000000b0f227c25 */ /* 0x000fe200088e0422 */
[----:B------:R-:W-:-:S02]  /*6e60*/  ISETP.NE.U32.AND P1, PT, RZ, UR4, PT ;  /* 0x00000004ff007c0c */ /* 0x000fc4000bf25070 */
[----:B------:R-:W-:Y:S01]  /*6e70*/  ISETP.NE.AND.EX P0, PT, RZ, UR11, PT, P0 ;  /* 0x0000000bff007c0c */ /* 0x000fe2000bf05300 */
[----:B------:R-:W-:Y:S01]  /*6e80*/  IMAD.WIDE.U32.X R32, R19, UR5, R32, P2 ;  /* 0x0000000513207c25 */ /* 0x000fe200090e0420 */
[----:B------:R-:W-:Y:S02]  /*6e90*/  ISETP.NE.AND.EX P1, PT, RZ, UR5, PT, P1 ;  /* 0x00000005ff007c0c */ /* 0x000fe4000bf25310 */
[----:B------:R-:W-:Y:S01]  /*6ea0*/  SEL R14, R14, R34, !P0 ;  /* 0x000000220e0e7207 */ /* 0x000fe20004000000 */
[----:B-1----:R-:W-:Y:S01]  /*6eb0*/  IMAD.MOV R16, RZ, RZ, -R27 ;  /* 0x000000ffff107224 */ /* 0x002fe200078e0a1b */
[----:B------:R-:W-:Y:S01]  /*6ec0*/  SEL R13, R13, R35, !P0 ;  /* 0x000000230d0d7207 */ /* 0x000fe20004000000 */
[----:B------:R-:W-:Y:S01]  /*6ed0*/  IMAD.MOV.U32 R26, RZ, RZ, RZ ;  /* 0x000000ffff1a7224 */ /* 0x000fe200078e00ff */
[----:B------:R-:W-:Y:S01]  /*6ee0*/  SEL R18, R18, R32, !P1 ;  /* 0x0000002012127207 */ /* 0x000fe20004800000 */
[----:B------:R-:W-:Y:S01]  /*6ef0*/  IMAD R15, R16, R12, RZ ;  /* 0x0000000c100f7224 */ /* 0x000fe200078e02ff */
[----:B------:R-:W-:Y:S01]  /*6f00*/  SEL R17, R17, R33, !P1 ;  /* 0x0000002111117207 */ /* 0x000fe20004800000 */
[----:B--2---:R-:W-:Y:S01]  /*6f10*/  IMAD.MOV R20, RZ, RZ, -R29 ;  /* 0x000000ffff147224 */ /* 0x004fe200078e0a1d */
[----:B------:R-:W-:Y:S01]  /*6f20*/  SHF.R.U64 R13, R14, UR8, R13 ;  /* 0x000000080e0d7c19 */ /* 0x000fe2000800120d */
[----:B------:R-:W-:Y:S01]  /*6f30*/  IMAD.HI.U32 R15, R27, R15, R26 ;  /* 0x0000000f1b0f7227 */ /* 0x000fe200078e001a */
[----:B------:R-:W-:-:S02]  /*6f40*/  SHF.R.U64 R17, R18, UR6, R17 ;  /* 0x0000000612117c19 */ /* 0x000fc40008001211 */
[----:B------:R-:W-:Y:S01]  /*6f50*/  IADD3 R19, PT, PT, R4, -0x1, R13 ;  /* 0xffffffff04137810 */ /* 0x000fe20007ffe00d */
[----:B------:R-:W-:Y:S01]  /*6f60*/  IMAD.MOV.U32 R28, RZ, RZ, RZ ;  /* 0x000000ffff1c7224 */ /* 0x000fe200078e00ff */
[----:B------:R-:W-:Y:S01]  /*6f70*/  IADD3 R18, PT, PT, R0, -0x1, R17 ;  /* 0xffffffff00127810 */ /* 0x000fe20007ffe011 */
[----:B------:R-:W-:Y:S01]  /*6f80*/  IMAD R17, R20, R3, RZ ;  /* 0x0000000314117224 */ /* 0x000fe200078e02ff */
[----:B------:R-:W-:Y:S02]  /*6f90*/  IABS R14, R4 ;  /* 0x00000004000e7213 */ /* 0x000fe40000000000 */
[----:B------:R-:W-:Y:S01]  /*6fa0*/  IABS R16, R19 ;  /* 0x0000001300107213 */ /* 0x000fe20000000000 */
[----:B------:R-:W-:Y:S01]  /*6fb0*/  IMAD.HI.U32 R17, R29, R17, R28 ;  /* 0x000000111d117227 */ /* 0x000fe200078e001c */
[----:B------:R-:W-:Y:S02]  /*6fc0*/  IABS R2, R0 ;  /* 0x0000000000027213 */ /* 0x000fe40000000000 */
[----:B------:R-:W-:Y:S01]  /*6fd0*/  IABS R13, R18 ;  /* 0x00000012000d7213 */ /* 0x000fe20000000000 */
[----:B------:R-:W-:Y:S01]  /*6fe0*/  IMAD.MOV R14, RZ, RZ, -R14 ;  /* 0x000000ffff0e7224 */ /* 0x000fe200078e0a0e */
        /* <DEDUP_REMOVED lines=29> */
.L_x_73:
[----:B------:R-:W-:Y:S05]  /*71c0*/  BSYNC.RECONVERGENT B0 ;  /* 0x0000000000007941 */ /* 0x000fea0003800200 */
.L_x_72:
[----:B-1----:R-:W1:Y:S01]  /*71d0*/  SHFL.UP PT, R3, R18, 0x1, RZ ;  /* 0x0420000012037989 */ /* 0x002e6200000e00ff */
[C---:B------:R-:W-:Y:S02]  /*71e0*/  ISETP.NE.AND P5, PT, R7.reuse, RZ, PT ;  /* 0x000000ff0700720c */ /* 0x040fe40003fa5270 */
[C---:B------:R-:W-:Y:S01]  /*71f0*/  ISETP.GE.U32.AND P4, PT, R7.reuse, 0x2, PT ;  /* 0x000000020700780c */ /* 0x040fe20003f86070 */
[----:B------:R-:W2:Y:S01]  /*7200*/  SHFL.UP PT, R2, R17, 0x1, RZ ;  /* 0x0420000011027989 */ /* 0x000ea200000e00ff */
[C---:B------:R-:W-:Y:S02]  /*7210*/  ISETP.GE.U32.AND P1, PT, R7.reuse, 0x4, PT ;  /* 0x000000040700780c */ /* 0x040fe40003f26070 */
[C---:B------:R-:W-:Y:S02]  /*7220*/  ISETP.GE.U32.AND P2, PT, R7.reuse, 0x8, PT ;  /* 0x000000080700780c */ /* 0x040fe40003f46070 */
[----:B------:R-:W-:Y:S02]  /*7230*/  ISETP.GE.U32.AND P3, PT, R7, 0x10, PT ;  /* 0x000000100700780c */ /* 0x000fe40003f66070 */
[----:B-1----:R-:W-:-:S02]  /*7240*/  SEL R3, R3, RZ, P5 ;  /* 0x000000ff03037207 */ /* 0x002fc40002800000 */
[----:B--2---:R-:W-:Y:S02]  /*7250*/  SEL R2, R2, RZ, P5 ;  /* 0x000000ff02027207 */ /* 0x004fe40002800000 */
[----:B------:R-:W-:-:S05]  /*7260*/  IADD3 R3, P0, PT, R3, R18, RZ ;  /* 0x0000001203037210 */ /* 0x000fca0007f1e0ff */
[----:B------:R-:W-:Y:S01]  /*7270*/  IMAD.X R2, R2, 0x1, R17, P0 ;  /* 0x0000000102027824 */ /* 0x000fe200000e0611 */
[----:B------:R-:W1:Y:S04]  /*7280*/  SHFL.UP PT, R14, R3, 0x2, RZ ;  /* 0x04400000030e7989 */ /* 0x000e6800000e00ff */
        /* <DEDUP_REMOVED lines=8> */
[----:B------:R-:W-:Y:S01]  /*7310*/  IADD3 R19, P0, PT, R19, R14, RZ ;  /* 0x0000000e13137210 */ /* 0x000fe20007f1e0ff */
[----:B------:R-:W-:Y:S01]  /*7320*/  IMAD.U32 R14, RZ, RZ, UR25 ;  /* 0x00000019ff0e7e24 */ /* 0x000fe2000f8e00ff */
        /* <DEDUP_REMOVED lines=27> */
.L_x_77:
[C---:B------:R-:W-:Y:S01]  /*74e0*/  VIADD R14, R21.reuse, 0x40 ;  /* 0x00000040150e7836 */ /* 0x040fe20000000000 */
[----:B-----5:R-:W-:Y:S01]  /*74f0*/  MOV R15, R5 ;  /* 0x00000005000f7202 */ /* 0x020fe20000000f00 */
[----:B------:R-:W-:-:S03]  /*7500*/  VIADD R21, R21, 0x20 ;  /* 0x0000002015157836 */ /* 0x000fc60000000000 */
[----:B------:R-:W-:Y:S01]  /*7510*/  ISETP.GE.AND P0, PT, R14, UR20, PT ;  /* 0x000000140e007c0c */ /* 0x000fe2000bf06270 */
[----:B------:R-:W-:-:S12]  /*7520*/  IMAD.MOV.U32 R14, RZ, RZ, R6 ;  /* 0x000000ffff0e7224 */ /* 0x000fd800078e0006 */
        /* <DEDUP_REMOVED lines=17> */
[----:B------:R-:W-:Y:S01]  /*7640*/  IADD3 R19, P0, PT, R17, UR7, RZ ;  /* 0x0000000711137c10 */ /* 0x000fe2000ff1e0ff */
[----:B------:R-:W-:-:S04]  /*7650*/  IMAD.WIDE.U32 R34, R15, UR10, RZ ;  /* 0x0000000a0f227c25 */ /* 0x000fc8000f8e00ff */
[----:B------:R-:W-:-:S04]  /*7660*/  IMAD.WIDE.U32 R32, R14, UR10, RZ ;  /* 0x0000000a0e207c25 */ /* 0x000fc8000f8e00ff */
[----:B------:R-:W-:Y:S02]  /*7670*/  IMAD.X R18, RZ, RZ, R16, P0 ;  /* 0x000000ffff127224 */ /* 0x000fe400000e0610 */
[----:B------:R-:W-:-:S04]  /*7680*/  IMAD.WIDE.U32 R32, P0, R15, UR11, R32 ;  /* 0x0000000b0f207c25 */ /* 0x000fc8000f800020 */
[----:B------:R-:W-:-:S04]  /*7690*/  IMAD.WIDE.U32 R28, R18, UR4, RZ ;  /* 0x00000004121c7c25 */ /* 0x000fc8000f8e00ff */
[----:B------:R-:W-:Y:S02]  /*76a0*/  IMAD.X R31, RZ, RZ, RZ, P0 ;  /* 0x000000ffff1f7224 */ /* 0x000fe400000e06ff */
[----:B------:R-:W-:-:S04]  /*76b0*/  IMAD.WIDE.U32 R28, P0, R19, UR5, R28 ;  /* 0x00000005131c7c25 */ /* 0x000fc8000f80001c */
[----:B-1----:R-:W-:Y:S01]  /*76c0*/  IMAD.X R27, RZ, RZ, RZ, P0 ;  /* 0x000000ffff1b7224 */ /* 0x002fe200000e06ff */
[----:B------:R-:W-:Y:S01]  /*76d0*/  IADD3 RZ, P0, PT, R35, R32, RZ ;  /* 0x0000002023ff7210 */ /* 0x000fe20007f1e0ff */
[----:B------:R-:W-:Y:S02]  /*76e0*/  IMAD.MOV.U32 R30, RZ, RZ, R33 ;  /* 0x000000ffff1e7224 */ /* 0x000fe400078e0021 */
[----:B------:R-:W-:Y:S02]  /*76f0*/  IMAD.MOV.U32 R26, RZ, RZ, R29 ;  /* 0x000000ffff1a7224 */ /* 0x000fe400078e001d */
[----:B------:R-:W-:-:S04]  /*7700*/  IMAD.WIDE.U32.X R14, R14, UR11, R30, P0 ;  /* 0x0000000b0e0e7c25 */ /* 0x000fc800080e041e */
[----:B------:R-:W-:-:S05]  /*7710*/  IMAD.WIDE.U32 R30, R19, UR4, RZ ;  /* 0x00000004131e7c25 */ /* 0x000fca000f8e00ff */
[----:B------:R-:W-:-:S05]  /*7720*/  IADD3 RZ, P0, PT, R31, R28, RZ ;  /* 0x0000001c1fff7210 */ /* 0x000fca0007f1e0ff */
        /* <DEDUP_REMOVED lines=19> */
[----:B-1----:R-:W-:-:S06]  /*7860*/  VIADD R26, R26, 0xffffffe ;  /* 0x0ffffffe1a1a7836 */ /* 0x002fcc0000000000 */
[----:B------:R-:W1:Y:S02]  /*7870*/  F2I.FTZ.U32.TRUNC.NTZ R27, R26 ;  /* 0x0000001a001b7305 */ /* 0x000e64000021f000 */
[----:B-1----:R-:W-:Y:S02]  /*7880*/  IMAD.MOV R15, RZ, RZ, -R27 ;  /* 0x000000ffff0f7224 */ /* 0x002fe400078e0a1b */
[----:B------:R-:W-:Y:S02]  /*7890*/  IMAD.MOV.U32 R26, RZ, RZ, RZ ;  /* 0x000000ffff1a7224 */ /* 0x000fe400078e00ff */
[----:B------:R-:W-:-:S04]  /*78a0*/  IMAD R15, R15, R16, RZ ;  /* 0x000000100f0f7224 */ /* 0x000fc800078e02ff */
[----:B------:R-:W-:-:S06]  /*78b0*/  IMAD.HI.U32 R15, R27, R15, R26 ;  /* 0x0000000f1b0f7227 */ /* 0x000fcc00078e001a */
[----:B------:R-:W-:-:S04]  /*78c0*/  IMAD.HI.U32 R15, R15, R13, RZ ;  /* 0x0000000d0f0f7227 */ /* 0x000fc800078e00ff */
[----:B------:R-:W-:Y:S01]  /*78d0*/  IMAD R19, R15, R12, R13 ;  /* 0x0000000c0f137224 */ /* 0x000fe200078e020d */
[----:B------:R-:W-:Y:S02]  /*78e0*/  IABS R15, R0 ;  /* 0x00000000000f7213 */ /* 0x000fe40000000000 */
[----:B------:R-:W-:Y:S02]  /*78f0*/  IABS R13, R17 ;  /* 0x00000011000d7213 */ /* 0x000fe40000000000 */
[----:B------:R-:W1:Y:S01]  /*7900*/  I2F.RP R20, R15 ;  /* 0x0000000f00147306 */ /* 0x000e620000209400 */
[----:B------:R-:W-:-:S13]  /*7910*/  ISETP.GT.U32.AND P0, PT, R16, R19, PT ;  /* 0x000000131000720c */ /* 0x000fda0003f04070 */
[----:B------:R-:W-:Y:S01]  /*7920*/  @!P0 IMAD.IADD R19, R19, 0x1, -R16 ;  /* 0x0000000113138824 */ /* 0x000fe200078e0a10 */
[----:B-1----:R-:W1:Y:S02]  /*7930*/  MUFU.RCP R26, R20 ;  /* 0x00000014001a7308 */ /* 0x002e640000001000 */
[----:B-1----:R-:W-:-:S06]  /*7940*/  VIADD R26, R26, 0xffffffe ;  /* 0x0ffffffe1a1a7836 */ /* 0x002fcc0000000000 */
        /* <DEDUP_REMOVED lines=29> */
.L_x_76:
[----:B------:R-:W-:Y:S05]  /*7b20*/  BSYNC.RECONVERGENT B0 ;  /* 0x0000000000007941 */ /* 0x000fea0003800200 */
.L_x_75:
[----:B------:R-:W2:Y:S01]  /*7b30*/  SHFL.UP PT, R15, R18, 0x1, RZ ;  /* 0x04200000120f7989 */ /* 0x000ea200000e00ff */
[----:B------:R-:W-:Y:S02]  /*7b40*/  R2UR UR41, R2 ;  /* 0x00000000022972ca */ /* 0x000fe400000e0000 */
[----:B------:R-:W-:Y:S01]  /*7b50*/  R2UR UR40, R3 ;  /* 0x00000000032872ca */ /* 0x000fe200000e0000 */
[----:B------:R-:W3:Y:S01]  /*7b60*/  SHFL.UP PT, R14, R17, 0x1, RZ ;  /* 0x04200000110e7989 */ /* 0x000ee200000e00ff */
[----:B--2---:R-:W-:Y:S02]  /*7b70*/  SEL R15, R15, RZ, P5 ;  /* 0x000000ff0f0f7207 */ /* 0x004fe40002800000 */
[----:B---3--:R-:W-:Y:S02]  /*7b80*/  SEL R14, R14, RZ, P5 ;  /* 0x000000ff0e0e7207 */ /* 0x008fe40002800000 */
[----:B------:R-:W-:-:S05]  /*7b90*/  IADD3 R15, P0, PT, R15, R18, RZ ;  /* 0x000000120f0f7210 */ /* 0x000fca0007f1e0ff */
[----:B------:R-:W-:Y:S01]  /*7ba0*/  IMAD.X R14, R14, 0x1, R17, P0 ;  /* 0x000000010e0e7824 */ /* 0x000fe200000e0611 */
[----:B------:R-:W2:Y:S04]  /*7bb0*/  SHFL.UP PT, R16, R15, 0x2, RZ ;  /* 0x044000000f107989 */ /* 0x000ea800000e00ff */
        /* <DEDUP_REMOVED lines=16> */
[----:B-1----:R-:W-:Y:S02]  /*7cc0*/  IMAD.X R26, R15, 0x1, R20, P0 ;  /* 0x000000010f1a7824 */ /* 0x002fe400000e0614 */
[----:B------:R-:W1:Y:S01]  /*7cd0*/  SHFL.UP PT, R15, R14, 0x10, RZ ;  /* 0x060000000e0f7989 */ /* 0x000e6200000e00ff */
[----:B------:R-:W-:-:S03]  /*7ce0*/  IMAD.U32 R20, RZ, RZ, UR25 ;  /* 0x00000019ff147e24 */ /* 0x000fc6000f8e00ff */
[----:B------:R-:W2:Y:S01]  /*7cf0*/  SHFL.UP PT, R19, R26, 0x10, RZ ;  /* 0x060000001a137989 */ /* 0x000ea200000e00ff */
[----:B-1----:R-:W-:Y:S02]  /*7d00*/  SEL R15, R15, RZ, P3 ;  /* 0x000000ff0f0f7207 */ /* 0x002fe40001800000 */
[----:B--2---:R-:W-:Y:S02]  /*7d10*/  SEL R19, R19, RZ, P3 ;  /* 0x000000ff13137207 */ /* 0x004fe40001800000 */
[----:B------:R-:W-:-:S05]  /*7d20*/  IADD3 R15, P0, PT, R15, R14, RZ ;  /* 0x0000000e0f0f7210 */ /* 0x000fca0007f1e0ff */
[----:B------:R-:W-:Y:S01]  /*7d30*/  IMAD.X R16, R19, 0x1, R26, P0 ;  /* 0x0000000113107824 */ /* 0x000fe200000e061a */
[----:B------:R-:W-:-:S04]  /*7d40*/  IADD3 R2, P0, PT, R15, UR41, RZ ;  /* 0x000000290f027c10 */ /* 0x000fc8000ff1e0ff */
[----:B------:R-:W-:Y:S02]  /*7d50*/  IADD3.X R3, PT, PT, R16, UR40, RZ, P0, !PT ;  /* 0x0000002810037c10 */ /* 0x000fe400087fe4ff */
[----:B------:R-:W-:-:S04]  /*7d60*/  ISETP.LE.U32.AND P0, PT, R2, UR30, PT ;  /* 0x0000001e02007c0c */ /* 0x000fc8000bf03070 */
[----:B------:R-:W-:-:S13]  /*7d70*/  ISETP.GE.U32.AND.EX P0, PT, R20, R3, PT, P0 ;  /* 0x000000031400720c */ /* 0x000fda0003f06100 */
[----:B------:R-:W-:-:S04]  /*7d80*/  VOTE.ANY R19, PT, !P0 ;  /* 0x0000000000137806 */ /* 0x000fc800040e0100 */
[----:B------:R-:W-:-:S13]  /*7d90*/  ISETP.NE.AND P0, PT, R19, RZ, PT ;  /* 0x000000ff1300720c */ /* 0x000fda0003f05270 */
[----:B------:R-:W-:Y:S05]  /*7da0*/  @!P0 BRA `(.L_x_77) ;  /* 0xfffffff400cc8947 */ /* 0x000fea000383ffff */
.L_x_74:
        /* <DEDUP_REMOVED lines=19> */
.L_x_71:
[----:B------:R-:W2:Y:S01]  /*7ee0*/  LDCU UR4, c[0x0][0xbe8] ;  /* 0x00017d00ff0477ac */ /* 0x000ea20008000800 */
[----:B-1----:R-:W-:Y:S01]  /*7ef0*/  IMAD.MOV.U32 R3, RZ, RZ, -0x1 ;  /* 0xffffffffff037424 */ /* 0x002fe200078e00ff */
[----:B------:R-:W-:Y:S02]  /*7f00*/  MOV R16, 0xffffffff ;  /* 0xffffffff00107802 */ /* 0x000fe40000000f00 */
        /* <DEDUP_REMOVED lines=39> */
.L_x_78:
[----:B------:R-:W-:Y:S01]  /*8180*/  IMAD.U32 R17, RZ, RZ, UR5 ;  /* 0x00000005ff117e24 */ /* 0x000fe2000f8e00ff */
[----:B------:R-:W-:Y:S02]  /*8190*/  MOV R15, UR4 ;  /* 0x00000004000f7c02 */ /* 0x000fe40008000f00 */
[----:B------:R-:W-:Y:S02]  /*81a0*/  MOV R2, 0x81c0 ;  /* 0x000081c000027802 */ /* 0x000fe40000000f00 */
[----:B----45:R-:W-:Y:S05]  /*81b0*/  CALL.REL.NOINC `(.L_x_63) ;  /* 0x000000c800a87944 */ /* 0x030fea0003c00000 */
[----:B------:R-:W-:Y:S02]  /*81c0*/  IADD3 R3, PT, PT, -R15, RZ, RZ ;  /* 0x000000ff0f037210 */ /* 0x000fe40007ffe1ff */
[----:B------:R-:W-:-:S03]  /*81d0*/  MOV R2, R15 ;  /* 0x0000000f00027202 */ /* 0x000fc60000000f00 */
[----:B------:R-:W-:-:S07]  /*81e0*/  IMAD R20, R20, R3, UR5 ;  /* 0x0000000514147e24 */ /* 0x000fce000f8e0203 */
.L_x_79:
[----:B------:R-:W1:Y:S01]  /*81f0*/  LDC R17, c[0x0][0xbdc] ;  /* 0x0002f700ff117b82 */ /* 0x000e620000000800 */
[----:B------:R-:W-:Y:S01]  /*8200*/  ULOP3.LUT UR8, UR8, UR12, URZ, 0xc0, !UPT ;  /* 0x0000000c08087292 */ /* 0x000fe2000f8ec0ff */
[----:B------:R-:W-:Y:S01]  /*8210*/  PLOP3.LUT P1, PT, PT, PT, PT, 0x8, 0x80 ;  /* 0x000000000080781c */ /* 0x000fe20003f2e170 */
[----:B------:R-:W-:Y:S01]  /*8220*/  ULOP3.LUT UR11, UR18, UR11, URZ, 0xc0, !UPT ;  /* 0x0000000b120b7292 */ /* 0x000fe2000f8ec0ff */
[----:B------:R-:W-:Y:S02]  /*8230*/  IMAD.MOV.U32 R23, RZ, RZ, 0x1 ;  /* 0x00000001ff177424 */ /* 0x000fe400078e00ff */
[----:B------:R-:W-:Y:S02]  /*8240*/  P2R R24, PR, RZ, 0x2 ;  /* 0x00000002ff187803 */ /* 0x000fe40000000000 */
[----:B------:R-:W2:Y:S08]  /*8250*/  LDC R3, c[0x0][0xb80] ;  /* 0x0002e000ff037b82 */ /* 0x000eb00000000800 */
[----:B------:R-:W3:Y:S08]  /*8260*/  LDC R15, c[0x0][0xb90] ;  /* 0x0002e400ff0f7b82 */ /* 0x000ef00000000800 */
[----:B------:R-:W4:Y:S01]  /*8270*/  LDC R16, c[0x0][0xbe0] ;  /* 0x0002f800ff107b82 */ /* 0x000f220000000800 */
[----:B-1----:R-:W-:-:S05]  /*8280*/  SHF.L.U32 R2, R2, R17, RZ ;  /* 0x0000001102027219 */ /* 0x002fca00000006ff */
[----:B------:R-:W-:Y:S02]  /*8290*/  VIADD R2, R2, UR8 ;  /* 0x0000000802027c36 */ /* 0x000fe40008000000 */
[----:B--2---:R-:W-:Y:S02]  /*82a0*/  IMAD R3, R20, R3, UR11 ;  /* 0x0000000b14037e24 */ /* 0x004fe4000f8e0203 */
[----:B---3--:R-:W-:Y:S01]  /*82b0*/  IMAD R2, R2, R15, UR38 ;  /* 0x0000002602027e24 */ /* 0x008fe2000f8e020f */
[----:B----4-:R-:W-:Y:S01]  /*82c0*/  ISETP.NE.AND P0, PT, R16, 0x1, PT ;  /* 0x000000011000780c */ /* 0x010fe20003f05270 */
[----:B------:R-:W-:-:S03]  /*82d0*/  IMAD.MOV.U32 R16, RZ, RZ, R14 ;  /* 0x000000ffff107224 */ /* 0x000fc600078e000e */
[----:B------:R-:W-:Y:S02]  /*82e0*/  SEL R22, R2, R3, !P0 ;  /* 0x0000000302167207 */ /* 0x000fe40004000000 */
[----:B------:R-:W-:Y:S02]  /*82f0*/  SEL R3, R3, R2, !P0 ;  /* 0x0000000203037207 */ /* 0x000fe40004000000 */
.L_x_70:
[----:B------:R-:W-:-:S09]  /*8300*/  UISETP.NE.AND UP0, UPT, UR37, 0x1, UPT ;  /* 0x000000012500788c */ /* 0x000fd2000bf05270 */
[----:B------:R-:W-:Y:S05]  /*8310*/  BRA.U !UP0, `(.L_x_80) ;  /* 0x0000000108047547 */ /* 0x000fea000b800000 */
[----:B------:R-:W-:Y:S05]  /*8320*/  BPT.TRAP 0x1 ;  /* 0x000000040000795c */ /* 0x000fea0000300000 */
.L_x_80:
[----:B------:R-:W1:Y:S01]  /*8330*/  S2UR UR4, SR_CgaCtaId ;  /* 0x00000000000479c3 */ /* 0x000e620000008800 */
[----:B------:R-:W-:Y:S01]  /*8340*/  UMOV UR5, 0x400 ;  /* 0x0000040000057882 */ /* 0x000fe20000000000 */
[----:B------:R-:W-:Y:S02]  /*8350*/  SHF.L.U32 R2, R8, 0x1f, RZ ;  /* 0x0000001f08027819 */ /* 0x000fe400000006ff */
[----:B------:R-:W-:Y:S02]  /*8360*/  ISETP.NE.AND P1, PT, R9, R16, PT ;  /* 0x000000100900720c */ /* 0x000fe40003f25270 */
[----:B------:R-:W-:-:S04]  /*8370*/  ISETP.NE.AND P2, PT, R24, RZ, PT ;  /* 0x000000ff1800720c */ /* 0x000fc80003f45270 */
[----:B------:R-:W-:Y:S01]  /*8380*/  ISETP.NE.AND P2, PT, R9, R16, !P2 ;  /* 0x000000100900720c */ /* 0x000fe20005745270 */
[----:B------:R-:W-:-:S06]  /*8390*/  VIADD R9, R11, 0x1 ;  /* 0x000000010b097836 */ /* 0x000fcc0000000000 */
[----:B------:R-:W-:Y:S01]  /*83a0*/  @!P1 IMAD.MOV R9, RZ, RZ, R11 ;  /* 0x000000ffff099224 */ /* 0x000fe200078e020b */
[----:B-1----:R-:W-:-:S04]  /*83b0*/  ULEA UR4, UR4, UR5, 0x18 ;  /* 0x0000000504047291 */ /* 0x002fc8000f8ec0ff */
[----:B------:R-:W-:-:S09]  /*83c0*/  ULEA UR4, UR19, UR4, 0x3 ;  /* 0x0000000413047291 */ /* 0x000fd2000f8e18ff */
[----:B------:R-:W1:Y:S02]  /*83d0*/  SYNCS.PHASECHK.TRANS64.TRYWAIT P0, [UR4+0xb0], R2 ;  /* 0x0000b002ff0075a7 */ /* 0x000e640008001104 */
[----:B-1----:R-:W-:Y:S05]  /*83e0*/  @!P0 BRA `(.L_x_81) ;  /* 0x000000b800548947 */ /* 0x002fea0003800000 */
.L_x_242:
[----:B------:R-:W-:Y:S02]  /*83f0*/  ELECT P0, URZ, PT ;  /* 0x0000000000ff782f */ /* 0x000fe40003800000 */
[----:B------:R-:W-:Y:S01]  /*8400*/  ISETP.NE.AND P1, PT, R24, RZ, PT ;  /* 0x000000ff1800720c */ /* 0x000fe20003f25270 */
[----:B------:R-:W-:Y:S03]  /*8410*/  BSSY.RECONVERGENT B0, `(.L_x_82) ;  /* 0x0000015000007945 */ /* 0x000fe60003800200 */
[----:B------:R-:W-:-:S04]  /*8420*/  SEL R9, R9, RZ, !P1 ;  /* 0x000000ff09097207 */ /* 0x000fc80004800000 */
[----:B-1----:R-:W-:-:S03]  /*8430*/  PRMT R11, R9, 0x7610, R11 ;  /* 0x00007610090b7816 */ /* 0x002fc6000000000b */
[----:B------:R-:W-:Y:S05]  /*8440*/  @!P0 BRA `(.L_x_83) ;  /* 0x0000000000448947 */ /* 0x000fea0003800000 */
[----:B------:R-:W-:Y:S01]  /*8450*/  UIMAD UR5, UR19, 0x14, UR36 ;  /* 0x00000014130578a4 */ /* 0x000fe2000f8e0224 */
[----:B------:R-:W-:-:S04]  /*8460*/  SEL R2, RZ, 0x1, !P2 ;  /* 0x00000001ff027807 */ /* 0x000fc80005000000 */
[----:B------:R-:W-:-:S04]  /*8470*/  PRMT R2, R2, 0x5410, R11 ;  /* 0x0000541002027816 */ /* 0x000fc8000000000b */
        /* <DEDUP_REMOVED lines=13> */
.L_x_84:
[----:B--2---:R-:W-:Y:S01]  /*8550*/  SYNCS.ARRIVE.TRANS64.A1T0 RZ, [UR4+0x70], RZ ;  /* 0x000070ffffff79a7 */ /* 0x004fe20008100004 */
.L_x_83:
[----:B------:R-:W-:Y:S05]  /*8560*/  BSYNC.RECONVERGENT B0 ;  /* 0x0000000000007941 */ /* 0x000fea0003800200 */
.L_x_82:
[----:B------:R-:W-:Y:S01]  /*8570*/  UIADD3 UR19, UPT, UPT, UR19, 0x1, URZ ;  /* 0x0000000113137890 */ /* 0x000fe2000fffe0ff */
[----:B------:R-:W-:Y:S02]  /*8580*/  VIADD R10, R10, 0x1 ;  /* 0x000000010a0a7836 */ /* 0x000fe40000000000 */
[----:B------:R-:W-:Y:S01]  /*8590*/  IMAD.MOV.U32 R9, RZ, RZ, R16 ;  /* 0x000000ffff097224 */ /* 0x000fe200078e0010 */
[----:B------:R-:W-:Y:S02]  /*85a0*/  UISETP.NE.AND UP0, UPT, UR19, 0x8, UPT ;  /* 0x000000081300788c */ /* 0x000fe4000bf05270 */
[----:B------:R-:W-:Y:S02]  /*85b0*/  ISETP.NE.AND P0, PT, R10, 0x4, PT ;  /* 0x000000040a00780c */ /* 0x000fe40003f05270 */
[----:B------:R-:W-:Y:S02]  /*85c0*/  USEL UR4, URZ, 0x1, UP0 ;  /* 0x00000001ff047887 */ /* 0x000fe40008000000 */
[----:B------:R-:W-:-:S04]  /*85d0*/  USEL UR19, UR19, URZ, UP0 ;  /* 0x000000ff13137287 */ /* 0x000fc80008000000 */
[----:B------:R-:W-:-:S05]  /*85e0*/  LOP3.LUT R8, R8, UR4, RZ, 0x3c, !PT ;  /* 0x0000000408087c12 */ /* 0x000fca000f8e3cff */
[----:B------:R-:W-:Y:S05]  /*85f0*/  @!P0 EXIT ;  /* 0x000000000000894d */ /* 0x000fea0003800000 */
[----:B------:R-:W-:Y:S05]  /*8600*/  BRA `(.L_x_85) ;  /* 0xffffffe000fc7947 */ /* 0x000fea000383ffff */
.L_x_52:
[----:B------:R-:W-:-:S09]  /*8610*/  UISETP.NE.AND UP0, UPT, UR37, 0x3, UPT ;  /* 0x000000032500788c */ /* 0x000fd2000bf05270 */
[----:B------:R-:W-:Y:S05]  /*8620*/  BRA.U UP0, `(.L_x_86) ;  /* 0x0000001100c47547 */ /* 0x000fea000b800000 */
[----:B------:R-:W-:-:S08]  /*8630*/  NOP ;  /* 0x0000000000007918 */ /* 0x000fd00000000000 */
[----:B-1--45:R-:W1:-:S00]  /*8640*/  USETMAXREG.DEALLOC.CTAPOOL 0x88 ;  /* 0x00000088000079c8 */ /* 0x032e4000080e0500 */
[----:B-1----:R-:W1:Y:S01]  /*8650*/  LDC.64 R20, c[0x0][0x390] ;  /* 0x0000e400ff147b82 */ /* 0x002e620000000a00 */
[----:B------:R-:W-:Y:S02]  /*8660*/  HFMA2 R18, -RZ, RZ, 0, 0 ;  /* 0x00000000ff127431 */ /* 0x000fe400000001ff */
[----:B------:R-:W-:Y:S01]  /*8670*/  IMAD.MOV.U32 R19, RZ, RZ, 0x1 ;  /* 0x00000001ff137424 */ /* 0x000fe200078e00ff */
[----:B------:R-:W-:Y:S01]  /*8680*/  PRMT R4, RZ, 0x7610, R4 ;  /* 0x00007610ff047816 */ /* 0x000fe20000000004 */
[----:B------:R-:W2:Y:S03]  /*8690*/  LDCU UR26, c[0x0][0x880] ;  /* 0x00011000ff1a77ac */ /* 0x000ea60008000800 */
[----:B------:R-:W3:Y:S01]  /*86a0*/  LDC.64 R10, c[0x0][0xb08] ;  /* 0x0002c200ff0a7b82 */ /* 0x000ee20000000a00 */
[----:B------:R-:W4:Y:S01]  /*86b0*/  LDCU.64 UR6, c[0x0][0x888] ;  /* 0x00011100ff0677ac */ /* 0x000f220008000a00 */
[----:B------:R-:W-:Y:S01]  /*86c0*/  UPLOP3.LUT UP0, UPT, UPT, UPT, UPT, 0x40, 0x4 ;  /* 0x000000000004789c */ /* 0x000fe20003f0e870 */
[----:B------:R-:W-:-:S05]  /*86d0*/  UMOV UR5, URZ ;  /* 0x000000ff00057c82 */ /* 0x000fca0008000000 */
[----:B------:R-:W1:Y:S08]  /*86e0*/  LDC.64 R8, c[0x0][0xb10] ;  /* 0x0002c400ff087b82 */ /* 0x000e700000000a00 */
[----:B--2---:R-:W1:Y:S02]  /*86f0*/  LDC.64 R2, c[0x0][0x890] ;  /* 0x00022400ff027b82 */ /* 0x004e640000000a00 */
.L_x_120:
[----:B------:R-:W-:Y:S04]  /*8700*/  LOP3.LUT R0, R4, 0xffff, RZ, 0xc0, !PT ;  /* 0x0000ffff04007812 */ /* 0x000fe800078ec0ff */
[----:B------:R-:W-:Y:S04]  /*8710*/  SHF.R.U32.HI R0, RZ, 0x1, R0 ;  /* 0x00000001ff007819 */ /* 0x000fe80000011600 */
[----:B------:R-:W-:Y:S05]  /*8720*/  LOP3.LUT R0, R0, 0xffff, RZ, 0xc0, !PT ;  /* 0x0000ffff00007812 */ /* 0x000fea00078ec0ff */
[----:B------:R-:W-:Y:S05]  /*8730*/  IMAD R0, R0, 0x4925, RZ ;  /* 0x0000492500007824 */ /* 0x000fea00078e02ff */
[----:B------:R-:W-:Y:S04]  /*8740*/  SHF.R.U32.HI R0, RZ, 0x11, R0 ;  /* 0x00000011ff007819 */ /* 0x000fe80000011600 */
[----:B------:R-:W-:Y:S05]  /*8750*/  PRMT R0, R0, 0x9910, RZ ;  /* 0x0000991000007816 */ /* 0x000fea00000000ff */
[----:B------:R-:W-:Y:S04]  /*8760*/  IMAD R0, R0, 0xe, RZ ;  /* 0x0000000e00007824 */ /* 0x000fe800078e02ff */
[----:B------:R-:W-:Y:S05]  /*8770*/  IMAD.MOV R0, RZ, RZ, -R0 ;  /* 0x000000ffff007224 */ /* 0x000fea00078e0a00 */
[----:B------:R-:W-:Y:S05]  /*8780*/  PRMT R5, R0, 0x7710, RZ ;  /* 0x0000771000057816 */ /* 0x000fea00000000ff */
[----:B------:R-:W-:Y:S05]  /*8790*/  IMAD.IADD R5, R5, 0x1, R4 ;  /* 0x0000000105057824 */ /* 0x000fea00078e0204 */
[----:B------:R-:W-:Y:S11]  /*87a0*/  R2UR UR4, R5 ;  /* 0x00000000050472ca */ /* 0x000ff600000e0000 */
[----:B------:R-:W-:Y:S02]  /*87b0*/  @!UPT UIADD3 URZ, UPT, UPT, URZ, URZ, URZ ;  /* 0x000000fffffff290 */ /* 0x000fe4000fffe0ff */
[----:B------:R-:W-:Y:S06]  /*87c0*/  ULOP3.LUT UR4, UR4, 0xffff, URZ, 0xc0, !UPT ;  /* 0x0000ffff04047892 */ /* 0x000fec000f8ec0ff */
[----:B------:R-:W-:Y:S02]  /*87d0*/  IMAD.U32 R4, RZ, RZ, UR4 ;  /* 0x00000004ff047e24 */ /* 0x000fe4000f8e00ff */
[----:B------:R-:W-:Y:S03]  /*87e0*/  IMAD.U32 R0, RZ, RZ, UR4 ;  /* 0x00000004ff007e24 */ /* 0x000fe6000f8e00ff */
[----:B------:R-:W-:Y:S04]  /*87f0*/  LEA R4, P0, R4, UR22, 0x7 ;  /* 0x0000001604047c11 */ /* 0x000fe8000f8038ff */
[----:B------:R-:W-:Y:S02]  /*8800*/  LEA.HI.X R5, R0, UR23, RZ, 0x7, P0 ;  /* 0x0000001700057c11 */ /* 0x000fe400080f3cff */
[----:B------:R-:W-:Y:S02]  /*8810*/  R2UR UR28, R4 ;  /* 0x00000000041c72ca */ /* 0x000fe400000e0000 */
[----:B------:R-:W-:Y:S01]  /*8820*/  R2UR UR29, R5 ;  /* 0x00000000051d72ca */ /* 0x000fe200000e0000 */
[----:B------:R-:W-:Y:S03]  /*8830*/  @!UPT UIADD3 URZ, UPT, UPT, URZ, URZ, URZ ;  /* 0x000000fffffff290 */ /* 0x000fe6000fffe0ff */
[----:B------:R-:W-:Y:S11]  /*8840*/  BRA.U UP0, `(.L_x_87) ;  /* 0x0000000500107547 */ /* 0x000ff6000b800000 */
[----:B------:R-:W2:Y:S01]  /*8850*/  S2R R0, SR_LANEID ;  /* 0x0000000000007919 */ /* 0x000ea20000000000 */
[----:B------:R-:W-:Y:S02]  /*8860*/  MOV R4, 0x400 ;  /* 0x0000040000047802 */ /* 0x000fe40000000f00 */
[----:B------:R-:W-:Y:S01]  /*8870*/  ELECT P0, URZ, PT ;  /* 0x0000000000ff782f */ /* 0x000fe20003800000 */
[----:B------:R-:W-:Y:S01]  /*8880*/  BSSY.RECONVERGENT B0, `(.L_x_88) ;  /* 0x0000037000007945 */ /* 0x000fe20003800200 */
[----:B------:R-:W5:Y:S02]  /*8890*/  S2R R15, SR_CgaCtaId ;  /* 0x00000000000f7919 */ /* 0x000f640000008800 */
[----:B-----5:R-:W-:Y:S01]  /*88a0*/  LEA R15, R15, R4, 0x18 ;  /* 0x000000040f0f7211 */ /* 0x020fe200078ec0ff */
[----:B--2---:R-:W-:Y:S05]  /*88b0*/  IMAD.SHL.U32 R0, R0, 0x4, RZ ;  /* 0x0000000400007824 */ /* 0x004fea00078e00ff */
[----:B------:R-:W-:Y:S03]  /*88c0*/  IADD3 R17, PT, PT, R0, 0x300, R15 ;  /* 0x0000030000117810 */ /* 0x000fe60007ffe00f */
[----:B------:R-:W-:Y:S05]  /*88d0*/  @!P0 BRA `(.L_x_89) ;  /* 0x0000000000c48947 */ /* 0x000fea0003800000 */
[----:B-1----:R-:W-:Y:S01]  /*88e0*/  ISETP.NE.U32.AND P0, PT, R8, RZ, PT ;  /* 0x000000ff0800720c */ /* 0x002fe20003f05070 */
[----:B------:R-:W-:Y:S01]  /*88f0*/  IMAD.WIDE R12, R16, 0xc, R20 ;  /* 0x0000000c100c7825 */ /* 0x000fe200078e0214 */
[----:B---3--:R-:W-:Y:S01]  /*8900*/  ISETP.NE.U32.AND P1, PT, R10, RZ, PT ;  /* 0x000000ff0a00720c */ /* 0x008fe20003f25070 */
[----:B------:R-:W1:Y:S01]  /*8910*/  S2UR UR4, SR_CgaCtaId ;  /* 0x00000000000479c3 */ /* 0x000e620000008800 */
[----:B------:R-:W-:Y:S01]  /*8920*/  ISETP.NE.AND.EX P0, PT, R9, RZ, PT, P0 ;  /* 0x000000ff0900720c */ /* 0x000fe20003f05300 */
[----:B------:R-:W-:Y:S01]  /*8930*/  UMOV UR8, 0x400 ;  /* 0x0000040000087882 */ /* 0x000fe20000000000 */
[----:B------:R-:W2:Y:S01]  /*8940*/  LDG.E R26, desc[UR50][R12.64] ;  /* 0x000000320c1a7981 */ /* 0x000ea2000c1e1900 */
[----:B------:R-:W-:Y:S10]  /*8950*/  ISETP.NE.AND.EX P1, PT, R11, RZ, PT, P1 ;  /* 0x000000ff0b00720c */ /* 0x000ff40003f25310 */
[----:B------:R-:W3:Y:S08]  /*8960*/  @P0 LDC.64 R4, c[0x0][0xb10] ;  /* 0x0002c400ff040b82 */ /* 0x000ef00000000a00 */
[----:B------:R-:W5:Y:S01]  /*8970*/  @P1 LDC.64 R6, c[0x0][0xb08] ;  /* 0x0002c200ff061b82 */ /* 0x000f620000000a00 */
[----:B--2---:R-:W-:Y:S01]  /*8980*/  SHF.R.S32.HI R27, RZ, 0x1f, R26 ;  /* 0x0000001fff1b7819 */ /* 0x004fe2000001141a */
[C---:B---3--:R-:W-:Y:S01]  /*8990*/  @P0 IMAD.WIDE R4, R16.reuse, 0x8, R4 ;  /* 0x0000000810040825 */ /* 0x048fe200078e0204 */
[----:B-1----:R-:W-:Y:S03]  /*89a0*/  ULEA UR4, UR4, UR8, 0x18 ;  /* 0x0000000804047291 */ /* 0x002fe6000f8ec0ff */
[----:B-----5:R-:W-:Y:S01]  /*89b0*/  @P1 IMAD.WIDE R6, R16, 0x8, R6 ;  /* 0x0000000810061825 */ /* 0x020fe200078e0206 */
[----:B------:R-:W2:Y:S01]  /*89c0*/  @P0 LDG.E.64 R28, desc[UR50][R4.64] ;  /* 0x00000032041c0981 */ /* 0x000ea2000c1e1b00 */
[----:B------:R-:W-:Y:S03]  /*89d0*/  UIADD3 UR8, UPT, UPT, UR4, 0x300, URZ ;  /* 0x0000030004087890 */ /* 0x000fe6000fffe0ff */
[----:B------:R1:W3:Y:S04]  /*89e0*/  @P1 LDG.E.64 R24, desc[UR50][R6.64] ;  /* 0x0000003206181981 */ /* 0x0002e8000c1e1b00 */
[----:B------:R-:W-:Y:S04]  /*89f0*/  STS [UR4+0x330], RZ ;  /* 0x000330ffff007988 */ /* 0x000fe80008000804 */
[----:B------:R5:W4:Y:S04]  /*8a00*/  LDG.E R5, desc[UR50][R12.64+0x4] ;  /* 0x000004320c057981 */ /* 0x000b28000c1e1900 */
[----:B-1----:R-:W1:Y:S01]  /*8a10*/  LDS R7, [UR4+0x31c] ;  /* 0x00031c04ff077984 */ /* 0x002e620008000800 */
[----:B------:R-:W-:Y:S05]  /*8a20*/  IMAD.U32 R6, RZ, RZ, UR8 ;  /* 0x00000008ff067e24 */ /* 0x000fea000f8e00ff */
[----:B-----5:R-:W-:Y:S05]  /*8a30*/  SHF.R.U64 R12, R6, 0x4, RZ ;  /* 0x00000004060c7819 */ /* 0x020fea00000012ff */
[----:B------:R-:W-:Y:S04]  /*8a40*/  STS [UR4+0x310], R12 ;  /* 0x0003100cff007988 */ /* 0x000fe80008000804 */
[----:B------:R-:W-:Y:S01]  /*8a50*/  STS [UR4+0x314], R12 ;  /* 0x0003140cff007988 */ /* 0x000fe20008000804 */
[----:B------:R-:W-:Y:S02]  /*8a60*/  @!P0 IMAD.MOV.U32 R28, RZ, RZ, R26 ;  /* 0x000000ffff1c8224 */ /* 0x000fe400078e001a */
[----:B------:R-:W-:Y:S01]  /*8a70*/  @!P0 IMAD.MOV.U32 R29, RZ, RZ, R27 ;  /* 0x000000ffff1d8224 */ /* 0x000fe200078e001b */
[----:B---3--:R-:W-:Y:S04]  /*8a80*/  @P1 STS.64 [UR4+0x300], R24 ;  /* 0x00030018ff001988 */ /* 0x008fe80008000a04 */
[----:B--2---:R-:W-:Y:S04]  /*8a90*/  SHF.L.U64.HI R14, R28, 0x1, R29 ;  /* 0x000000011c0e7819 */ /* 0x004fe8000001021d */
[----:B------:R-:W-:Y:S04]  /*8aa0*/  LOP3.LUT R14, R14, 0x1fffffff, RZ, 0xc0, !PT ;  /* 0x1fffffff0e0e7812 */ /* 0x000fe800078ec0ff */
[----:B------:R-:W-:Y:S04]  /*8ab0*/  SHF.R.U32.HI R4, RZ, 0x4, R14 ;  /* 0x00000004ff047819 */ /* 0x000fe8000001160e */
[----:B-1----:R-:W-:Y:S02]  /*8ac0*/  LOP3.LUT R23, R7, 0xf, R4, 0xb8, !PT ;  /* 0x0000000f07177812 */ /* 0x002fe400078eb804 */
[----:B------:R-:W-:Y:S03]  /*8ad0*/  CS2R R6, SRZ ;  /* 0x0000000000067805 */ /* 0x000fe6000001ff00 */
[----:B------:R1:W-:Y:S01]  /*8ae0*/  STS [UR4+0x31c], R23 ;  /* 0x00031c17ff007988 */ /* 0x0003e20008000804 */
[----:B----4-:R-:W-:Y:S03]  /*8af0*/  VIADD R5, R5, 0xffffffff ;  /* 0xffffffff05057836 */ /* 0x010fe60000000000 */
[----:B------:R-:W2:Y:S01]  /*8b00*/  LDS R4, [UR4+0x31c] ;  /* 0x00031c04ff047984 */ /* 0x000ea20008000800 */
[----:B-1----:R-:W-:Y:S05]  /*8b10*/  IMAD.SHL.U32 R23, R28, 0x2, RZ ;  /* 0x000000021c177824 */ /* 0x002fea00078e00ff */
[----:B------:R-:W-:Y:S04]  /*8b20*/  LOP3.LUT R23, R23, 0xfffffffe, RZ, 0xc0, !PT ;  /* 0xfffffffe17177812 */ /* 0x000fe800078ec0ff */
[----:B------:R-:W-:Y:S05]  /*8b30*/  SHF.R.U64 R14, R23, 0x4, R14 ;  /* 0x00000004170e7819 */ /* 0x000fea000000120e */
[----:B------:R-:W-:Y:S01]  /*8b40*/  STS [UR4+0x30c], R14 ;  /* 0x00030c0eff007988 */ /* 0x000fe20008000804 */
[----:B--2---:R-:W-:Y:S05]  /*8b50*/  LOP3.LUT R30, R4, 0xf0, RZ, 0xb8, !PT ;  /* 0x000000f0041e7812 */ /* 0x004fea00078eb8ff */
[----:B------:R-:W-:Y:S04]  /*8b60*/  STS [UR4+0x31c], R30 ;  /* 0x00031c1eff007988 */ /* 0x000fe80008000804 */
[----:B------:R-:W1:Y:S02]  /*8b70*/  LDS R4, [UR4+0x31c] ;  /* 0x00031c04ff047984 */ /* 0x000e640008000800 */
[----:B-1----:R-:W-:Y:S01]  /*8b80*/  LOP3.LUT R13, R4, 0xf00, RZ, 0xb8, !PT ;  /* 0x00000f00040d7812 */ /* 0x002fe200078eb8ff */
[----:B------:R-:W-:Y:S04]  /*8b90*/  VIADD R4, R26, 0xffffffff ;  /* 0xffffffff1a047836 */ /* 0x000fe80000000000 */
[----:B------:R-:W-:Y:S04]  /*8ba0*/  STS.64 [UR4+0x318], R12 ;  /* 0x0003180cff007988 */ /* 0x000fe80008000a04 */
[----:B------:R-:W1:Y:S04]  /*8bb0*/  LDS R22, [UR4+0x31c] ;  /* 0x00031c04ff167984 */ /* 0x000e680008000800 */
[----:B------:R2:W-:Y:S01]  /*8bc0*/  STS.128 [UR4+0x320], R4 ;  /* 0x00032004ff007988 */ /* 0x0005e20008000c04 */
[----:B-1----:R-:W-:Y:S05]  /*8bd0*/  LOP3.LUT R22, R22, 0xf000, RZ, 0xb8, !PT ;  /* 0x0000f00016167812 */ /* 0x002fea00078eb8ff */
[----:B------:R2:W-:Y:S02]  /*8be0*/  STS [UR4+0x31c], R22 ;  /* 0x00031c16ff007988 */ /* 0x0005e40008000804 */
.L_x_89:
[----:B----4-:R-:W-:Y:S05]  /*8bf0*/  BSYNC.RECONVERGENT B0 ;  /* 0x0000000000007941 */ /* 0x010fea0003800200 */
.L_x_88:
[----:B------:R-:W-:Y:S01]  /*8c00*/  NOP ;  /* 0x0000000000007918 */ /* 0x000fe20000000000 */
[----:B------:R-:W4:Y:S01]  /*8c10*/  LDS R17, [R17] ;  /* 0x0000000011117984 */ /* 0x000f220000000800 */
[----:B--2---:R-:W-:Y:S01]  /*8c20*/  IADD3 R4, P0, PT, R0, UR28, RZ ;  /* 0x0000001c00047c10 */ /* 0x004fe2000ff1e0ff */
[----:B------:R-:W-:Y:S04]  /*8c30*/  IMAD.U32 R0, RZ, RZ, UR20 ;  /* 0x00000014ff007e24 */ /* 0x000fe8000f8e00ff */
[----:B------:R-:W-:Y:S01]  /*8c40*/  IMAD.X R5, RZ, RZ, UR29, P0 ;  /* 0x0000001dff057e24 */ /* 0x000fe200080e06ff */
[----:B------:R-:W-:Y:S04]  /*8c50*/  SHF.L.U32 R6, R0, 0x1f, RZ ;  /* 0x0000001f00067819 */ /* 0x000fe800000006ff */
[----:B----4-:R2:W4:Y:S02]  /*8c60*/  ATOMG.E.EXCH.STRONG.GPU PT, RZ, [R4], R17 ;  /* 0x0000001104ff73a8 */ /* 0x01052400041ee100 */
[----:B----4-:R-:W4:Y:S02]  /*8c70*/  SYNCS.PHASECHK.TRANS64.TRYWAIT P0, [R15+URZ+0x68], R6 ;  /* 0x000068060f0075a7 */ /* 0x010f2400080011ff */
[----:B--2-4-:R-:W-:Y:S05]  /*8c80*/  @!P0 BRA `(.L_x_90) ;  /* 0x000000b000448947 */ /* 0x014fea0003800000 */
.L_x_87:
[----:B-1----:R-:W-:Y:S04]  /*8c90*/  ISETP.NE.U32.AND P0, PT, R2, RZ, PT ;  /* 0x000000ff0200720c */ /* 0x002fe80003f05070 */
[----:B------:R-:W-:Y:S11]  /*8ca0*/  ISETP.NE.AND.EX P0, PT, R3, RZ, PT, P0 ;  /* 0x000000ff0300720c */ /* 0x000ff60003f05300 */
[----:B------:R-:W-:Y:S02]  /*8cb0*/  @!UPT UIADD3 URZ, UPT, UPT, URZ, URZ, URZ ;  /* 0x000000fffffff290 */ /* 0x000fe4000fffe0ff */
[----:B------:R-:W1:Y:S02]  /*8cc0*/  @P0 LDC.64 R4, c[0x0][0x890] ;  /* 0x00022400ff040b82 */ /* 0x000e640000000a00 */
[----:B-1----:R-:W-:Y:S01]  /*8cd0*/  @P0 IMAD.WIDE R4, R16, 0x8, R4 ;  /* 0x0000000810040825 */ /* 0x002fe200078e0204 */
[----:B------:R-:W-:Y:S06]  /*8ce0*/  BRA.U UP0, `(.L_x_91) ;  /* 0x0000000100107547 */ /* 0x000fec000b800000 */
[----:B------:R-:W-:Y:S04]  /*8cf0*/  DEPBAR {5,4,3,2,1,0} ;  /* 0x0000003f0000791a */ /* 0x000fe80000000000 */
[----:B------:R-:W1:Y:S02]  /*8d00*/  CCTL.E.C.LDCU.IV.DEEP [UR28] ;  /* 0x000000001c007540 */ /* 0x000e640009c08000 */
[----:B-1----:R1:W-:Y:S01]  /*8d10*/  UTMACCTL.IV [UR28] ;  /* 0x000000001c0079b9 */ /* 0x0023e20008000000 */
[----:B------:R-:W-:Y:S01]  /*8d20*/  NOP ;  /* 0x0000000000007918 */ /* 0x000fe20000000000 */
.L_x_91:
[----:B------:R-:W5:Y:S01]  /*8d30*/  @P0 LDG.E.64 R4, desc[UR50][R4.64] ;  /* 0x0000003204040981 */ /* 0x000f62000c1e1b00 */
[----:B------:R-:W-:Y:S02]  /*8d40*/  USHF.L.U32 UR18, UR18, 0x7, URZ ;  /* 0x0000000712127899 */ /* 0x000fe400080006ff */
[----:B------:R-:W-:Y:S01]  /*8d50*/  USHF.L.U32 UR19, UR19, 0x8, URZ ;  /* 0x0000000813137899 */ /* 0x000fe200080006ff */
[----:B-----5:R-:W5:Y:S02]  /*8d60*/  @P0 LD.E R0, desc[UR50][R4.64] ;  /* 0x0000003204000980 */ /* 0x020f64000c101900 */
[----:B-----5:R-:W-:Y:S01]  /*8d70*/  @P0 FSETP.NEU.AND P1, PT, R0, RZ, PT ;  /* 0x000000ff0000020b */ /* 0x020fe20003f2d000 */
[----:B------:R-:W-:Y:S01]  /*8d80*/  @!UPT UIADD3 URZ, UPT, UPT, URZ, URZ, URZ ;  /* 0x000000fffffff290 */ /* 0x000fe2000fffe0ff */
[----:B------:R-:W-:Y:S11]  /*8d90*/  @P0 BRA `(.L_x_92) ;  /* 0x00000000002c0947 */ /* 0x000ff60003800000 */
[----:B----4-:R-:W-:Y:S02]  /*8da0*/  ISETP.NE.U32.AND P0, PT, RZ, UR6, PT ;  /* 0x00000006ff007c0c */ /* 0x010fe4000bf05070 */
[----:B------:R-:W-:Y:S02]  /*8db0*/  FSETP.NEU.AND P1, PT, RZ, UR26, PT ;  /* 0x0000001aff007c0b */ /* 0x000fe4000bf2d000 */
[----:B------:R-:W-:Y:S11]  /*8dc0*/  ISETP.NE.AND.EX P0, PT, RZ, UR7, PT, P0 ;  /* 0x00000007ff007c0c */ /* 0x000ff6000bf05300 */
[----:B------:R-:W-:Y:S02]  /*8dd0*/  @!UPT UIADD3 URZ, UPT, UPT, URZ, URZ, URZ ;  /* 0x000000fffffff290 */ /* 0x000fe4000fffe0ff */
[----:B------:R-:W4:Y:S08]  /*8de0*/  @P0 LDC R5, c[0x0][0x898] ;  /* 0x00022600ff050b82 */ /* 0x000f300000000800 */
[----:B--2---:R-:W2:Y:S01]  /*8df0*/  @P0 LDC.64 R6, c[0x0][0x888] ;  /* 0x00022200ff060b82 */ /* 0x004ea20000000a00 */
[----:B----4-:R-:W-:Y:S04]  /*8e00*/  @P0 IMAD R5, R16, R5, RZ ;  /* 0x0000000510050224 */ /* 0x010fe800078e02ff */
[----:B--2---:R-:W-:Y:S06]  /*8e10*/  @P0 IMAD.WIDE R6, R5, 0x4, R6 ;  /* 0x0000000405060825 */ /* 0x004fec00078e0206 */
[----:B------:R-:W2:Y:S02]  /*8e20*/  @P0 LDG.E R6, desc[UR50][R6.64] ;  /* 0x0000003206060981 */ /* 0x000ea4000c1e1900 */
[----:B--2---:R-:W-:Y:S11]  /*8e30*/  @P0 FSETP.NEU.AND P1, PT, R6, RZ, PT ;  /* 0x000000ff0600020b */ /* 0x004ff60003f2d000 */
[----:B------:R-:W-:Y:S02]  /*8e40*/  @!UPT UIADD3 URZ, UPT, UPT, URZ, URZ, URZ ;  /* 0x000000fffffff290 */ /* 0x000fe4000fffe0ff */
.L_x_92:
[----:B------:R-:W-:Y:S01]  /*8e50*/  UISETP.NE.AND UP1, UPT, UR21, 0x4, UPT ;  /* 0x000000041500788c */ /* 0x000fe2000bf25270 */
[----:B------:R-:W-:Y:S04]  /*8e60*/  ELECT P0, URZ, PT ;  /* 0x0000000000ff782f */ /* 0x000fe80003800000 */
[----:B------:R-:W-:Y:S04]  /*8e70*/  PLOP3.LUT P1, PT, P1, P0, PT, 0x80, 0x8 ;  /* 0x000000000008781c */ /* 0x000fe80000f21070 */
[----:B------:R-:W-:Y:S09]  /*8e80*/  BRA.U UP1, `(.L_x_93) ;  /* 0x0000000101047547 */ /* 0x000ff2000b800000 */
[----:B-1--4-:R-:W-:Y:S05]  /*8e90*/  BPT.TRAP 0x1 ;  /* 0x000000040000795c */ /* 0x012fea0000300000 */
.L_x_93:
[----:B------:R-:W5:Y:S01]  /*8ea0*/  S2UR UR25, SR_CgaCtaId ;  /* 0x00000000001979c3 */ /* 0x000f620000008800 */
[----:B------:R-:W-:Y:S01]  /*8eb0*/  UMOV UR24, 0x400 ;  /* 0x0000040000187882 */ /* 0x000fe20000000000 */
[----:B------:R-:W-:Y:S01]  /*8ec0*/  SHF.L.U32 R5, R19, 0x1f, RZ ;  /* 0x0000001f13057819 */ /* 0x000fe200000006ff */
[----:B-----5:R-:W-:Y:S09]  /*8ed0*/  ULEA UR24, UR25, UR24, 0x18 ;  /* 0x0000001819187291 */ /* 0x020ff2000f8ec0ff */
[----:B------:R-:W5:Y:S02]  /*8ee0*/  SYNCS.PHASECHK.TRANS64.TRYWAIT P0, [UR24+0x40], R5 ;  /* 0x00004005ff0075a7 */ /* 0x000f640008001118 */
[----:B-----5:R-:W-:Y:S05]  /*8ef0*/  @!P0 BRA `(.L_x_94) ;  /* 0x000000ac00bc8947 */ /* 0x020fea0003800000 */
.L_x_244:
[----:B------:R-:W-:Y:S04]  /*8f00*/  BSSY.RECONVERGENT B0, `(.L_x_95) ;  /* 0x0000010000007945 */ /* 0x000fe80003800200 */
[----:B------:R-:W-:Y:S05]  /*8f10*/  @!P1 BRA `(.L_x_96) ;  /* 0x0000000000389947 */ /* 0x000fea0003800000 */
[----:B------:R-:W-:Y:S02]  /*8f20*/  UIADD3 UR17, UPT, UPT, UR24, 0x20, URZ ;  /* 0x0000002018117890 */ /* 0x000fe4000fffe0ff */
[----:B------:R-:W-:Y:S01]  /*8f30*/  UIADD3 UR16, UPT, UPT, UR24, 0x1000, URZ ;  /* 0x0000100018107890 */ /* 0x000fe2000fffe0ff */
[----:B------:R-:W-:Y:S01]  /*8f40*/  UMOV UR12, 0x0 ;  /* 0x00000000000c7882 */ /* 0x000fe20000000000 */
[----:B------:R-:W-:Y:S01]  /*8f50*/  UMOV UR13, 0x10000000 ;  /* 0x10000000000d7882 */ /* 0x000fe20000000000 */
[----:B------:R-:W-:Y:S02]  /*8f60*/  UIADD3 UR10, UPT, UPT, UR18, 0x40, URZ ;  /* 0x00000040120a7890 */ /* 0x000fe4000fffe0ff */
[----:B------:R-:W-:Y:S01]  /*8f70*/  UIADD3 UR8, UPT, UPT, UR24, 0x3000, URZ ;  /* 0x0000300018087890 */ /* 0x000fe2000fffe0ff */
[----:B------:R-:W-:Y:S03]  /*8f80*/  UMOV UR11, UR19 ;  /* 0x00000013000b7c82 */ /* 0x000fe60008000000 */
[----:B------:R1:W-:Y:S01]  /*8f90*/  UTMALDG.2D [UR16], [UR28], desc[UR12] ;  /* 0x00000c101c0075b4 */ /* 0x0003e20008009000 */
[----:B------:R-:W-:Y:S04]  /*8fa0*/  UMOV UR9, UR17 ;  /* 0x0000001100097c82 */ /* 0x000fe80008000000 */
[----:B------:R1:W-:Y:S02]  /*8fb0*/  UTMALDG.2D [UR8], [UR28], desc[UR12] ;  /* 0x00000c081c0075b4 */ /* 0x0003e40008009000 */
[----:B-1----:R-:W-:Y:S05]  /*8fc0*/  BRA.U UP1, `(.L_x_97) ;  /* 0x0000000101047547 */ /* 0x002fea000b800000 */
[----:B----4-:R-:W-:Y:S05]  /*8fd0*/  BPT.TRAP 0x1 ;  /* 0x000000040000795c */ /* 0x010fea0000300000 */
.L_x_97:
[----:B------:R-:W-:Y:S04]  /*8fe0*/  HFMA2 R0, -RZ, RZ, 0, 2 ;  /* 0x00004000ff007431 */ /* 0x000fe800000001ff */
[----:B------:R1:W-:Y:S03]  /*8ff0*/  SYNCS.ARRIVE.TRANS64.RED.A0TR RZ, [UR24+0x20], R0 ;  /* 0x00002000ffff79a7 */ /* 0x0003e60008300418 */
.L_x_96:
[----:B-1--4-:R-:W-:Y:S05]  /*9000*/  BSYNC.RECONVERGENT B0 ;  /* 0x0000000000007941 */ /* 0x012fea0003800200 */
.L_x_95:
[----:B------:R-:W-:Y:S05]  /*9010*/  BRA.U UP1, `(.L_x_98) ;  /* 0x0000000101047547 */ /* 0x000fea000b800000 */
[----:B------:R-:W-:Y:S05]  /*9020*/  BPT.TRAP 0x1 ;  /* 0x000000040000795c */ /* 0x000fea0000300000 */
.L_x_98:
[----:B------:R-:W-:Y:S04]  /*9030*/  UIADD3 UR4, UPT, UPT, UR24, 0x20, URZ ;  /* 0x0000002018047890 */ /* 0x000fe8000fffe0ff */
[----:B------:R-:W-:Y:S09]  /*9040*/  UPRMT UR4, UR25, 0x654, UR4 ;  /* 0x0000065419047896 */ /* 0x000ff20008000004 */
[----:B------:R-:W-:Y:S01]  /*9050*/  SYNCS.ARRIVE.TRANS64.RED.A1T0 RZ, [UR4], RZ ;  /* 0x000000ffffff79a7 */ /* 0x000fe20008100404 */
[----:B------:R-:W-:Y:S05]  /*9060*/  BRA.U UP1, `(.L_x_99) ;  /* 0x0000000101047547 */ /* 0x000fea000b800000 */
[----:B------:R-:W-:Y:S05]  /*9070*/  BPT.TRAP 0x1 ;  /* 0x000000040000795c */ /* 0x000fea0000300000 */
.L_x_99:
[----:B------:R-:W1:Y:S02]  /*9080*/  SYNCS.PHASECHK.TRANS64.TRYWAIT P0, [UR24+0x48], R5 ;  /* 0x00004805ff0075a7 */ /* 0x000e640008001118 */
[----:B-1----:R-:W-:Y:S05]  /*9090*/  @!P0 BRA `(.L_x_100) ;  /* 0x000000ac006c8947 */ /* 0x002fea0003800000 */
.L_x_246:
[----:B------:R-:W-:Y:S04]  /*90a0*/  BSSY.RECONVERGENT B0, `(.L_x_101) ;  /* 0x0000012000007945 */ /* 0x000fe80003800200 */
[----:B------:R-:W-:Y:S05]  /*90b0*/  @!P1 BRA `(.L_x_102) ;  /* 0x0000000000409947 */ /* 0x000fea0003800000 */
[----:B------:R-:W-:Y:S02]  /*90c0*/  UIADD3 UR13, UPT, UPT, UR24, 0x28, URZ ;  /* 0x00000028180d7890 */ /* 0x000fe4000fffe0ff */
[----:B------:R-:W-:Y:S02]  /*90d0*/  UIADD3 UR15, UPT, UPT, UR19, 0x40, URZ ;  /* 0x00000040130f7890 */ /* 0x000fe4000fffe0ff */
[----:B------:R-:W-:Y:S01]  /*90e0*/  UIADD3 UR12, UPT, UPT, UR24, 0x5000, URZ ;  /* 0x00005000180c7890 */ /* 0x000fe2000fffe0ff */
[----:B------:R-:W-:Y:S01]  /*90f0*/  UMOV UR16, 0x0 ;  /* 0x0000000000107882 */ /* 0x000fe20000000000 */
[----:B------:R-:W-:Y:S01]  /*9100*/  UMOV UR17, 0x10000000 ;  /* 0x1000000000117882 */ /* 0x000fe20000000000 */
[----:B------:R-:W-:Y:S01]  /*9110*/  UMOV UR14, UR18 ;  /* 0x00000012000e7c82 */ /* 0x000fe20008000000 */
[----:B------:R-:W-:Y:S02]  /*9120*/  UIADD3 UR10, UPT, UPT, UR18, 0x40, URZ ;  /* 0x00000040120a7890 */ /* 0x000fe4000fffe0ff */
[----:B------:R-:W-:Y:S03]  /*9130*/  UIADD3 UR8, UPT, UPT, UR24, 0x7000, URZ ;  /* 0x0000700018087890 */ /* 0x000fe6000fffe0ff */
[----:B------:R4:W-:Y:S01]  /*9140*/  UTMALDG.2D [UR12], [UR28], desc[UR16] ;  /* 0x0000100c1c0075b4 */ /* 0x0009e20008009000 */
[----:B------:R-:W-:Y:S01]  /*9150*/  UMOV UR9, UR13 ;  /* 0x0000000d00097c82 */ /* 0x000fe20008000000 */
[----:B------:R-:W-:Y:S04]  /*9160*/  UMOV UR11, UR15 ;  /* 0x0000000f000b7c82 */ /* 0x000fe80008000000 */
[----:B------:R4:W-:Y:S02]  /*9170*/  UTMALDG.2D [UR8], [UR28], desc[UR16] ;  /* 0x000010081c0075b4 */ /* 0x0009e40008009000 */
[----:B----4-:R-:W-:Y:S05]  /*9180*/  BRA.U UP1, `(.L_x_103) ;  /* 0x0000000101047547 */ /* 0x010fea000b800000 */
[----:B------:R-:W-:Y:S05]  /*9190*/  BPT.TRAP 0x1 ;  /* 0x000000040000795c */ /* 0x000fea0000300000 */
.L_x_103:
[----:B-1----:R-:W-:Y:S04]  /*91a0*/  HFMA2 R0, -RZ, RZ, 0, 2 ;  /* 0x00004000ff007431 */ /* 0x002fe800000001ff */
[----:B------:R4:W-:Y:S03]  /*91b0*/  SYNCS.ARRIVE.TRANS64.RED.A0TR RZ, [UR24+0x28], R0 ;  /* 0x00002800ffff79a7 */ /* 0x0009e60008300418 */
.L_x_102:
[----:B------:R-:W-:Y:S05]  /*91c0*/  BSYNC.RECONVERGENT B0 ;  /* 0x0000000000007941 */ /* 0x000fea0003800200 */
.L_x_101:
[----:B------:R-:W-:Y:S05]  /*91d0*/  BRA.U UP1, `(.L_x_104) ;  /* 0x0000000101047547 */ /* 0x000fea000b800000 */
[----:B------:R-:W-:Y:S05]  /*91e0*/  BPT.TRAP 0x1 ;  /* 0x000000040000795c */ /* 0x000fea0000300000 */
.L_x_104:
[----:B------:R-:W-:Y:S04]  /*91f0*/  UIADD3 UR4, UPT, UPT, UR24, 0x28, URZ ;  /* 0x0000002818047890 */ /* 0x000fe8000fffe0ff */
[----:B------:R-:W-:Y:S09]  /*9200*/  UPRMT UR4, UR25, 0x654, UR4 ;  /* 0x0000065419047896 */ /* 0x000ff20008000004 */
[----:B------:R-:W-:Y:S01]  /*9210*/  SYNCS.ARRIVE.TRANS64.RED.A1T0 RZ, [UR4], RZ ;  /* 0x000000ffffff79a7 */ /* 0x000fe20008100404 */
[----:B------:R-:W-:Y:S05]  /*9220*/  BRA.U UP1, `(.L_x_105) ;  /* 0x0000000101047547 */ /* 0x000fea000b800000 */
[----:B------:R-:W-:Y:S05]  /*9230*/  BPT.TRAP 0x1 ;  /* 0x000000040000795c */ /* 0x000fea0000300000 */
.L_x_105:
[----:B------:R-:W5:Y:S02]  /*9240*/  SYNCS.PHASECHK.TRANS64.TRYWAIT P0, [UR24+0x50], R5 ;  /* 0x00005005ff0075a7 */ /* 0x000f640008001118 */
[----:B-----5:R-:W-:Y:S05]  /*9250*/  @!P0 BRA `(.L_x_106) ;  /* 0x000000ac00148947 */ /* 0x020fea0003800000 */
.L_x_248:
        /* <DEDUP_REMOVED lines=14> */
[----:B-1----:R-:W-:Y:S05]  /*9340*/  BRA.U UP1, `(.L_x_109) ;  /* 0x0000000101047547 */ /* 0x002fea000b800000 */
[----:B------:R-:W-:Y:S05]  /*9350*/  BPT.TRAP 0x1 ;  /* 0x000000040000795c */ /* 0x000fea0000300000 */
.L_x_109:
[----:B----4-:R-:W-:Y:S04]  /*9360*/  HFMA2 R0, -RZ, RZ, 0, 2 ;  /* 0x00004000ff007431 */ /* 0x010fe800000001ff */
[----:B------:R1:W-:Y:S03]  /*9370*/  SYNCS.ARRIVE.TRANS64.RED.A0TR RZ, [UR24+0x30], R0 ;  /* 0x00003000ffff79a7 */ /* 0x0003e60008300418 */
.L_x_108:
[----:B------:R-:W-:Y:S05]  /*9380*/  BSYNC.RECONVERGENT B0 ;  /* 0x0000000000007941 */ /* 0x000fea0003800200 */
.L_x_107:
[----:B------:R-:W-:Y:S05]  /*9390*/  BRA.U UP1, `(.L_x_110) ;  /* 0x0000000101047547 */ /* 0x000fea000b800000 */
[----:B------:R-:W-:Y:S05]  /*93a0*/  BPT.TRAP 0x1 ;  /* 0x000000040000795c */ /* 0x000fea0000300000 */
.L_x_110:
[----:B------:R-:W-:Y:S04]  /*93b0*/  UIADD3 UR4, UPT, UPT, UR24, 0x30, URZ ;  /* 0x0000003018047890 */ /* 0x000fe8000fffe0ff */
[----:B------:R-:W-:Y:S09]  /*93c0*/  UPRMT UR4, UR25, 0x654, UR4 ;  /* 0x0000065419047896 */ /* 0x000ff20008000004 */
[----:B------:R-:W-:Y:S01]  /*93d0*/  SYNCS.ARRIVE.TRANS64.RED.A1T0 RZ, [UR4], RZ ;  /* 0x000000ffffff79a7 */ /* 0x000fe20008100404 */
[----:B------:R-:W-:Y:S05]  /*93e0*/  BRA.U UP1, `(.L_x_111) ;  /* 0x0000000101047547 */ /* 0x000fea000b800000 */
[----:B------:R-:W-:Y:S05]  /*93f0*/  BPT.TRAP 0x1 ;  /* 0x000000040000795c */ /* 0x000fea0000300000 */
.L_x_111:
[----:B------:R-:W5:Y:S02]  /*9400*/  SYNCS.PHASECHK.TRANS64.TRYWAIT P0, [UR24+0x58], R5 ;  /* 0x00005805ff0075a7 */ /* 0x000f640008001118 */
[----:B-----5:R-:W-:Y:S05]  /*9410*/  @!P0 BRA `(.L_x_112) ;  /* 0x000000a800bc8947 */ /* 0x020fea0003800000 */
.L_x_250:
        /* <DEDUP_REMOVED lines=16> */
.L_x_115:
[----:B----4-:R-:W-:Y:S04]  /*9520*/  HFMA2 R0, -RZ, RZ, 0, 2 ;  /* 0x00004000ff007431 */ /* 0x010fe800000001ff */
[----:B------:R1:W-:Y:S03]  /*9530*/  SYNCS.ARRIVE.TRANS64.RED.A0TR RZ, [UR24+0x38], R0 ;  /* 0x00003800ffff79a7 */ /* 0x0003e60008300418 */
.L_x_114:
[----:B------:R-:W-:Y:S05]  /*9540*/  BSYNC.RECONVERGENT B0 ;  /* 0x0000000000007941 */ /* 0x000fea0003800200 */
.L_x_113:
[----:B------:R-:W-:Y:S05]  /*9550*/  BRA.U UP1, `(.L_x_116) ;  /* 0x0000000101047547 */ /* 0x000fea000b800000 */
[----:B------:R-:W-:Y:S05]  /*9560*/  BPT.TRAP 0x1 ;  /* 0x000000040000795c */ /* 0x000fea0000300000 */
.L_x_116:
[----:B------:R-:W-:Y:S01]  /*9570*/  UIADD3 UR4, UPT, UPT, UR24, 0x38, URZ ;  /* 0x0000003818047890 */ /* 0x000fe2000fffe0ff */
[----:B------:R-:W-:Y:S01]  /*9580*/  LOP3.LUT R19, R19, 0x1, RZ, 0x3c, !PT ;  /* 0x0000000113137812 */ /* 0x000fe200078e3cff */
[----:B------:R-:W-:Y:S02]  /*9590*/  UISETP.NE.AND UP0, UPT, UR37, 0x8, UPT ;  /* 0x000000082500788c */ /* 0x000fe4000bf05270 */
[----:B------:R-:W-:Y:S09]  /*95a0*/  UPRMT UR4, UR25, 0x654, UR4 ;  /* 0x0000065419047896 */ /* 0x000ff20008000004 */
[----:B------:R-:W-:Y:S01]  /*95b0*/  SYNCS.ARRIVE.TRANS64.RED.A1T0 RZ, [UR4], RZ ;  /* 0x000000ffffff79a7 */ /* 0x000fe20008100404 */
[----:B------:R-:W-:Y:S05]  /*95c0*/  BRA.U UP0, `(.L_x_117) ;  /* 0x0000000100047547 */ /* 0x000fea000b800000 */
[----:B------:R-:W-:Y:S05]  /*95d0*/  BPT.TRAP 0x1 ;  /* 0x000000040000795c */ /* 0x000fea0000300000 */
.L_x_117:
[----:B------:R-:W-:Y:S01]  /*95e0*/  ULEA UR8, UR5, UR24, 0x3 ;  /* 0x0000001805087291 */ /* 0x000fe2000f8e18ff */
[----:B-1----:R-:W-:Y:S08]  /*95f0*/  SHF.L.U32 R5, R18, 0x1f, RZ ;  /* 0x0000001f12057819 */ /* 0x002ff000000006ff */
[----:B------:R-:W1:Y:S02]  /*9600*/  SYNCS.PHASECHK.TRANS64.TRYWAIT P0, [UR8+0x130], R5 ;  /* 0x00013005ff0075a7 */ /* 0x000e640008001108 */
[----:B-1----:R-:W-:Y:S05]  /*9610*/  @!P0 BRA `(.L_x_118) ;  /* 0x000000a800548947 */ /* 0x002fea0003800000 */
.L_x_252:
[----:B------:R-:W-:Y:S09]  /*9620*/  UIMAD UR4, UR5, 0x14, UR36 ;  /* 0x00000014050478a4 */ /* 0x000ff2000f8e0224 */
[----:B--2---:R-:W2:Y:S04]  /*9630*/  LDS R6, [UR4] ;  /* 0x00000004ff067984 */ /* 0x004ea80008000800 */
[----:B-1----:R-:W1:Y:S04]  /*9640*/  LDS R5, [UR4+0x4] ;  /* 0x00000404ff057984 */ /* 0x002e680008000800 */
[----:B------:R-:W3:Y:S04]  /*9650*/  LDS.U16 R4, [UR4+0x12] ;  /* 0x00001204ff047984 */ /* 0x000ee80008000400 */
[----:B------:R-:W3:Y:S04]  /*9660*/  LDS R16, [UR4+0x8] ;  /* 0x00000804ff107984 */ /* 0x000ee80008000800 */
[----:B----4-:R-:W4:Y:S01]  /*9670*/  LDS R0, [UR4+0xc] ;  /* 0x00000c04ff007984 */ /* 0x010f220008000800 */
[----:B------:R-:W-:Y:S01]  /*9680*/  @!PT LDS RZ, [RZ] ;  /* 0x00000000fffff984 */ /* 0x000fe20000000800 */
[----:B------:R-:W-:Y:S01]  /*9690*/  @!PT LDS RZ, [RZ] ;  /* 0x00000000fffff984 */ /* 0x000fe20000000800 */
[----:B------:R-:W-:Y:S01]  /*96a0*/  @!PT LDS RZ, [RZ] ;  /* 0x00000000fffff984 */ /* 0x000fe20000000800 */
[----:B------:R-:W-:Y:S01]  /*96b0*/  @!PT LDS RZ, [RZ] ;  /* 0x00000000fffff984 */ /* 0x000fe20000000800 */
[----:B------:R5:W-:Y:S06]  /*96c0*/  MEMBAR.ALL.CTA ;  /* 0x0000000000007992 */ /* 0x000bec0000008000 */
[----:B-----5:R-:W3:Y:S01]  /*96d0*/  FENCE.VIEW.ASYNC.S ;  /* 0x00000000000073c6 */ /* 0x020ee20000000000 */
[----:B--2---:R-:W-:Y:S02]  /*96e0*/  R2UR UR18, R6 ;  /* 0x00000000061272ca */ /* 0x004fe400000e0000 */
[----:B-1----:R-:W-:Y:S01]  /*96f0*/  R2UR UR19, R5 ;  /* 0x00000000051372ca */ /* 0x002fe200000e0000 */
[----:B------:R-:W-:Y:S03]  /*9700*/  @!UPT UIADD3 URZ, UPT, UPT, URZ, URZ, URZ ;  /* 0x000000fffffff290 */ /* 0x000fe6000fffe0ff */
[----:B------:R-:W-:Y:S11]  /*9710*/  BRA.U UP0, `(.L_x_119) ;  /* 0x0000000100047547 */ /* 0x000ff6000b800000 */
[----:B------:R-:W-:Y:S05]  /*9720*/  BPT.TRAP 0x1 ;  /* 0x000000040000795c */ /* 0x000fea0000300000 */
.L_x_119:
[----:B------:R-:W-:Y:S01]  /*9730*/  UIADD3 UR8, UPT, UPT, UR8, 0x170, URZ ;  /* 0x0000017008087890 */ /* 0x000fe2000fffe0ff */
[----:B----4-:R-:W-:Y:S03]  /*9740*/  ISETP.NE.AND P0, PT, R0, RZ, PT ;  /* 0x000000ff0000720c */ /* 0x010fe60003f05270 */
[----:B------:R-:W-:Y:S09]  /*9750*/  UPRMT UR8, UR25, 0x654, UR8 ;  /* 0x0000065419087896 */ /* 0x000ff20008000008 */
[----:B---3--:R-:W-:Y:S01]  /*9760*/  SYNCS.ARRIVE.TRANS64.RED.A1T0 RZ, [UR8], RZ ;  /* 0x000000ffffff79a7 */ /* 0x008fe20008100408 */
[----:B------:R-:W-:Y:S04]  /*9770*/  UIADD3 UR8, UPT, UPT, UR5, 0x1, URZ ;  /* 0x0000000105087890 */ /* 0x000fe8000fffe0ff */
[----:B------:R-:W-:Y:S04]  /*9780*/  UISETP.NE.AND UP0, UPT, UR8, 0x8, UPT ;  /* 0x000000080800788c */ /* 0x000fe8000bf05270 */
[----:B------:R-:W-:Y:S02]  /*9790*/  USEL UR4, URZ, 0x1, UP0 ;  /* 0x00000001ff047887 */ /* 0x000fe40008000000 */
[----:B------:R-:W-:Y:S02]  /*97a0*/  USEL UR5, UR8, URZ, UP0 ;  /* 0x000000ff08057287 */ /* 0x000fe40008000000 */
[----:B------:R-:W-:Y:S02]  /*97b0*/  UPLOP3.LUT UP0, UPT, UPT, UPT, UPT, 0x80, 0x8 ;  /* 0x000000000008789c */ /* 0x000fe40003f0f070 */
[----:B------:R-:W-:Y:S01]  /*97c0*/  LOP3.LUT R18, R18, UR4, RZ, 0x3c, !PT ;  /* 0x0000000412127c12 */ /* 0x000fe2000f8e3cff */
[----:B------:R-:W-:Y:S08]  /*97d0*/  @P0 BRA `(.L_x_120) ;  /* 0xffffffec00c80947 */ /* 0x000ff0000383ffff */
[----:B------:R-:W-:Y:S05]  /*97e0*/  BRA.U UP1, `(.L_x_121) ;  /* 0x0000000101047547 */ /* 0x000fea000b800000 */
[----:B------:R-:W-:Y:S05]  /*97f0*/  BPT.TRAP 0x1 ;  /* 0x000000040000795c */ /* 0x000fea0000300000 */
.L_x_121:
[----:B------:R-:W-:-:S04]  /*9800*/  SHF.L.U32 R3, R19, 0x1f, RZ ;  /* 0x0000001f13037819 */ /* 0x000fc800000006ff */
[----:B------:R-:W1:Y:S02]  /*9810*/  SYNCS.PHASECHK.TRANS64.TRYWAIT P0, [UR24+0x40], R3 ;  /* 0x00004003ff0075a7 */ /* 0x000e640008001118 */
[----:B-1----:R-:W-:Y:S05]  /*9820*/  @!P0 BRA `(.L_x_122) ;  /* 0x000000a400e88947 */ /* 0x002fea0003800000 */
.L_x_254:
[----:B------:R-:W-:Y:S05]  /*9830*/  BRA.U UP1, `(.L_x_123) ;  /* 0x0000000101047547 */ /* 0x000fea000b800000 */
[----:B------:R-:W-:Y:S05]  /*9840*/  BPT.TRAP 0x1 ;  /* 0x000000040000795c */ /* 0x000fea0000300000 */
.L_x_123:
[----:B------:R-:W2:Y:S02]  /*9850*/  SYNCS.PHASECHK.TRANS64.TRYWAIT P0, [UR24+0x48], R3 ;  /* 0x00004803ff0075a7 */ /* 0x000ea40008001118 */
[----:B--2---:R-:W-:Y:S05]  /*9860*/  @!P0 BRA `(.L_x_124) ;  /* 0x000000a400f08947 */ /* 0x004fea0003800000 */
.L_x_256:
[----:B------:R-:W-:Y:S05]  /*9870*/  BRA.U UP1, `(.L_x_125) ;  /* 0x0000000101047547 */ /* 0x000fea000b800000 */
[----:B------:R-:W-:Y:S05]  /*9880*/  BPT.TRAP 0x1 ;  /* 0x000000040000795c */ /* 0x000fea0000300000 */
.L_x_125:
[----:B------:R-:W2:Y:S02]  /*9890*/  SYNCS.PHASECHK.TRANS64.TRYWAIT P0, [UR24+0x50], R3 ;  /* 0x00005003ff0075a7 */ /* 0x000ea40008001118 */
[----:B--2---:R-:W-:Y:S05]  /*98a0*/  @!P0 BRA `(.L_x_126) ;  /* 0x000000a400f88947 */ /* 0x004fea0003800000 */
.L_x_258:
[----:B------:R-:W-:Y:S05]  /*98b0*/  BRA.U UP1, `(.L_x_127) ;  /* 0x0000000101047547 */ /* 0x000fea000b800000 */
[----:B------:R-:W-:Y:S05]  /*98c0*/  BPT.TRAP 0x1 ;  /* 0x000000040000795c */ /* 0x000fea0000300000 */
.L_x_127:
[----:B-1----:R-:W-:Y:S02]  /*98d0*/  SHF.L.U32 R3, R19, 0x1f, RZ ;  /* 0x0000001f13037819 */ /* 0x002fe400000006ff */
[----:B------:R-:W-:-:S04]  /*98e0*/  MOV R0, UR24 ;  /* 0x0000001800007c02 */ /* 0x000fc80008000f00 */
[----:B------:R1:W2:Y:S03]  /*98f0*/  SYNCS.PHASECHK.TRANS64.TRYWAIT P0, [R0+URZ+0x58], R3 ;  /* 0x00005803000075a7 */ /* 0x0002a600080011ff */
[----:B--2---:R-:W-:Y:S05]  /*9900*/  @!P0 NANOSLEEP.SYNCS 0x989680 ;  /* 0x009896800000895d */ /* 0x004fea0003900000 */
[----:B------:R-:W2:Y:S02]  /*9910*/  @!P0 SYNCS.PHASECHK.TRANS64 P0, [R0+URZ+0x58], R3 ;  /* 0x00005803000085a7 */ /* 0x000ea400080010ff */
[----:B--2---:R-:W-:Y:S05]  /*9920*/  @P0 EXIT ;  /* 0x000000000000094d */ /* 0x004fea0003800000 */
[----:B------:R-:W-:Y:S05]  /*9930*/  BRA `(.L_x_127) ;  /* 0xfffffffc00e47947 */ /* 0x000fea000383ffff */
.L_x_86:
[----:B------:R-:W-:-:S09]  /*9940*/  UISETP.NE.AND UP0, UPT, UR21, 0x4, UPT ;  /* 0x000000041500788c */ /* 0x000fd2000bf05270 */
[----:B------:R-:W-:Y:S05]  /*9950*/  BRA.U UP0, `(.L_x_128) ;  /* 0x0000006d00f07547 */ /* 0x000fea000b800000 */
.L_x_129:
[----:B------:R-:W-:-:S08]  /*9960*/  NOP ;  /* 0x0000000000007918 */ /* 0x000fd00000000000 */
[----:B------:R-:W2:Y:S02]  /*9970*/  USETMAXREG.TRY_ALLOC.CTAPOOL UP0, 0xe8 ;  /* 0x000000e8000079c8 */ /* 0x000ea40008000600 */
[----:B--2---:R-:W-:Y:S05]  /*9980*/  BRA.U !UP0, `(.L_x_129) ;  /* 0xfffffffd08f47547 */ /* 0x004fea000b83ffff */
[----:B------:R-:W2:Y:S08]  /*9990*/  S2UR UR52, SR_CgaCtaId ;  /* 0x00000000003479c3 */ /* 0x000eb00000008800 */
[----:B------:R-:W-:Y:S01]  /*99a0*/  BAR.SYNC.DEFER_BLOCKING 0x6, 0xa0 ;  /* 0x0182800000007b1d */ /* 0x000fe20000010000 */
[C---:B-----5:R-:W-:Y:S01]  /*99b0*/  IMAD.SHL.U32 R5, R142.reuse, 0x40, RZ ;  /* 0x000000408e057824 */ /* 0x060fe200078e00ff */
[C---:B------:R-:W-:Y:S01]  /*99c0*/  LOP3.LUT P1, RZ, R142.reuse, 0x2, RZ, 0xc0, !PT ;  /* 0x000000028eff7812 */ /* 0x040fe2000782c0ff */
[C---:B------:R-:W-:Y:S01]  /*99d0*/  IMAD.SHL.U32 R2, R142.reuse, 0x20, RZ ;  /* 0x000000208e027824 */ /* 0x040fe200078e00ff */
[----:B------:R-:W-:Y:S01]  /*99e0*/  PLOP3.LUT P2, PT, PT, PT, PT, 0x80, 0x8 ;  /* 0x000000000008781c */ /* 0x000fe20003f4f070 */
[----:B------:R-:W-:Y:S01]  /*99f0*/  IMAD.U32 R4, R142, 0x10000, RZ ;  /* 0x000100008e047824 */ /* 0x000fe200078e00ff */
[----:B------:R-:W-:Y:S01]  /*9a00*/  UMOV UR43, 0x400 ;  /* 0x00000400002b7882 */ /* 0x000fe20000000000 */
[----:B------:R-:W-:Y:S01]  /*9a10*/  LOP3.LUT R3, R5, 0x1c0, RZ, 0xc0, !PT ;  /* 0x000001c005037812 */ /* 0x000fe200078ec0ff */
[----:B------:R-:W3:Y:S01]  /*9a20*/  SHFL.IDX PT, R143, R128, RZ, 0x1f ;  /* 0x00001fff808f7589 */ /* 0x000ee200000e0000 */
[----:B------:R-:W-:Y:S01]  /*9a30*/  LOP3.LUT R2, R2, 0x200, RZ, 0xc0, !PT ;  /* 0x0000020002027812 */ /* 0x000fe200078ec0ff */
[----:B------:R-:W-:Y:S01]  /*9a40*/  IMAD.SHL.U32 R0, R142, 0x8, RZ ;  /* 0x000000088e007824 */ /* 0x000fe200078e00ff */
[----:B------:R-:W-:Y:S01]  /*9a50*/  LOP3.LUT R3, R3, 0x28, R142, 0xf8, !PT ;  /* 0x0000002803037812 */ /* 0x000fe200078ef88e */
[----:B------:R-:W-:Y:S01]  /*9a60*/  IMAD.MOV.U32 R141, RZ, RZ, 0x10 ;  /* 0x00000010ff8d7424 */ /* 0x000fe200078e00ff */
[----:B------:R-:W-:Y:S01]  /*9a70*/  LOP3.LUT R2, R2, 0x1000, R5, 0xf8, !PT ;  /* 0x0000100002027812 */ /* 0x000fe200078ef805 */
[----:B------:R-:W-:Y:S01]  /*9a80*/  UMOV UR58, URZ ;  /* 0x000000ff003a7c82 */ /* 0x000fe20008000000 */
[----:B------:R-:W-:Y:S01]  /*9a90*/  LOP3.LUT R5, R4, 0x600000, RZ, 0xc0, !PT ;  /* 0x0060000004057812 */ /* 0x000fe200078ec0ff */
[----:B------:R-:W-:Y:S01]  /*9aa0*/  UMOV UR59, URZ ;  /* 0x000000ff003b7c82 */ /* 0x000fe20008000000 */
[----:B------:R-:W-:Y:S01]  /*9ab0*/  LOP3.LUT R3, R3, 0x38, R0, 0x78, !PT ;  /* 0x0000003803037812 */ /* 0x000fe200078e7800 */
[----:B------:R-:W1:Y:S01]  /*9ac0*/  LDCU.64 UR38, c[0x0][0x888] ;  /* 0x00011100ff2677ac */ /* 0x000e620008000a00 */
[----:B------:R-:W-:Y:S01]  /*9ad0*/  LOP3.LUT R142, R142, 0x60, RZ, 0xc0, !PT ;  /* 0x000000608e8e7812 */ /* 0x000fe200078ec0ff */
[----:B------:R-:W-:Y:S01]  /*9ae0*/  IMAD.MOV.U32 R138, RZ, RZ, 0x1 ;  /* 0x00000001ff8a7424 */ /* 0x000fe200078e00ff */
[----:B------:R-:W-:Y:S01]  /*9af0*/  LOP3.LUT R139, R2, R3, RZ, 0xfc, !PT ;  /* 0x00000003028b7212 */ /* 0x000fe200078efcff */
[----:B------:R-:W1:Y:S01]  /*9b00*/  LDCU.64 UR48, c[0x0][0xb18] ;  /* 0x00016300ff3077ac */ /* 0x000e620008000a00 */
[----:B------:R-:W-:Y:S01]  /*9b10*/  IMAD.MOV.U32 R137, RZ, RZ, RZ ;  /* 0x000000ffff897224 */ /* 0x000fe200078e00ff */
[----:B------:R-:W-:-:S02]  /*9b20*/  PRMT R136, RZ, 0x7610, R136 ;  /* 0x00007610ff887816 */ /* 0x000fc40000000088 */
[----:B------:R-:W-:Y:S01]  /*9b30*/  CS2R R134, SRZ ;  /* 0x0000000000867805 */ /* 0x000fe2000001ff00 */
[----:B--2---:R-:W-:Y:S01]  /*9b40*/  ULEA UR43, UR52, UR43, 0x18 ;  /* 0x0000002b342b7291 */ /* 0x004fe2000f8ec0ff */
[----:B------:R-:W-:Y:S01]  /*9b50*/  SEL R141, R141, 0xfffffff0, !P1 ;  /* 0xfffffff08d8d7807 */ /* 0x000fe20004800000 */
[----:B------:R-:W2:Y:S01]  /*9b60*/  LDCU.64 UR46, c[0x0][0xb20] ;  /* 0x00016400ff2e77ac */ /* 0x000ea20008000a00 */
[----:B---3--:R-:W-:Y:S01]  /*9b70*/  ISETP.NE.AND P0, PT, R143, 0x4, PT ;  /* 0x000000048f00780c */ /* 0x008fe20003f05270 */
[----:B------:R-:W3:Y:S05]  /*9b80*/  LDCU.64 UR44, c[0x0][0x8b0] ;  /* 0x00011600ff2c77ac */ /* 0x000eea0008000a00 */
[----:B------:R-:W4:Y:S01]  /*9b90*/  LDS R140, [UR43+0x2f0] ;  /* 0x0002f02bff8c7984 */ /* 0x000f220008000800 */
[----:B------:R-:W-:Y:S01]  /*9ba0*/  UIADD3 UR4, UPT, UPT, UR43, 0x1000, URZ ;  /* 0x000010002b047890 */ /* 0x000fe2000fffe0ff */
[----:B------:R-:W-:Y:S01]  /*9bb0*/  UMOV UR5, URZ ;  /* 0x000000ff00057c82 */ /* 0x000fe20008000000 */
[----:B----4-:R-:W-:-:S04]  /*9bc0*/  IMAD.IADD R140, R140, 0x1, R5 ;  /* 0x000000018c8c7824 */ /* 0x010fc800078e0205 */
[----:B-123--:R-:W-:Y:S06]  /*9bd0*/  @P0 BRA `(.L_x_130) ;  /* 0x00000000007c0947 */ /* 0x00efec0003800000 */
[----:B------:R-:W1:Y:S01]  /*9be0*/  LDC.64 R36, c[0x0][0xa00] ;  /* 0x00028000ff247b82 */ /* 0x000e620000000a00 */
[----:B------:R-:W2:Y:S01]  /*9bf0*/  LDCU UR6, c[0x0][0xc1c] ;  /* 0x00018380ff0677ac */ /* 0x000ea20008000800 */
[----:B------:R-:W3:Y:S06]  /*9c00*/  LDCU.64 UR58, c[0x0][0xb00] ;  /* 0x00016000ff3a77ac */ /* 0x000eec0008000a00 */
[----:B------:R-:W1:Y:S01]  /*9c10*/  LDC.64 R38, c[0x0][0xa08] ;  /* 0x00028200ff267b82 */ /* 0x000e620000000a00 */
[----:B------:R-:W-:-:S07]  /*9c20*/  ELECT P0, URZ, PT ;  /* 0x0000000000ff782f */ /* 0x000fce0003800000 */
[----:B------:R-:W4:Y:S01]  /*9c30*/  LDC.64 R32, c[0x0][0xa10] ;  /* 0x00028400ff207b82 */ /* 0x000f220000000a00 */
[----:B--2---:R-:W-:-:S04]  /*9c40*/  UIADD3 UR6, UPT, UPT, UR16, UR6, URZ ;  /* 0x0000000610067290 */ /* 0x004fc8000fffe0ff */
[----:B------:R-:W-:-:S03]  /*9c50*/  UIMAD UR6, UR6, 0xe, URZ ;  /* 0x0000000e060678a4 */ /* 0x000fc6000f8e02ff */
[----:B------:R-:W4:Y:S01]  /*9c60*/  LDC.64 R34, c[0x0][0xa18] ;  /* 0x00028600ff227b82 */ /* 0x000f220000000a00 */
[----:B---3--:R-:W-:-:S07]  /*9c70*/  UIMAD.WIDE.U32 UR58, UR6, 0x80, UR58 ;  /* 0x00000080063a78a5 */ /* 0x008fce000f8e003a */
[----:B------:R-:W2:Y:S01]  /*9c80*/  LDC.64 R28, c[0x0][0xa20] ;  /* 0x00028800ff1c7b82 */ /* 0x000ea20000000a00 */
[----:B-1----:R1:W-:Y:S07]  /*9c90*/  @P0 STS.128 [UR43+0x380], R36 ;  /* 0x00038024ff000988 */ /* 0x0023ee0008000c2b */
[----:B------:R-:W2:Y:S08]  /*9ca0*/  LDC.64 R30, c[0x0][0xa28] ;  /* 0x00028a00ff1e7b82 */ /* 0x000eb00000000a00 */
[----:B------:R-:W3:Y:S01]  /*9cb0*/  LDC.64 R24, c[0x0][0xa30] ;  /* 0x00028c00ff187b82 */ /* 0x000ee20000000a00 */
[----:B----4-:R1:W-:Y:S07]  /*9cc0*/  @P0 STS.128 [UR43+0x390], R32 ;  /* 0x00039020ff000988 */ /* 0x0103ee0008000c2b */
[----:B------:R-:W3:Y:S08]  /*9cd0*/  LDC.64 R26, c[0x0][0xa38] ;  /* 0x00028e00ff1a7b82 */ /* 0x000ef00000000a00 */
[----:B------:R-:W4:Y:S01]  /*9ce0*/  LDC.64 R20, c[0x0][0xa40] ;  /* 0x00029000ff147b82 */ /* 0x000f220000000a00 */
[----:B--2---:R1:W-:Y:S07]  /*9cf0*/  @P0 STS.128 [UR43+0x3a0], R28 ;  /* 0x0003a01cff000988 */ /* 0x0043ee0008000c2b */
[----:B------:R-:W4:Y:S08]  /*9d00*/  LDC.64 R22, c[0x0][0xa48] ;  /* 0x00029200ff167b82 */ /* 0x000f300000000a00 */
[----:B------:R-:W2:Y:S01]  /*9d10*/  LDC.64 R12, c[0x0][0xa50] ;  /* 0x00029400ff0c7b82 */ /* 0x000ea20000000a00 */
[----:B---3--:R1:W-:Y:S07]  /*9d20*/  @P0 STS.128 [UR43+0x3b0], R24 ;  /* 0x0003b018ff000988 */ /* 0x0083ee0008000c2b */
[----:B------:R-:W2:Y:S08]  /*9d30*/  LDC.64 R14, c[0x0][0xa58] ;  /* 0x00029600ff0e7b82 */ /* 0x000eb00000000a00 */
[----:B------:R-:W3:Y:S01]  /*9d40*/  LDC.64 R8, c[0x0][0xa60] ;  /* 0x00029800ff087b82 */ /* 0x000ee20000000a00 */
[----:B----4-:R1:W-:Y:S07]  /*9d50*/  @P0 STS.128 [UR43+0x3c0], R20 ;  /* 0x0003c014ff000988 */ /* 0x0103ee0008000c2b */
[----:B------:R-:W3:Y:S08]  /*9d60*/  LDC.64 R10, c[0x0][0xa68] ;  /* 0x00029a00ff0a7b82 */ /* 0x000ef00000000a00 */
[----:B------:R-:W4:Y:S01]  /*9d70*/  LDC.64 R4, c[0x0][0xa70] ;  /* 0x00029c00ff047b82 */ /* 0x000f220000000a00 */
[----:B--2---:R1:W-:Y:S07]  /*9d80*/  @P0 STS.128 [UR43+0x3d0], R12 ;  /* 0x0003d00cff000988 */ /* 0x0043ee0008000c2b */
[----:B------:R-:W4:Y:S01]  /*9d90*/  LDC.64 R6, c[0x0][0xa78] ;  /* 0x00029e00ff067b82 */ /* 0x000f220000000a00 */
[----:B---3--:R1:W-:Y:S04]  /*9da0*/  @P0 STS.128 [UR43+0x3e0], R8 ;  /* 0x0003e008ff000988 */ /* 0x0083e80008000c2b */
[----:B----4-:R1:W-:Y:S01]  /*9db0*/  @P0 STS.128 [UR43+0x3f0], R4 ;  /* 0x0003f004ff000988 */ /* 0x0103e20008000c2b */
[----:B------:R-:W-:Y:S01]  /*9dc0*/  NOP ;  /* 0x0000000000007918 */ /* 0x000fe20000000000 */
.L_x_130:
[----:B------:R-:W-:Y:S01]  /*9dd0*/  MOV R129, UR4 ;  /* 0x0000000400817c02 */ /* 0x000fe20008000f00 */
[----:B------:R-:W-:Y:S01]  /*9de0*/  UMOV UR54, URZ ;  /* 0x000000ff00367c82 */ /* 0x000fe20008000000 */
[----:B------:R-:W-:Y:S01]  /*9df0*/  SHF.L.U32 R139, R139, 0x1, RZ ;  /* 0x000000018b8b7819 */ /* 0x000fe200000006ff */
[----:B------:R-:W-:-:S06]  /*9e00*/  UMOV UR53, URZ ;  /* 0x000000ff00357c82 */ /* 0x000fcc0008000000 */
.L_x_184:
[----:B------:R-:W-:Y:S01]  /*9e10*/  LOP3.LUT R0, R136, 0xffff, RZ, 0xc0, !PT ;  /* 0x0000ffff88007812 */ /* 0x000fe200078ec0ff */
[----:B-1----:R-:W1:Y:S03]  /*9e20*/  LDC.64 R8, c[0x0][0x390] ;  /* 0x0000e400ff087b82 */ /* 0x002e660000000a00 */
        /* <DEDUP_REMOVED lines=16> */
[----:B------:R-:W-:Y:S02]  /*9f30*/  ISETP.NE.OR P0, PT, R143, 0x4, !P2 ;  /* 0x000000048f00780c */ /* 0x000fe40005705670 */
[----:B------:R-:W-:Y:S02]  /*9f40*/  R2UR UR56, R2 ;  /* 0x00000000023872ca */ /* 0x000fe400000e0000 */
[----:B------:R-:W-:Y:S09]  /*9f50*/  R2UR UR57, R3 ;  /* 0x00000000033972ca */ /* 0x000ff200000e0000 */
[----:B-1-3--:R-:W-:Y:S06]  /*9f60*/  @P0 BRA `(.L_x_131) ;  /* 0x0000000000ec0947 */ /* 0x00afec0003800000 */
[----:B------:R-:W-:Y:S01]  /*9f70*/  IMAD.U32 R11, RZ, RZ, UR43 ;  /* 0x0000002bff0b7e24 */ /* 0x000fe2000f8e00ff */
[----:B------:R-:W1:Y:S01]  /*9f80*/  S2R R0, SR_LANEID ;  /* 0x0000000000007919 */ /* 0x000e620000000000 */
[----:B------:R-:W-:Y:S01]  /*9f90*/  ELECT P0, URZ, PT ;  /* 0x0000000000ff782f */ /* 0x000fe20003800000 */
[----:B------:R-:W-:Y:S01]  /*9fa0*/  BSSY.RECONVERGENT B0, `(.L_x_132) ;  /* 0x0000032000007945 */ /* 0x000fe20003800200 */
[----:B-1----:R-:W-:Y:S05]  /*9fb0*/  IMAD.SHL.U32 R0, R0, 0x4, RZ ;  /* 0x0000000400007824 */ /* 0x002fea00078e00ff */
[----:B------:R-:W-:Y:S06]  /*9fc0*/  IADD3 R11, PT, PT, R0, 0x380, R11 ;  /* 0x00000380000b7810 */ /* 0x000fec0007ffe00b */
[----:B------:R-:W-:Y:S05]  /*9fd0*/  @!P0 BRA `(.L_x_133) ;  /* 0x0000000000b88947 */ /* 0x000fea0003800000 */
[----:B------:R-:W-:Y:S01]  /*9fe0*/  STS [UR43+0x3b0], RZ ;  /* 0x0003b0ffff007988 */ /* 0x000fe2000800082b */
[----:B------:R-:W-:Y:S01]  /*9ff0*/  ISETP.NE.U32.AND P0, PT, RZ, UR46, PT ;  /* 0x0000002eff007c0c */ /* 0x000fe2000bf05070 */
[C---:B------:R-:W-:Y:S01]  /*a000*/  IMAD.WIDE R6, R16.reuse, 0xc, R8 ;  /* 0x0000000c10067825 */ /* 0x040fe200078e0208 */
[----:B------:R-:W-:Y:S02]  /*a010*/  UIADD3 UR4, UPT, UPT, UR43, 0x380, URZ ;  /* 0x000003802b047890 */ /* 0x000fe4000fffe0ff */
[----:B------:R-:W-:Y:S02]  /*a020*/  ISETP.NE.AND.EX P1, PT, RZ, UR47, PT, P0 ;  /* 0x0000002fff007c0c */ /* 0x000fe4000bf25300 */
[----:B------:R-:W2:Y:S01]  /*a030*/  LDG.E R18, desc[UR50][R6.64] ;  /* 0x0000003206127981 */ /* 0x000ea2000c1e1900 */
[C---:B------:R-:W-:Y:S03]  /*a040*/  LEA R2, P0, R16.reuse, RZ, 0x3 ;  /* 0x000000ff10027211 */ /* 0x040fe600078018ff */
[----:B------:R1:W3:Y:S01]  /*a050*/  LDG.E R5, desc[UR50][R6.64+0x4] ;  /* 0x0000043206057981 */ /* 0x0002e2000c1e1900 */
[----:B------:R-:W-:Y:S06]  /*a060*/  LEA.HI.X.SX32 R3, R16, RZ, 0x3, P0 ;  /* 0x000000ff10037211 */ /* 0x000fec00000f1eff */
[C---:B------:R-:W-:Y:S04]  /*a070*/  @P1 IADD3 R12, P0, PT, R2.reuse, UR46, RZ ;  /* 0x0000002e020c1c10 */ /* 0x040fe8000ff1e0ff */
[C---:B------:R-:W-:Y:S02]  /*a080*/  @P1 IADD3.X R13, PT, PT, R3.reuse, UR47, RZ, P0, !PT ;  /* 0x0000002f030d1c10 */ /* 0x040fe400087fe4ff */
[----:B------:R-:W-:Y:S03]  /*a090*/  IADD3 R14, P0, PT, R2, UR48, RZ ;  /* 0x00000030020e7c10 */ /* 0x000fe6000ff1e0ff */
[----:B------:R-:W4:Y:S01]  /*a0a0*/  @P1 LDG.E.64 R20, desc[UR50][R12.64] ;  /* 0x000000320c141981 */ /* 0x000f22000c1e1b00 */
[----:B------:R-:W-:Y:S03]  /*a0b0*/  IADD3.X R15, PT, PT, R3, UR49, RZ, P0, !PT ;  /* 0x00000031030f7c10 */ /* 0x000fe600087fe4ff */
[----:B------:R-:W5:Y:S04]  /*a0c0*/  LDS R3, [UR43+0x39c] ;  /* 0x00039c2bff037984 */ /* 0x000f680008000800 */
[----:B------:R-:W5:Y:S01]  /*a0d0*/  LDG.E.64 R14, desc[UR50][R14.64] ;  /* 0x000000320e0e7981 */ /* 0x000f62000c1e1b00 */
[----:B-1----:R-:W-:Y:S03]  /*a0e0*/  IMAD.U32 R6, RZ, RZ, UR4 ;  /* 0x00000004ff067e24 */ /* 0x002fe6000f8e00ff */
[----:B-----5:R-:W-:Y:S01]  /*a0f0*/  STS.64 [UR43+0x380], R14 ;  /* 0x0003800eff007988 */ /* 0x020fe20008000a2b */
[--C-:B--2---:R-:W-:Y:S01]  /*a100*/  SHF.R.S32.HI R19, RZ, 0x1f, R18.reuse ;  /* 0x0000001fff137819 */ /* 0x104fe20000011412 */
[----:B------:R-:W-:Y:S02]  /*a110*/  @!P1 IMAD.MOV.U32 R20, RZ, RZ, R18 ;  /* 0x000000ffff149224 */ /* 0x000fe400078e0012 */
[----:B---3--:R-:W-:Y:S02]  /*a120*/  VIADD R5, R5, 0xffffffff ;  /* 0xffffffff05057836 */ /* 0x008fe40000000000 */
[----:B------:R-:W-:Y:S05]  /*a130*/  @!P1 IMAD.MOV.U32 R21, RZ, RZ, R19 ;  /* 0x000000ffff159224 */ /* 0x000fea00078e0013 */
[----:B----4-:R-:W-:Y:S04]  /*a140*/  SHF.L.U64.HI R10, R20, 0x1, R21 ;  /* 0x00000001140a7819 */ /* 0x010fe80000010215 */
[----:B------:R-:W-:Y:S04]  /*a150*/  LOP3.LUT R10, R10, 0x1fffffff, RZ, 0xc0, !PT ;  /* 0x1fffffff0a0a7812 */ /* 0x000fe800078ec0ff */
[----:B------:R-:W-:Y:S04]  /*a160*/  SHF.R.U32.HI R2, RZ, 0x4, R10 ;  /* 0x00000004ff027819 */ /* 0x000fe8000001160a */
[----:B------:R-:W-:Y:S02]  /*a170*/  LOP3.LUT R13, R3, 0xf, R2, 0xb8, !PT ;  /* 0x0000000f030d7812 */ /* 0x000fe400078eb802 */
[----:B------:R-:W-:Y:S03]  /*a180*/  SHF.R.U64 R2, R6, 0x4, RZ ;  /* 0x0000000406027819 */ /* 0x000fe600000012ff */
[----:B------:R1:W-:Y:S04]  /*a190*/  STS [UR43+0x39c], R13 ;  /* 0x00039c0dff007988 */ /* 0x0003e8000800082b */
[----:B------:R-:W2:Y:S04]  /*a1a0*/  LDS R4, [UR43+0x39c] ;  /* 0x00039c2bff047984 */ /* 0x000ea80008000800 */
[----:B------:R-:W-:Y:S04]  /*a1b0*/  STS [UR43+0x390], R2 ;  /* 0x00039002ff007988 */ /* 0x000fe8000800082b */
[----:B------:R-:W-:Y:S01]  /*a1c0*/  STS [UR43+0x394], R2 ;  /* 0x00039402ff007988 */ /* 0x000fe2000800082b */
[----:B-1----:R-:W-:Y:S05]  /*a1d0*/  IMAD.SHL.U32 R13, R20, 0x2, RZ ;  /* 0x00000002140d7824 */ /* 0x002fea00078e00ff */
[----:B------:R-:W-:Y:S04]  /*a1e0*/  LOP3.LUT R13, R13, 0xfffffffe, RZ, 0xc0, !PT ;  /* 0xfffffffe0d0d7812 */ /* 0x000fe800078ec0ff */
[----:B------:R-:W-:Y:S05]  /*a1f0*/  SHF.R.U64 R10, R13, 0x4, R10 ;  /* 0x000000040d0a7819 */ /* 0x000fea000000120a */
[----:B------:R-:W-:Y:S01]  /*a200*/  STS [UR43+0x38c], R10 ;  /* 0x00038c0aff007988 */ /* 0x000fe2000800082b */
[----:B--2---:R-:W-:Y:S05]  /*a210*/  LOP3.LUT R7, R4, 0xf0, RZ, 0xb8, !PT ;  /* 0x000000f004077812 */ /* 0x004fea00078eb8ff */
[----:B------:R1:W-:Y:S04]  /*a220*/  STS [UR43+0x39c], R7 ;  /* 0x00039c07ff007988 */ /* 0x0003e8000800082b */
[----:B------:R-:W2:Y:S01]  /*a230*/  LDS R4, [UR43+0x39c] ;  /* 0x00039c2bff047984 */ /* 0x000ea20008000800 */
[----:B-1----:R-:W-:Y:S02]  /*a240*/  CS2R R6, SRZ ;  /* 0x0000000000067805 */ /* 0x002fe4000001ff00 */
[----:B--2---:R-:W-:Y:S01]  /*a250*/  LOP3.LUT R3, R4, 0xf00, RZ, 0xb8, !PT ;  /* 0x00000f0004037812 */ /* 0x004fe200078eb8ff */
[----:B------:R-:W-:Y:S04]  /*a260*/  VIADD R4, R18, 0xffffffff ;  /* 0xffffffff12047836 */ /* 0x000fe80000000000 */
[----:B------:R-:W-:Y:S04]  /*a270*/  STS.64 [UR43+0x398], R2 ;  /* 0x00039802ff007988 */ /* 0x000fe80008000a2b */
[----:B------:R-:W1:Y:S04]  /*a280*/  LDS R12, [UR43+0x39c] ;  /* 0x00039c2bff0c7984 */ /* 0x000e680008000800 */
[----:B------:R2:W-:Y:S01]  /*a290*/  STS.128 [UR43+0x3a0], R4 ;  /* 0x0003a004ff007988 */ /* 0x0005e20008000c2b */
[----:B-1----:R-:W-:Y:S05]  /*a2a0*/  LOP3.LUT R12, R12, 0xf000, RZ, 0xb8, !PT ;  /* 0x0000f0000c0c7812 */ /* 0x002fea00078eb8ff */
[----:B------:R2:W-:Y:S02]  /*a2b0*/  STS [UR43+0x39c], R12 ;  /* 0x00039c0cff007988 */ /* 0x0005e4000800082b */
.L_x_133:
[----:B------:R-:W-:Y:S05]  /*a2c0*/  BSYNC.RECONVERGENT B0 ;  /* 0x0000000000007941 */ /* 0x000fea0003800200 */
.L_x_132:
[----:B------:R-:W-:Y:S01]  /*a2d0*/  NOP ;  /* 0x0000000000007918 */ /* 0x000fe20000000000 */
[----:B------:R-:W1:Y:S01]  /*a2e0*/  LDS R11, [R11] ;  /* 0x000000000b0b7984 */ /* 0x000e620000000800 */
[----:B------:R-:W-:Y:S04]  /*a2f0*/  IADD3 R2, P0, PT, R0, UR56, RZ ;  /* 0x0000003800027c10 */ /* 0x000fe8000ff1e0ff */
[----:B------:R-:W-:Y:S05]  /*a300*/  IADD3.X R3, PT, PT, RZ, UR57, RZ, P0, !PT ;  /* 0x00000039ff037c10 */ /* 0x000fea00087fe4ff */
[----:B-1----:R1:W5:Y:S04]  /*a310*/  ATOMG.E.EXCH.STRONG.GPU PT, RZ, [R2], R11 ;  /* 0x0000000b02ff73a8 */ /* 0x00236800041ee100 */
.L_x_131:
[----:B------:R-:W-:Y:S09]  /*a320*/  UISETP.NE.AND UP0, UPT, UR37, 0x8, UPT ;  /* 0x000000082500788c */ /* 0x000ff2000bf05270 */
[----:B------:R-:W-:Y:S05]  /*a330*/  BRA.U UP0, `(.L_x_134) ;  /* 0x0000000100047547 */ /* 0x000fea000b800000 */
[----:B------:R-:W-:Y:S05]  /*a340*/  BPT.TRAP 0x1 ;  /* 0x000000040000795c */ /* 0x000fea0000300000 */
.L_x_134:
[----:B------:R-:W-:Y:S01]  /*a350*/  ULEA UR6, UR5, UR43, 0x3 ;  /* 0x0000002b05067291 */ /* 0x000fe2000f8e18ff */
[----:B-1----:R-:W-:Y:S08]  /*a360*/  SHF.L.U32 R3, R134, 0x1f, RZ ;  /* 0x0000001f86037819 */ /* 0x002ff000000006ff */
[----:B-----5:R-:W1:Y:S02]  /*a370*/  SYNCS.PHASECHK.TRANS64.TRYWAIT P0, [UR6+0x130], R3 ;  /* 0x00013003ff0075a7 */ /* 0x020e640008001106 */
[----:B-1----:R-:W-:Y:S05]  /*a380*/  @!P0 BRA `(.L_x_135) ;  /* 0x0000009c00588947 */ /* 0x002fea0003800000 */
.L_x_260:
[----:B------:R-:W-:Y:S09]  /*a390*/  UIMAD UR4, UR5, 0x14, UR36 ;  /* 0x00000014050478a4 */ /* 0x000ff2000f8e0224 */
[----:B------:R-:W3:Y:S04]  /*a3a0*/  LDS.U16 R136, [UR4+0x12] ;  /* 0x00001204ff887984 */ /* 0x000ee80008000400 */
[----:B------:R-:W4:Y:S04]  /*a3b0*/  LDS R133, [UR4] ;  /* 0x00000004ff857984 */ /* 0x000f280008000800 */
[----:B------:R-:W1:Y:S04]  /*a3c0*/  LDS R132, [UR4+0x4] ;  /* 0x00000404ff847984 */ /* 0x000e680008000800 */
[----:B------:R-:W1:Y:S04]  /*a3d0*/  LDS R131, [UR4+0x8] ;  /* 0x00000804ff837984 */ /* 0x000e680008000800 */
[----:B------:R-:W1:Y:S01]  /*a3e0*/  LDS R130, [UR4+0xc] ;  /* 0x00000c04ff827984 */ /* 0x000e620008000800 */
[----:B------:R-:W-:Y:S01]  /*a3f0*/  @!PT LDS RZ, [RZ] ;  /* 0x00000000fffff984 */ /* 0x000fe20000000800 */
[----:B------:R-:W-:Y:S01]  /*a400*/  @!PT LDS RZ, [RZ] ;  /* 0x00000000fffff984 */ /* 0x000fe20000000800 */
[----:B------:R-:W-:Y:S01]  /*a410*/  @!PT LDS RZ, [RZ] ;  /* 0x00000000fffff984 */ /* 0x000fe20000000800 */
[----:B------:R-:W-:Y:S01]  /*a420*/  @!PT LDS RZ, [RZ] ;  /* 0x00000000fffff984 */ /* 0x000fe20000000800 */
[----:B------:R5:W-:Y:S06]  /*a430*/  MEMBAR.ALL.CTA ;  /* 0x0000000000007992 */ /* 0x000bec0000008000 */
[----:B-----5:R-:W1:Y:S01]  /*a440*/  FENCE.VIEW.ASYNC.S ;  /* 0x00000000000073c6 */ /* 0x020e620000000000 */
[----:B------:R-:W-:Y:S05]  /*a450*/  BRA.U UP0, `(.L_x_136) ;  /* 0x0000000100047547 */ /* 0x000fea000b800000 */
[----:B------:R-:W-:Y:S05]  /*a460*/  BPT.TRAP 0x1 ;  /* 0x000000040000795c */ /* 0x000fea0000300000 */
.L_x_136:
[----:B------:R-:W-:Y:S01]  /*a470*/  UIADD3 UR4, UPT, UPT, UR6, 0x170, URZ ;  /* 0x0000017006047890 */ /* 0x000fe2000fffe0ff */
[----:B------:R-:W-:Y:S01]  /*a480*/  IMAD.WIDE R8, R16, 0xc, R8 ;  /* 0x0000000c10087825 */ /* 0x000fe200078e0208 */
[----:B------:R-:W-:Y:S01]  /*a490*/  USHF.L.U32 UR41, UR18, 0x7, URZ ;  /* 0x0000000712297899 */ /* 0x000fe200080006ff */
[----:B------:R-:W-:Y:S01]  /*a4a0*/  ISETP.NE.OR P1, PT, R142, RZ, !P2 ;  /* 0x000000ff8e00720c */ /* 0x000fe20005725670 */
[----:B------:R-:W-:Y:S01]  /*a4b0*/  UPRMT UR4, UR52, 0x654, UR4 ;  /* 0x0000065434047896 */ /* 0x000fe20008000004 */
[----:B------:R-:W-:Y:S01]  /*a4c0*/  BSSY.RECONVERGENT B0, `(.L_x_137) ;  /* 0x000000b000007945 */ /* 0x000fe20003800200 */
[----:B------:R-:W-:Y:S01]  /*a4d0*/  USHF.L.U32 UR42, UR19, 0x8, URZ ;  /* 0x00000008132a7899 */ /* 0x000fe200080006ff */
[----:B------:R-:W-:Y:S01]  /*a4e0*/  LOP3.LUT P0, RZ, R129, 0x3f0, RZ, 0xc0, !PT ;  /* 0x000003f081ff7812 */ /* 0x000fe2000780c0ff */
[----:B------:R-:W-:Y:S05]  /*a4f0*/  UIADD3 UR55, UPT, UPT, UR5, 0x1, URZ ;  /* 0x0000000105377890 */ /* 0x000fea000fffe0ff */
[----:B-1----:R-:W-:Y:S01]  /*a500*/  SYNCS.ARRIVE.TRANS64.RED.A1T0 RZ, [UR4], RZ ;  /* 0x000000ffffff79a7 */ /* 0x002fe20008100404 */
[----:B------:R1:W5:Y:S02]  /*a510*/  LDG.E R146, desc[UR50][R8.64+0x8] ;  /* 0x0000083208927981 */ /* 0x000364000c1e1900 */
[----:B------:R-:W-:Y:S05]  /*a520*/  @P1 BRA `(.L_x_138) ;  /* 0x0000000000101947 */ /* 0x000fea0003800000 */
[----:B------:R-:W-:Y:S04]  /*a530*/  DEPBAR {5,4,3,2,1,0} ;  /* 0x0000003f0000791a */ /* 0x000fe80000000000 */
[----:B------:R-:W2:Y:S02]  /*a540*/  CCTL.E.C.LDCU.IV.DEEP [UR56] ;  /* 0x0000000038007540 */ /* 0x000ea40009c08000 */
[----:B--2---:R2:W-:Y:S01]  /*a550*/  UTMACCTL.IV [UR56] ;  /* 0x00000000380079b9 */ /* 0x0045e20008000000 */
[----:B------:R-:W-:Y:S01]  /*a560*/  NOP ;  /* 0x0000000000007918 */ /* 0x000fe20000000000 */
.L_x_138:
[----:B--2---:R-:W-:Y:S05]  /*a570*/  BSYNC.RECONVERGENT B0 ;  /* 0x0000000000007941 */ /* 0x004fea0003800200 */
.L_x_137:
[----:B------:R-:W-:Y:S04]  /*a580*/  BSSY.RECONVERGENT B6, `(.L_x_139) ;  /* 0x0000021000067945 */ /* 0x000fe80003800200 */
[----:B------:R-:W-:Y:S05]  /*a590*/  @!P0 BRA `(.L_x_140) ;  /* 0x00000000007c8947 */ /* 0x000fea0003800000 */
[----:B------:R-:W2:Y:S01]  /*a5a0*/  LDCU.64 UR8, c[0x4][0x80] ;  /* 0x01001000ff0877ac */ /* 0x000ea20008000a00 */
[----:B------:R-:W-:Y:S01]  /*a5b0*/  MOV R2, 0x0 ;  /* 0x0000000000027802 */ /* 0x000fe20000000f00 */
[----:B------:R-:W-:Y:S02]  /*a5c0*/  HFMA2 R12, -RZ, RZ, 0, 5.9604644775390625e-08 ;  /* 0x00000001ff0c7431 */ /* 0x000fe400000001ff */
[----:B-1----:R-:W-:Y:S01]  /*a5d0*/  IMAD.MOV.U32 R8, RZ, RZ, 0x70 ;  /* 0x00000070ff087424 */ /* 0x002fe200078e00ff */
[----:B------:R1:W1:Y:S01]  /*a5e0*/  LDC.64 R14, c[0x4][R2] ;  /* 0x01000000020e7b82 */ /* 0x0002620000000a00 */
[----:B------:R-:W3:Y:S01]  /*a5f0*/  LDCU.64 UR6, c[0x4][0x88] ;  /* 0x01001100ff0677ac */ /* 0x000ee20008000a00 */
[----:B------:R-:W-:Y:S01]  /*a600*/  IMAD.MOV.U32 R13, RZ, RZ, RZ ;  /* 0x000000ffff0d7224 */ /* 0x000fe200078e00ff */
[----:B------:R-:W4:Y:S01]  /*a610*/  LDCU.64 UR4, c[0x4][0x8] ;  /* 0x01000100ff0477ac */ /* 0x000f220008000a00 */
[----:B--2---:R-:W-:Y:S01]  /*a620*/  MOV R5, UR9 ;  /* 0x0000000900057c02 */ /* 0x004fe20008000f00 */
[----:B------:R-:W-:Y:S01]  /*a630*/  IMAD.U32 R4, RZ, RZ, UR8 ;  /* 0x00000008ff047e24 */ /* 0x000fe2000f8e00ff */
[----:B---3--:R-:W-:Y:S01]  /*a640*/  MOV R7, UR7 ;  /* 0x0000000700077c02 */ /* 0x008fe20008000f00 */
[----:B------:R-:W-:Y:S01]  /*a650*/  IMAD.U32 R6, RZ, RZ, UR6 ;  /* 0x00000006ff067e24 */ /* 0x000fe2000f8e00ff */
[----:B----4-:R-:W-:Y:S01]  /*a660*/  MOV R11, UR5 ;  /* 0x00000005000b7c02 */ /* 0x010fe20008000f00 */
[----:B------:R-:W-:Y:S02]  /*a670*/  IMAD.U32 R10, RZ, RZ, UR4 ;  /* 0x00000004ff0a7e24 */ /* 0x000fe4000f8e00ff */
[----:B------:R-:W-:Y:S07]  /*a680*/  LEPC R20, `(.L_x_141) ;  /* 0x000000001014794e */ /* 0x000fee0000000000 */
[----:B-1---5:R-:W-:Y:S05]  /*a690*/  CALL.ABS.NOINC R14 ;  /* 0x000000000e007343 */ /* 0x022fea0003c00000 */
.L_x_141:
[----:B------:R-:W1:Y:S01]  /*a6a0*/  LDCU.64 UR8, c[0x4][0x80] ;  /* 0x01001000ff0877ac */ /* 0x000e620008000a00 */
[----:B------:R-:W2:Y:S01]  /*a6b0*/  LDC.64 R2, c[0x4][R2] ;  /* 0x0100000002027b82 */ /* 0x000ea20000000a00 */
[----:B------:R-:W-:Y:S02]  /*a6c0*/  HFMA2 R12, -RZ, RZ, 0, 5.9604644775390625e-08 ;  /* 0x00000001ff0c7431 */ /* 0x000fe400000001ff */
[----:B------:R-:W-:Y:S02]  /*a6d0*/  IMAD.MOV.U32 R8, RZ, RZ, 0x70 ;  /* 0x00000070ff087424 */ /* 0x000fe400078e00ff */
[----:B------:R-:W-:Y:S01]  /*a6e0*/  IMAD.MOV.U32 R13, RZ, RZ, RZ ;  /* 0x000000ffff0d7224 */ /* 0x000fe200078e00ff */
[----:B------:R-:W3:Y:S01]  /*a6f0*/  LDCU.64 UR6, c[0x4][0x88] ;  /* 0x01001100ff0677ac */ /* 0x000ee20008000a00 */
[----:B------:R-:W4:Y:S01]  /*a700*/  LDCU.64 UR4, c[0x4][0x8] ;  /* 0x01000100ff0477ac */ /* 0x000f220008000a00 */
[----:B-1----:R-:W-:Y:S02]  /*a710*/  MOV R4, UR8 ;  /* 0x0000000800047c02 */ /* 0x002fe40008000f00 */
[----:B------:R-:W-:Y:S02]  /*a720*/  MOV R5, UR9 ;  /* 0x0000000900057c02 */ /* 0x000fe40008000f00 */
[----:B---3--:R-:W-:Y:S01]  /*a730*/  MOV R7, UR7 ;  /* 0x0000000700077c02 */ /* 0x008fe20008000f00 */
[----:B------:R-:W-:Y:S01]  /*a740*/  IMAD.U32 R6, RZ, RZ, UR6 ;  /* 0x00000006ff067e24 */ /* 0x000fe2000f8e00ff */
[----:B----4-:R-:W-:Y:S01]  /*a750*/  MOV R11, UR5 ;  /* 0x00000005000b7c02 */ /* 0x010fe20008000f00 */
[----:B------:R-:W-:Y:S02]  /*a760*/  IMAD.U32 R10, RZ, RZ, UR4 ;  /* 0x00000004ff0a7e24 */ /* 0x000fe4000f8e00ff */
[----:B------:R-:W-:Y:S07]  /*a770*/  LEPC R20, `(.L_x_140) ;  /* 0x000000001014794e */ /* 0x000fee0000000000 */
[----:B--2---:R-:W-:Y:S05]  /*a780*/  CALL.ABS.NOINC R2 ;  /* 0x0000000002007343 */ /* 0x004fea0003c00000 */
.L_x_140:
[----:B------:R-:W-:Y:S05]  /*a790*/  BSYNC.RECONVERGENT B6 ;  /* 0x0000000000067941 */ /* 0x000fea0003800200 */
.L_x_139:
[----:B------:R-:W-:Y:S01]  /*a7a0*/  ISETP.NE.AND P0, PT, R142, RZ, PT ;  /* 0x000000ff8e00720c */ /* 0x000fe20003f05270 */
[----:B------:R-:W-:Y:S01]  /*a7b0*/  BSSY B0, `(.L_x_142) ;  /* 0x0000009000007945 */ /* 0x000fe20003800000 */
[----:B------:R-:W-:Y:S04]  /*a7c0*/  PLOP3.LUT P1, PT, PT, PT, PT, 0x8, 0x80 ;  /* 0x000000000080781c */ /* 0x000fe80003f2e170 */
[----:B------:R-:W-:Y:S07]  /*a7d0*/  P2R R147, PR, RZ, 0x2 ;  /* 0x00000002ff937803 */ /* 0x000fee0000000000 */
[----:B------:R-:W-:Y:S05]  /*a7e0*/  @P0 BRA `(.L_x_143) ;  /* 0x0000000000140947 */ /* 0x000fea0003800000 */
[----:B------:R-:W-:Y:S03]  /*a7f0*/  UMOV UR4, 0xffffffff ;  /* 0xffffffff00047882 */ /* 0x000fe60000000000 */
[----:B------:R-:W-:Y:S05]  /*a800*/  BRA.DIV UR4, `(.L_x_144) ;  /* 0x0000009a04507947 */ /* 0x000fea000b800000 */
[----:B------:R-:W-:Y:S11]  /*a810*/  ELECT P6, URZ, PT ;  /* 0x0000000000ff782f */ /* 0x000ff600038c0000 */
[----:B------:R-:W-:Y:S02]  /*a820*/  @!UPT UIADD3 URZ, UPT, UPT, URZ, URZ, URZ ;  /* 0x000000fffffff290 */ /* 0x000fe4000fffe0ff */
.L_x_262:
[----:B------:R-:W-:Y:S07]  /*a830*/  P2R R147, PR, RZ, 0x40 ;  /* 0x00000040ff937803 */ /* 0x000fee0000000000 */
.L_x_143:
[----:B------:R-:W-:Y:S05]  /*a840*/  BSYNC B0 ;  /* 0x0000000000007941 */ /* 0x000fea0003800000 */
.L_x_142:
[----:B------:R-:W2:Y:S01]  /*a850*/  LDC.64 R2, c[0x0][0x8b8] ;  /* 0x00022e00ff027b82 */ /* 0x000ea20000000a00 */
[----:B------:R-:W-:Y:S02]  /*a860*/  LOP3.LUT R138, R138, 0x1, RZ, 0x3c, !PT ;  /* 0x000000018a8a7812 */ /* 0x000fe400078e3cff */
[----:B--2---:R-:W-:Y:S04]  /*a870*/  ISETP.NE.U32.AND P0, PT, R2, RZ, PT ;  /* 0x000000ff0200720c */ /* 0x004fe80003f05070 */
[----:B------:R-:W-:Y:S02]  /*a880*/  ISETP.NE.AND.EX P1, PT, R3, RZ, PT, P0 ;  /* 0x000000ff0300720c */ /* 0x000fe40003f25300 */
[----:B------:R-:W2:Y:S11]  /*a890*/  LDC.64 R2, c[0x0][0x890] ;  /* 0x00022400ff027b82 */ /* 0x000eb60000000a00 */
[----:B-1----:R-:W1:Y:S01]  /*a8a0*/  @P1 LDC.64 R8, c[0x0][0x8b8] ;  /* 0x00022e00ff081b82 */ /* 0x002e620000000a00 */
[----:B--2---:R-:W-:Y:S04]  /*a8b0*/  ISETP.NE.U32.AND P0, PT, R2, RZ, PT ;  /* 0x000000ff0200720c */ /* 0x004fe80003f05070 */
[----:B------:R-:W-:Y:S01]  /*a8c0*/  ISETP.NE.AND.EX P0, PT, R3, RZ, PT, P0 ;  /* 0x000000ff0300720c */ /* 0x000fe20003f05300 */
[C---:B-1----:R-:W-:Y:S05]  /*a8d0*/  @P1 IMAD.WIDE R8, R16.reuse, 0x8, R8 ;  /* 0x0000000810081825 */ /* 0x042fea00078e0208 */
[----:B------:R-:W2:Y:S07]  /*a8e0*/  @P1 LDG.E.64 R4, desc[UR50][R8.64] ;  /* 0x0000003208041981 */ /* 0x000eae000c1e1b00 */
[----:B------:R-:W1:Y:S02]  /*a8f0*/  @P0 LDC.64 R2, c[0x0][0x890] ;  /* 0x00022400ff020b82 */ /* 0x000e640000000a00 */
[----:B-1----:R-:W-:Y:S05]  /*a900*/  @P0 IMAD.WIDE R2, R16, 0x8, R2 ;  /* 0x0000000810020825 */ /* 0x002fea00078e0202 */
[----:B------:R1:W3:Y:S02]  /*a910*/  @P0 LDG.E.64 R6, desc[UR50][R2.64] ;  /* 0x0000003202060981 */ /* 0x0002e4000c1e1b00 */
[----:B-1----:R-:W-:Y:S02]  /*a920*/  SHF.L.U32 R2, R138, 0x1f, RZ ;  /* 0x0000001f8a027819 */ /* 0x002fe400000006ff */
[----:B--2---:R1:W5:Y:S04]  /*a930*/  @P1 LD.E R88, desc[UR50][R4.64] ;  /* 0x0000003204581980 */ /* 0x004368000c101900 */
[----:B---3--:R1:W5:Y:S01]  /*a940*/  @P0 LD.E R89, desc[UR50][R6.64] ;  /* 0x0000003206590980 */ /* 0x008362000c101900 */
[----:B------:R-:W-:Y:S05]  /*a950*/  @P0 BRA `(.L_x_145) ;  /* 0x0000000000240947 */ /* 0x000fea0003800000 */
[----:B------:R-:W-:Y:S04]  /*a960*/  ISETP.NE.U32.AND P0, PT, RZ, UR38, PT ;  /* 0x00000026ff007c0c */ /* 0x000fe8000bf05070 */
[----:B------:R-:W-:Y:S11]  /*a970*/  ISETP.NE.AND.EX P0, PT, RZ, UR39, PT, P0 ;  /* 0x00000027ff007c0c */ /* 0x000ff6000bf05300 */
[----:B------:R-:W-:Y:S02]  /*a980*/  @!UPT UIADD3 URZ, UPT, UPT, URZ, URZ, URZ ;  /* 0x000000fffffff290 */ /* 0x000fe4000fffe0ff */
[----:B------:R-:W2:Y:S08]  /*a990*/  @P0 LDC R3, c[0x0][0x898] ;  /* 0x00022600ff030b82 */ /* 0x000eb00000000800 */
[----:B-1----:R-:W1:Y:S01]  /*a9a0*/  @P0 LDC.64 R4, c[0x0][0x888] ;  /* 0x00022200ff040b82 */ /* 0x002e620000000a00 */
[----:B--2---:R-:W-:Y:S04]  /*a9b0*/  @P0 IMAD R3, R16, R3, RZ ;  /* 0x0000000310030224 */ /* 0x004fe800078e02ff */
[----:B-1----:R-:W-:Y:S05]  /*a9c0*/  @P0 IMAD.WIDE R4, R3, 0x4, R4 ;  /* 0x0000000403040825 */ /* 0x002fea00078e0204 */
[----:B-----5:R2:W5:Y:S02]  /*a9d0*/  @P0 LDG.E R89, desc[UR50][R4.64] ;  /* 0x0000003204590981 */ /* 0x020564000c1e1900 */
[----:B--2---:R-:W3:Y:S02]  /*a9e0*/  @!P0 LDC R89, c[0x0][0x880] ;  /* 0x00022000ff598b82 */ /* 0x004ee40000000800 */
.L_x_145:
        /* <DEDUP_REMOVED lines=9> */
[----:B--2---:R-:W1:Y:S02]  /*aa80*/  @!P0 LDC R88, c[0x0][0x8a8] ;  /* 0x00022a00ff588b82 */ /* 0x004e640000000800 */
.L_x_146:
[----:B------:R-:W2:Y:S01]  /*aa90*/  SYNCS.PHASECHK.TRANS64.TRYWAIT P0, [UR43+0x20], R2 ;  /* 0x00002002ff0075a7 */ /* 0x000ea2000800112b */
[----:B------:R-:W-:Y:S01]  /*aaa0*/  LEA R145, R137, UR43, 0x3 ;  /* 0x0000002b89917c11 */ /* 0x000fe2000f8e18ff */
[----:B------:R-:W-:Y:S01]  /*aab0*/  BSSY B0, `(.L_x_147) ;  /* 0x0000008000007945 */ /* 0x000fe20003800000 */
[----:B------:R-:W-:Y:S01]  /*aac0*/  SHF.L.U32 R0, R135, 0x1f, RZ ;  /* 0x0000001f87007819 */ /* 0x000fe200000006ff */
[----:B------:R-:W-:Y:S02]  /*aad0*/  VIADD R144, R139, UR43 ;  /* 0x0000002b8b907c36 */ /* 0x000fe40008000000 */
[----:B------:R-:W-:Y:S01]  /*aae0*/  IMAD.MOV.U32 R107, RZ, RZ, RZ ;  /* 0x000000ffff6b7224 */ /* 0x000fe200078e00ff */
[----:B------:R1:W1:Y:S01]  /*aaf0*/  SYNCS.PHASECHK.TRANS64.TRYWAIT P2, [R145+URZ+0xf0], R0 ;  /* 0x0000f000910075a7 */ /* 0x00026200080411ff */
[----:B--2---:R-:W-:Y:S05]  /*ab00*/  @P0 BRA `(.L_x_148) ;  /* 0x0000000000080947 */ /* 0x004fea0003800000 */
[----:B------:R-:W2:Y:S02]  /*ab10*/  SYNCS.PHASECHK.TRANS64.TRYWAIT P0, [UR43+0x20], R2 ;  /* 0x00002002ff0075a7 */ /* 0x000ea4000800112b */
[----:B--2---:R-:W-:Y:S05]  /*ab20*/  @!P0 BRA `(.L_x_149) ;  /* 0x0000009400a08947 */ /* 0x004fea0003800000 */
.L_x_148:
[----:B------:R-:W-:Y:S05]  /*ab30*/  BSYNC B0 ;  /* 0x0000000000007941 */ /* 0x000fea0003800000 */
.L_x_147:
[----:B---3-5:R-:W-:Y:S01]  /*ab40*/  FSETP.NEU.AND P0, PT, R89, RZ, PT ;  /* 0x000000ff5900720b */ /* 0x028fe20003f0d000 */
[----:B------:R-:W-:Y:S01]  /*ab50*/  IMAD.MOV.U32 R106, RZ, RZ, RZ ;  /* 0x000000ffff6a7224 */ /* 0x000fe200078e00ff */
[----:B------:R-:W-:Y:S02]  /*ab60*/  CS2R R104, SRZ ;  /* 0x0000000000687805 */ /* 0x000fe4000001ff00 */
        /* <DEDUP_REMOVED lines=13> */
[----:B------:R-:W-:Y:S01]  /*ac40*/  CS2R R96, SRZ ;  /* 0x0000000000607805 */ /* 0x000fe2000001ff00 */
[----:B--2---:R-:W-:Y:S01]  /*ac50*/  @P0 IMAD R2, R141, 0x2, R144 ;  /* 0x000000028d020824 */ /* 0x004fe200078e0290 */
[----:B------:R-:W-:Y:S05]  /*ac60*/  @P0 WARPSYNC.ALL ;  /* 0x0000000000000948 */ /* 0x000fea0003800000 */
[----:B------:R2:W3:Y:S01]  /*ac70*/  @P0 LDSM.16.MT88.4 R104, [R2+0x1000] ;  /* 0x001000000268083b */ /* 0x0004e20000004200 */
[----:B------:R-:W-:Y:S01]  /*ac80*/  ISETP.GE.AND P1, PT, R146, 0x1, PT ;  /* 0x000000019200780c */ /* 0x000fe20003f26270 */
[----:B------:R-:W-:Y:S01]  /*ac90*/  IMAD R95, R137, 0x100, R140 ;  /* 0x00000100895f7824 */ /* 0x000fe200078e028c */
[----:B------:R-:W-:Y:S02]  /*aca0*/  CS2R R54, SRZ ;  /* 0x0000000000367805 */ /* 0x000fe4000001ff00 */
[----:B------:R-:W-:Y:S01]  /*acb0*/  CS2R R52, SRZ ;  /* 0x0000000000347805 */ /* 0x000fe2000001ff00 */
[----:B------:R2:W1:Y:S01]  /*acc0*/  @P0 LDSM.16.MT88.4 R112, [R2+0x1800] ;  /* 0x001800000270083b */ /* 0x0004620000004200 */
[----:B------:R-:W-:Y:S02]  /*acd0*/  CS2R R50, SRZ ;  /* 0x0000000000327805 */ /* 0x000fe4000001ff00 */
[----:B------:R-:W-:Y:S02]  /*ace0*/  CS2R R48, SRZ ;  /* 0x0000000000307805 */ /* 0x000fe4000001ff00 */
        /* <DEDUP_REMOVED lines=12> */
[----:B------:R2:W1:Y:S01]  /*adb0*/  @P0 LDSM.16.MT88.4 R116, [R139+UR43+0x1000] ;  /* 0x0010002b8b74083b */ /* 0x0004620008004200 */
        /* <DEDUP_REMOVED lines=15> */
[----:B------:R-:W-:Y:S01]  /*aeb0*/  VIADD R164, R144, 0x1000 ;  /* 0x0000100090a47836 */ /* 0x000fe20000000000 */
[----:B------:R-:W-:Y:S02]  /*aec0*/  CS2R R66, SRZ ;  /* 0x0000000000427805 */ /* 0x000fe4000001ff00 */
[----:B------:R-:W-:Y:S02]  /*aed0*/  CS2R R64, SRZ ;  /* 0x0000000000407805 */ /* 0x000fe4000001ff00 */
[----:B------:R-:W-:Y:S02]  /*aee0*/  CS2R R62, SRZ ;  /* 0x00000000003e7805 */ /* 0x000fe4000001ff00 */
[----:B------:R-:W-:Y:S02]  /*aef0*/  CS2R R60, SRZ ;  /* 0x00000000003c7805 */ /* 0x000fe4000001ff00 */
[----:B------:R-:W-:Y:S02]  /*af00*/  CS2R R58, SRZ ;  /* 0x00000000003a7805 */ /* 0x000fe4000001ff00 */
[----:B------:R-:W-:Y:S01]  /*af10*/  CS2R R56, SRZ ;  /* 0x0000000000387805 */ /* 0x000fe2000001ff00 */
[----:B---3--:R-:W-:Y:S06]  /*af20*/  @!P1 BRA `(.L_x_150) ;  /* 0x0000000000d49947 */ /* 0x008fec0003800000 */
[----:B------:R-:W-:Y:S01]  /*af30*/  SHF.R.U32.HI R3, RZ, 0x15, R95 ;  /* 0x00000015ff037819 */ /* 0x000fe2000001165f */
[----:B------:R-:W-:Y:S03]  /*af40*/  BSSY B0, `(.L_x_151) ;  /* 0x0000006000007945 */ /* 0x000fe60003800000 */
[----:B------:R-:W-:Y:S01]  /*af50*/  LOP3.LUT P0, RZ, R3, 0x3, R128, 0x48, !PT ;  /* 0x0000000303ff7812 */ /* 0x000fe20007804880 */
[----:B------:R-:W-:Y:S01]  /*af60*/  @!UPT UIADD3 URZ, UPT, UPT, URZ, URZ, URZ ;  /* 0x000000fffffff290 */ /* 0x000fe2000fffe0ff */
[----:B-1----:R-:W-:Y:S11]  /*af70*/  @P2 BRA `(.L_x_152) ;  /* 0x0000000000082947 */ /* 0x002ff60003800000 */
[----:B------:R-:W1:Y:S02]  /*af80*/  SYNCS.PHASECHK.TRANS64.TRYWAIT P1, [R145+URZ+0xf0], R0 ;  /* 0x0000f000910075a7 */ /* 0x000e6400080211ff */
[----:B-1----:R-:W-:Y:S05]  /*af90*/  @!P1 BRA `(.L_x_153) ;  /* 0x00000090009c9947 */ /* 0x002fea0003800000 */
.L_x_152:
[----:B------:R-:W-:Y:S05]  /*afa0*/  BSYNC B0 ;  /* 0x0000000000007941 */ /* 0x000fea0003800000 */
.L_x_151:
[----:B------:R-:W-:Y:S05]  /*afb0*/  @!P0 BRA `(.L_x_154) ;  /* 0x0000000000408947 */ /* 0x000fea0003800000 */
[----:B------:R-:W3:Y:S01]  /*afc0*/  LDCU.64 UR8, c[0x4][0x70] ;  /* 0x01000e00ff0877ac */ /* 0x000ee20008000a00 */
[----:B------:R-:W-:Y:S01]  /*afd0*/  MOV R3, 0x0 ;  /* 0x0000000000037802 */ /* 0x000fe20000000f00 */
[----:B------:R-:W-:Y:S02]  /*afe0*/  HFMA2 R12, -RZ, RZ, 0, 5.9604644775390625e-08 ;  /* 0x00000001ff0c7431 */ /* 0x000fe400000001ff */
[----:B------:R-:W-:Y:S02]  /*aff0*/  IMAD.MOV.U32 R8, RZ, RZ, 0x192 ;  /* 0x00000192ff087424 */ /* 0x000fe400078e00ff */
[----:B------:R-:W-:Y:S01]  /*b000*/  IMAD.MOV.U32 R13, RZ, RZ, RZ ;  /* 0x000000ffff0d7224 */ /* 0x000fe200078e00ff */
[----:B------:R-:W5:Y:S01]  /*b010*/  LDCU.64 UR6, c[0x4][0x78] ;  /* 0x01000f00ff0677ac */ /* 0x000f620008000a00 */
[----:B--2---:R-:W2:Y:S01]  /*b020*/  LDC.64 R2, c[0x4][R3] ;  /* 0x0100000003027b82 */ /* 0x004ea20000000a00 */
[----:B------:R-:W1:Y:S01]  /*b030*/  LDCU.64 UR4, c[0x4][0x10] ;  /* 0x01000200ff0477ac */ /* 0x000e620008000a00 */
[----:B---3--:R-:W-:Y:S01]  /*b040*/  MOV R5, UR9 ;  /* 0x0000000900057c02 */ /* 0x008fe20008000f00 */
[----:B------:R-:W-:Y:S01]  /*b050*/  IMAD.U32 R4, RZ, RZ, UR8 ;  /* 0x00000008ff047e24 */ /* 0x000fe2000f8e00ff */
[----:B-----5:R-:W-:Y:S01]  /*b060*/  MOV R7, UR7 ;  /* 0x0000000700077c02 */ /* 0x020fe20008000f00 */
[----:B------:R-:W-:Y:S01]  /*b070*/  IMAD.U32 R6, RZ, RZ, UR6 ;  /* 0x00000006ff067e24 */ /* 0x000fe2000f8e00ff */
[----:B-1----:R-:W-:Y:S01]  /*b080*/  MOV R11, UR5 ;  /* 0x00000005000b7c02 */ /* 0x002fe20008000f00 */
[----:B------:R-:W-:Y:S02]  /*b090*/  IMAD.U32 R10, RZ, RZ, UR4 ;  /* 0x00000004ff0a7e24 */ /* 0x000fe4000f8e00ff */
[----:B------:R-:W-:Y:S07]  /*b0a0*/  LEPC R20, `(.L_x_154) ;  /* 0x000000001014794e */ /* 0x000fee0000000000 */
[----:B--2-4-:R-:W-:Y:S05]  /*b0b0*/  CALL.ABS.NOINC R2 ;  /* 0x0000000002007343 */ /* 0x014fea0003c00000 */
.L_x_154:
[----:B------:R-:W-:Y:S05]  /*b0c0*/  WARPSYNC.ALL ;  /* 0x0000000000007948 */ /* 0x000fea0003800000 */
[C---:B------:R-:W-:Y:S01]  /*b0d0*/  R2UR UR4, R95.reuse ;  /* 0x000000005f0472ca */ /* 0x040fe200000e0000 */
[----:B------:R-:W-:Y:S05]  /*b0e0*/  VIADD R3, R95, 0x100000 ;  /* 0x001000005f037836 */ /* 0x000fea0000000000 */
[----:B------:R-:W-:Y:S04]  /*b0f0*/  SHF.R.U32.HI R3, RZ, 0x15, R3 ;  /* 0x00000015ff037819 */ /* 0x000fe80000011603 */
[----:B------:R-:W-:Y:S03]  /*b100*/  LOP3.LUT P0, RZ, R3, 0x3, R128, 0x48, !PT ;  /* 0x0000000303ff7812 */ /* 0x000fe60007804880 */
[----:B------:R-:W3:Y:S10]  /*b110*/  LDTM.16dp256bit.x8 R24, tmem[UR4] ;  /* 0x00000004001879ee */ /* 0x000ef400081a0000 */
[----:B---3--:R-:W-:Y:S05]  /*b120*/  @!P0 BRA `(.L_x_155) ;  /* 0x0000000000408947 */ /* 0x008fea0003800000 */
        /* <DEDUP_REMOVED lines=16> */
.L_x_155:
[----:B------:R-:W-:Y:S05]  /*b230*/  WARPSYNC.ALL ;  /* 0x0000000000007948 */ /* 0x000fea0003800000 */
[----:B------:R-:W-:Y:S11]  /*b240*/  R2UR UR4, R95 ;  /* 0x000000005f0472ca */ /* 0x000ff600000e0000 */
[----:B------:R-:W-:Y:S02]  /*b250*/  @!UPT UIADD3 URZ, UPT, UPT, URZ, URZ, URZ ;  /* 0x000000fffffff290 */ /* 0x000fe4000fffe0ff */
[----:B------:R-:W3:Y:S02]  /*b260*/  LDTM.16dp256bit.x8 R56, tmem[UR4+0x100000] ;  /* 0x10000004003879ee */ /* 0x000ee400081a0000 */
[----:B---3--:R-:W-:Y:S01]  /*b270*/  NOP ;  /* 0x0000000000007918 */ /* 0x008fe20000000000 */
.L_x_150:
[--C-:B-1----:R-:W-:Y:S01]  /*b280*/  HADD2.F32 R90, -RZ, R116.reuse.H0_H0 ;  /* 0x20000074ff5a7230 */ /* 0x102fe20000004100 */
[----:B------:R-:W-:Y:S05]  /*b290*/  WARPSYNC.ALL ;  /* 0x0000000000007948 */ /* 0x000fea0003800000 */
[----:B------:R-:W-:Y:S01]  /*b2a0*/  LEA R165, R141, R144, 0x1 ;  /* 0x000000908da57211 */ /* 0x000fe200078e08ff */
[-C--:B------:R-:W-:Y:S01]  /*b2b0*/  FMUL R13, R36, R88.reuse ;  /* 0x00000058240d7220 */ /* 0x080fe20000400000 */
[-C--:B------:R-:W-:Y:S01]  /*b2c0*/  FMUL R14, R37, R88.reuse ;  /* 0x00000058250e7220 */ /* 0x080fe20000400000 */
[-C--:B------:R-:W-:Y:S01]  /*b2d0*/  FMUL R15, R38, R88.reuse ;  /* 0x00000058260f7220 */ /* 0x080fe20000400000 */
[----:B------:R-:W-:Y:S02]  /*b2e0*/  HADD2.F32 R91, -RZ, R116.H1_H1 ;  /* 0x30000074ff5b7230 */ /* 0x000fe40000004100 */
[-C--:B------:R-:W-:Y:S01]  /*b2f0*/  FMUL R16, R39, R88.reuse ;  /* 0x0000005827107220 */ /* 0x080fe20000400000 */
[-C--:B------:R-:W-:Y:S01]  /*b300*/  FMUL R0, R24, R88.reuse ;  /* 0x0000005818007220 */ /* 0x080fe20000400000 */
[--C-:B------:R-:W-:Y:S02]  /*b310*/  HADD2.F32 R92, -RZ, R119.reuse.H0_H0 ;  /* 0x20000077ff5c7230 */ /* 0x100fe40000004100 */
[-C--:B--2---:R-:W-:Y:S01]  /*b320*/  FMUL R2, R25, R88.reuse ;  /* 0x0000005819027220 */ /* 0x084fe20000400000 */
[----:B------:R-:W-:Y:S01]  /*b330*/  FMUL R3, R26, R88 ;  /* 0x000000581a037220 */ /* 0x000fe20000400000 */
[----:B------:R-:W-:Y:S02]  /*b340*/  HADD2.F32 R93, -RZ, R119.H1_H1 ;  /* 0x30000077ff5d7230 */ /* 0x000fe40000004100 */
[C---:B------:R-:W-:Y:S01]  /*b350*/  FFMA R0, R89.reuse, R90, R0 ;  /* 0x0000005a59007223 */ /* 0x040fe20000000000 */
[--C-:B------:R-:W-:Y:S02]  /*b360*/  HADD2.F32 R90, -RZ, R117.reuse.H0_H0 ;  /* 0x20000075ff5a7230 */ /* 0x100fe40000004100 */
[----:B------:R-:W-:Y:S01]  /*b370*/  FFMA R2, R89, R91, R2 ;  /* 0x0000005b59027223 */ /* 0x000fe20000000002 */
[----:B------:R-:W-:Y:S02]  /*b380*/  HADD2.F32 R91, -RZ, R117.H1_H1 ;  /* 0x30000075ff5b7230 */ /* 0x000fe40000004100 */
[-C--:B------:R-:W-:Y:S01]  /*b390*/  FMUL R4, R27, R88.reuse ;  /* 0x000000581b047220 */ /* 0x080fe20000400000 */
[----:B------:R-:W-:Y:S01]  /*b3a0*/  FMUL R5, R28, R88 ;  /* 0x000000581c057220 */ /* 0x000fe20000400000 */
[C---:B------:R-:W-:Y:S01]  /*b3b0*/  FFMA R3, R89.reuse, R90, R3 ;  /* 0x0000005a59037223 */ /* 0x040fe20000000003 */
[--C-:B------:R-:W-:Y:S01]  /*b3c0*/  HADD2.F32 R90, -RZ, R118.reuse.H0_H0 ;  /* 0x20000076ff5a7230 */ /* 0x100fe20000004100 */
[----:B------:R-:W-:Y:S01]  /*b3d0*/  F2FP.F16.F32.PACK_AB R148, R2, R0 ;  /* 0x000000000294723e */ /* 0x000fe200000000ff */
[----:B------:R-:W-:Y:S01]  /*b3e0*/  FFMA R4, R89, R91, R4 ;  /* 0x0000005b59047223 */ /* 0x000fe20000000004 */
[----:B------:R-:W-:Y:S02]  /*b3f0*/  HADD2.F32 R91, -RZ, R118.H1_H1 ;  /* 0x30000076ff5b7230 */ /* 0x000fe40000004100 */
[----:B------:R-:W-:Y:S01]  /*b400*/  FMUL R6, R29, R88 ;  /* 0x000000581d067220 */ /* 0x000fe20000400000 */
[C---:B------:R-:W-:Y:S01]  /*b410*/  FFMA R5, R89.reuse, R90, R5 ;  /* 0x0000005a59057223 */ /* 0x040fe20000000005 */
[----:B------:R-:W-:Y:S01]  /*b420*/  FMUL R7, R30, R88 ;  /* 0x000000581e077220 */ /* 0x000fe20000400000 */
[----:B------:R-:W-:Y:S01]  /*b430*/  F2FP.F16.F32.PACK_AB R149, R4, R3 ;  /* 0x000000030495723e */ /* 0x000fe200000000ff */
[C---:B------:R-:W-:Y:S01]  /*b440*/  FFMA R6, R89.reuse, R91, R6 ;  /* 0x0000005b59067223 */ /* 0x040fe20000000006 */
[----:B------:R-:W-:Y:S02]  /*b450*/  HADD2.F32 R90, -RZ, R108.H0_H0 ;  /* 0x2000006cff5a7230 */ /* 0x000fe40000004100 */
[----:B------:R-:W-:Y:S01]  /*b460*/  FFMA R7, R89, R92, R7 ;  /* 0x0000005c59077223 */ /* 0x000fe20000000007 */
[-C--:B------:R-:W-:Y:S01]  /*b470*/  FMUL R8, R31, R88.reuse ;  /* 0x000000581f087220 */ /* 0x080fe20000400000 */
[----:B------:R-:W-:Y:S01]  /*b480*/  HADD2.F32 R92, -RZ, R109.H0_H0 ;  /* 0x2000006dff5c7230 */ /* 0x000fe20000004100 */
[----:B------:R-:W-:Y:S01]  /*b490*/  F2FP.F16.F32.PACK_AB R150, R6, R5 ;  /* 0x000000050696723e */ /* 0x000fe200000000ff */
[-C--:B------:R-:W-:Y:S01]  /*b4a0*/  FMUL R9, R32, R88.reuse ;  /* 0x0000005820097220 */ /* 0x080fe20000400000 */
[----:B------:R-:W-:Y:S01]  /*b4b0*/  FFMA R8, R89, R93, R8 ;  /* 0x0000005d59087223 */ /* 0x000fe20000000008 */
[----:B------:R-:W-:Y:S02]  /*b4c0*/  HADD2.F32 R91, -RZ, R110.H1_H1 ;  /* 0x3000006eff5b7230 */ /* 0x000fe40000004100 */
[----:B------:R-:W-:Y:S01]  /*b4d0*/  FMUL R10, R33, R88 ;  /* 0x00000058210a7220 */ /* 0x000fe20000400000 */
[----:B------:R-:W-:Y:S01]  /*b4e0*/  FFMA R9, R89, R90, R9 ;  /* 0x0000005a59097223 */ /* 0x000fe20000000009 */
[----:B------:R-:W-:Y:S01]  /*b4f0*/  HADD2.F32 R90, -RZ, R108.H1_H1 ;  /* 0x3000006cff5a7230 */ /* 0x000fe20000004100 */
[----:B------:R-:W-:Y:S01]  /*b500*/  F2FP.F16.F32.PACK_AB R151, R8, R7 ;  /* 0x000000070897723e */ /* 0x000fe200000000ff */
[-C--:B------:R-:W-:Y:S01]  /*b510*/  FMUL R11, R34, R88.reuse ;  /* 0x00000058220b7220 */ /* 0x080fe20000400000 */
[----:B------:R-:W-:Y:S01]  /*b520*/  FMUL R12, R35, R88 ;  /* 0x00000058230c7220 */ /* 0x000fe20000400000 */
[----:B------:R-:W-:Y:S02]  /*b530*/  HADD2.F32 R93, -RZ, R101.H1_H1 ;  /* 0x30000065ff5d7230 */ /* 0x000fe40000004100 */
[C---:B------:R-:W-:Y:S01]  /*b540*/  FFMA R10, R89.reuse, R90, R10 ;  /* 0x0000005a590a7223 */ /* 0x040fe2000000000a */
[----:B------:R-:W-:Y:S01]  /*b550*/  HADD2.F32 R90, -RZ, R109.H1_H1 ;  /* 0x3000006dff5a7230 */ /* 0x000fe20000004100 */
[----:B------:R1:W-:Y:S01]  /*b560*/  STSM.16.MT88.4 [R144+0x1000], R148 ;  /* 0x0010009490007844 */ /* 0x0003e20000004200 */
[C---:B------:R-:W-:Y:S01]  /*b570*/  FFMA R11, R89.reuse, R92, R11 ;  /* 0x0000005c590b7223 */ /* 0x040fe2000000000b */
[----:B------:R-:W-:Y:S01]  /*b580*/  HADD2.F32 R92, -RZ, R110.H0_H0 ;  /* 0x2000006eff5c7230 */ /* 0x000fe20000004100 */
[----:B------:R-:W-:Y:S01]  /*b590*/  F2FP.F16.F32.PACK_AB R152, R10, R9 ;  /* 0x000000090a98723e */ /* 0x000fe200000000ff */
[C---:B------:R-:W-:Y:S01]  /*b5a0*/  FFMA R12, R89.reuse, R90, R12 ;  /* 0x0000005a590c7223 */ /* 0x040fe2000000000c */
[--C-:B------:R-:W-:Y:S02]  /*b5b0*/  HADD2.F32 R90, -RZ, R111.reuse.H0_H0 ;  /* 0x2000006fff5a7230 */ /* 0x100fe40000004100 */
[----:B------:R-:W-:Y:S01]  /*b5c0*/  FMUL R17, R40, R88 ;  /* 0x0000005828117220 */ /* 0x000fe20000400000 */
[C---:B------:R-:W-:Y:S01]  /*b5d0*/  FFMA R13, R89.reuse, R92, R13 ;  /* 0x0000005c590d7223 */ /* 0x040fe2000000000d */
[C---:B------:R-:W-:Y:S01]  /*b5e0*/  FFMA R14, R89.reuse, R91, R14 ;  /* 0x0000005b590e7223 */ /* 0x040fe2000000000e */
[----:B------:R-:W-:Y:S01]  /*b5f0*/  HADD2.F32 R91, -RZ, R111.H1_H1 ;  /* 0x3000006fff5b7230 */ /* 0x000fe20000004100 */
[----:B------:R-:W-:Y:S01]  /*b600*/  F2FP.F16.F32.PACK_AB R153, R12, R11 ;  /* 0x0000000b0c99723e */ /* 0x000fe200000000ff */
[C---:B------:R-:W-:Y:S01]  /*b610*/  FFMA R15, R89.reuse, R90, R15 ;  /* 0x0000005a590f7223 */ /* 0x040fe2000000000f */
[--C-:B------:R-:W-:Y:S01]  /*b620*/  HADD2.F32 R90, -RZ, R100.reuse.H0_H0 ;  /* 0x20000064ff5a7230 */ /* 0x100fe20000004100 */
[----:B------:R-:W-:Y:S01]  /*b630*/  F2FP.F16.F32.PACK_AB R154, R14, R13 ;  /* 0x0000000d0e9a723e */ /* 0x000fe200000000ff */
[----:B------:R-:W-:Y:S01]  /*b640*/  FFMA R16, R89, R91, R16 ;  /* 0x0000005b59107223 */ /* 0x000fe20000000010 */
[----:B------:R-:W-:Y:S02]  /*b650*/  HADD2.F32 R91, -RZ, R100.H1_H1 ;  /* 0x30000064ff5b7230 */ /* 0x000fe40000004100 */
[----:B------:R-:W-:Y:S01]  /*b660*/  FMUL R18, R41, R88 ;  /* 0x0000005829127220 */ /* 0x000fe20000400000 */
[----:B------:R-:W-:Y:S02]  /*b670*/  HADD2.F32 R92, -RZ, R101.H0_H0 ;  /* 0x20000065ff5c7230 */ /* 0x000fe40000004100 */
[C---:B------:R-:W-:Y:S01]  /*b680*/  FFMA R17, R89.reuse, R90, R17 ;  /* 0x0000005a59117223 */ /* 0x040fe20000000011 */
[----:B------:R-:W-:Y:S01]  /*b690*/  F2FP.F16.F32.PACK_AB R155, R16, R15 ;  /* 0x0000000f109b723e */ /* 0x000fe200000000ff */
[----:B------:R-:W-:Y:S01]  /*b6a0*/  FFMA R18, R89, R91, R18 ;  /* 0x0000005b59127223 */ /* 0x000fe20000000012 */
[-C--:B------:R-:W-:Y:S01]  /*b6b0*/  FMUL R19, R42, R88.reuse ;  /* 0x000000582a137220 */ /* 0x080fe20000400000 */
[----:B------:R-:W-:Y:S01]  /*b6c0*/  FMUL R20, R43, R88 ;  /* 0x000000582b147220 */ /* 0x000fe20000400000 */
[--C-:B------:R-:W-:Y:S01]  /*b6d0*/  HADD2.F32 R90, -RZ, R102.reuse.H0_H0 ;  /* 0x20000066ff5a7230 */ /* 0x100fe20000004100 */
[----:B------:R2:W-:Y:S01]  /*b6e0*/  STSM.16.MT88.4 [R144+0x1800], R152 ;  /* 0x0018009890007844 */ /* 0x0005e20000004200 */
[----:B------:R-:W-:Y:S01]  /*b6f0*/  F2FP.F16.F32.PACK_AB R156, R18, R17 ;  /* 0x00000011129c723e */ /* 0x000fe200000000ff */
[C---:B------:R-:W-:Y:S01]  /*b700*/  FFMA R19, R89.reuse, R92, R19 ;  /* 0x0000005c59137223 */ /* 0x040fe20000000013 */
[----:B------:R-:W-:Y:S01]  /*b710*/  FFMA R20, R89, R93, R20 ;  /* 0x0000005d59147223 */ /* 0x000fe20000000014 */
[-C--:B------:R-:W-:Y:S01]  /*b720*/  FMUL R21, R44, R88.reuse ;  /* 0x000000582c157220 */ /* 0x080fe20000400000 */
[----:B------:R-:W-:Y:S02]  /*b730*/  HADD2.F32 R91, -RZ, R102.H1_H1 ;  /* 0x30000066ff5b7230 */ /* 0x000fe40000004100 */
[----:B------:R-:W-:Y:S01]  /*b740*/  FMUL R22, R45, R88 ;  /* 0x000000582d167220 */ /* 0x000fe20000400000 */
[--C-:B------:R-:W-:Y:S01]  /*b750*/  HADD2.F32 R92, -RZ, R103.reuse.H0_H0 ;  /* 0x20000067ff5c7230 */ /* 0x100fe20000004100 */
        /* <DEDUP_REMOVED lines=18> */
[----:B------:R-:W-:Y:S01]  /*b880*/  HADD2.F32 R93, -RZ, R97.H1_H1 ;  /* 0x30000061ff5d7230 */ /* 0x000fe20000004100 */
[----:B------:R3:W-:Y:S01]  /*b890*/  STSM.16.MT88.4 [R144+0x2000], R156 ;  /* 0x0020009c90007844 */ /* 0x0007e20000004200 */
[----:B------:R-:W-:Y:S01]  /*b8a0*/  FMUL R28, R51, R88 ;  /* 0x00000058331c7220 */ /* 0x000fe20000400000 */
[--C-:B------:R-:W-:Y:S01]  /*b8b0*/  HADD2.F32 R90, -RZ, R98.reuse.H0_H0 ;  /* 0x20000062ff5a7230 */ /* 0x100fe20000004100 */
[----:B-1----:R-:W-:Y:S01]  /*b8c0*/  F2FP.F16.F32.PACK_AB R148, R26, R25 ;  /* 0x000000191a94723e */ /* 0x002fe200000000ff */
[C---:B------:R-:W-:Y:S01]  /*b8d0*/  FFMA R27, R89.reuse, R92, R27 ;  /* 0x0000005c591b7223 */ /* 0x040fe2000000001b */
[----:B------:R-:W-:Y:S01]  /*b8e0*/  FFMA R28, R89, R93, R28 ;  /* 0x0000005d591c7223 */ /* 0x000fe2000000001c */
[-C--:B------:R-:W-:Y:S01]  /*b8f0*/  FMUL R29, R52, R88.reuse ;  /* 0x00000058341d7220 */ /* 0x080fe20000400000 */
[-C--:B------:R-:W-:Y:S01]  /*b900*/  FMUL R30, R53, R88.reuse ;  /* 0x00000058351e7220 */ /* 0x080fe20000400000 */
[--C-:B------:R-:W-:Y:S02]  /*b910*/  HADD2.F32 R92, -RZ, R99.reuse.H0_H0 ;  /* 0x20000063ff5c7230 */ /* 0x100fe40000004100 */
[----:B------:R-:W-:Y:S01]  /*b920*/  FMUL R31, R54, R88 ;  /* 0x00000058361f7220 */ /* 0x000fe20000400000 */
[----:B------:R-:W-:Y:S01]  /*b930*/  F2FP.F16.F32.PACK_AB R149, R28, R27 ;  /* 0x0000001b1c95723e */ /* 0x000fe200000000ff */
[----:B------:R-:W-:Y:S01]  /*b940*/  FFMA R29, R89, R90, R29 ;  /* 0x0000005a591d7223 */ /* 0x000fe2000000001d */
[----:B------:R-:W-:Y:S02]  /*b950*/  HADD2.F32 R90, -RZ, R98.H1_H1 ;  /* 0x30000062ff5a7230 */ /* 0x000fe40000004100 */
[-C--:B------:R-:W-:Y:S01]  /*b960*/  FMUL R32, R55, R88.reuse ;  /* 0x0000005837207220 */ /* 0x080fe20000400000 */
[----:B------:R-:W-:Y:S02]  /*b970*/  HADD2.F32 R91, -RZ, R99.H1_H1 ;  /* 0x30000063ff5b7230 */ /* 0x000fe40000004100 */
[-C--:B------:R-:W-:Y:S01]  /*b980*/  FMUL R56, R56, R88.reuse ;  /* 0x0000005838387220 */ /* 0x080fe20000400000 */
[----:B------:R-:W-:Y:S01]  /*b990*/  FMUL R57, R57, R88 ;  /* 0x0000005839397220 */ /* 0x000fe20000400000 */
[C---:B------:R-:W-:Y:S01]  /*b9a0*/  FFMA R30, R89.reuse, R90, R30 ;  /* 0x0000005a591e7223 */ /* 0x040fe2000000001e */
[--C-:B------:R-:W-:Y:S02]  /*b9b0*/  HADD2.F32 R90, -RZ, R104.reuse.H0_H0 ;  /* 0x20000068ff5a7230 */ /* 0x100fe40000004100 */
[C---:B------:R-:W-:Y:S01]  /*b9c0*/  FFMA R31, R89.reuse, R92, R31 ;  /* 0x0000005c591f7223 */ /* 0x040fe2000000001f */
[C---:B------:R-:W-:Y:S01]  /*b9d0*/  FFMA R32, R89.reuse, R91, R32 ;  /* 0x0000005b59207223 */ /* 0x040fe20000000020 */
[----:B------:R-:W-:Y:S01]  /*b9e0*/  HADD2.F32 R92, -RZ, R104.H1_H1 ;  /* 0x30000068ff5c7230 */ /* 0x000fe20000004100 */
[----:B------:R-:W-:Y:S01]  /*b9f0*/  F2FP.F16.F32.PACK_AB R150, R30, R29 ;  /* 0x0000001d1e96723e */ /* 0x000fe200000000ff */
[--C-:B------:R-:W-:Y:S02]  /*ba00*/  HADD2.F32 R91, -RZ, R105.reuse.H0_H0 ;  /* 0x20000069ff5b7230 */ /* 0x100fe40000004100 */
[C---:B------:R-:W-:Y:S01]  /*ba10*/  FFMA R56, R89.reuse, R90, R56 ;  /* 0x0000005a59387223 */ /* 0x040fe20000000038 */
[----:B------:R-:W-:Y:S01]  /*ba20*/  F2FP.F16.F32.PACK_AB R151, R32, R31 ;  /* 0x0000001f2097723e */ /* 0x000fe200000000ff */
[----:B------:R-:W-:Y:S01]  /*ba30*/  FFMA R57, R89, R92, R57 ;  /* 0x0000005c59397223 */ /* 0x000fe20000000039 */
[-C--:B------:R-:W-:Y:S01]  /*ba40*/  FMUL R58, R58, R88.reuse ;  /* 0x000000583a3a7220 */ /* 0x080fe20000400000 */
[----:B------:R-:W-:Y:S02]  /*ba50*/  HADD2.F32 R90, -RZ, R105.H1_H1 ;  /* 0x30000069ff5a7230 */ /* 0x000fe40000004100 */
[----:B------:R-:W-:Y:S01]  /*ba60*/  FMUL R59, R59, R88 ;  /* 0x000000583b3b7220 */ /* 0x000fe20000400000 */
[----:B------:R1:W-:Y:S01]  /*ba70*/  STSM.16.MT88.4 [R144+0x2800], R148 ;  /* 0x0028009490007844 */ /* 0x0003e20000004200 */
[----:B--2---:R-:W-:Y:S01]  /*ba80*/  F2FP.F16.F32.PACK_AB R152, R57, R56 ;  /* 0x000000383998723e */ /* 0x004fe200000000ff */
[C---:B------:R-:W-:Y:S01]  /*ba90*/  FFMA R58, R89.reuse, R91, R58 ;  /* 0x0000005b593a7223 */ /* 0x040fe2000000003a */
[--C-:B------:R-:W-:Y:S02]  /*baa0*/  HADD2.F32 R91, -RZ, R106.reuse.H0_H0 ;  /* 0x2000006aff5b7230 */ /* 0x100fe40000004100 */
        /* <DEDUP_REMOVED lines=26> */
[----:B---3--:R-:W-:Y:S01]  /*bc50*/  F2FP.F16.F32.PACK_AB R156, R65, R64 ;  /* 0x00000040419c723e */ /* 0x008fe200000000ff */
        /* <DEDUP_REMOVED lines=12> */
[-C--:B------:R-:W-:Y:S01]  /*bd20*/  FMUL R71, R71, R88.reuse ;  /* 0x0000005847477220 */ /* 0x080fe20000400000 */
[----:B------:R-:W-:Y:S01]  /*bd30*/  FMUL R72, R72, R88 ;  /* 0x0000005848487220 */ /* 0x000fe20000400000 */
[----:B------:R-:W-:Y:S01]  /*bd40*/  F2FP.F16.F32.PACK_AB R158, R69, R68 ;  /* 0x00000044459e723e */ /* 0x000fe200000000ff */
[C---:B------:R-:W-:Y:S01]  /*bd50*/  FFMA R70, R89.reuse, R91, R70 ;  /* 0x0000005b59467223 */ /* 0x040fe20000000046 */
[--C-:B------:R-:W-:Y:S02]  /*bd60*/  HADD2.F32 R91, -RZ, R120.reuse.H0_H0 ;  /* 0x20000078ff5b7230 */ /* 0x100fe40000004100 */
[----:B------:R-:W-:Y:S01]  /*bd70*/  FFMA R71, R89, R90, R71 ;  /* 0x0000005a59477223 */ /* 0x000fe20000000047 */
[----:B------:R-:W-:Y:S02]  /*bd80*/  HADD2.F32 R92, -RZ, R120.H1_H1 ;  /* 0x30000078ff5c7230 */ /* 0x000fe40000004100 */
[----:B------:R-:W-:Y:S01]  /*bd90*/  FMUL R73, R73, R88 ;  /* 0x0000005849497220 */ /* 0x000fe20000400000 */
[--C-:B------:R-:W-:Y:S02]  /*bda0*/  HADD2.F32 R93, -RZ, R121.reuse.H0_H0 ;  /* 0x20000079ff5d7230 */ /* 0x100fe40000004100 */
[----:B------:R-:W-:Y:S01]  /*bdb0*/  FFMA R72, R89, R91, R72 ;  /* 0x0000005b59487223 */ /* 0x000fe20000000048 */
[----:B------:R-:W-:Y:S01]  /*bdc0*/  F2FP.F16.F32.PACK_AB R159, R71, R70 ;  /* 0x00000046479f723e */ /* 0x000fe200000000ff */
[----:B------:R-:W-:Y:S01]  /*bdd0*/  FFMA R73, R89, R92, R73 ;  /* 0x0000005c59497223 */ /* 0x000fe20000000049 */
[-C--:B------:R-:W-:Y:S01]  /*bde0*/  FMUL R74, R74, R88.reuse ;  /* 0x000000584a4a7220 */ /* 0x080fe20000400000 */
[----:B------:R-:W-:Y:S02]  /*bdf0*/  HADD2.F32 R90, -RZ, R121.H1_H1 ;  /* 0x30000079ff5a7230 */ /* 0x000fe40000004100 */
[----:B------:R-:W-:Y:S01]  /*be00*/  FMUL R75, R75, R88 ;  /* 0x000000584b4b7220 */ /* 0x000fe20000400000 */
[----:B------:R1:W-:Y:S01]  /*be10*/  STSM.16.MT88.4 [R165+0x1800], R156 ;  /* 0x0018009ca5007844 */ /* 0x0003e20000004200 */
[----:B------:R-:W-:Y:S01]  /*be20*/  F2FP.F16.F32.PACK_AB R160, R73, R72 ;  /* 0x0000004849a0723e */ /* 0x000fe200000000ff */
[C---:B------:R-:W-:Y:S01]  /*be30*/  FFMA R74, R89.reuse, R93, R74 ;  /* 0x0000005d594a7223 */ /* 0x040fe2000000004a */
[----:B------:R-:W-:Y:S01]  /*be40*/  FFMA R75, R89, R90, R75 ;  /* 0x0000005a594b7223 */ /* 0x000fe2000000004b */
[--C-:B------:R-:W-:Y:S02]  /*be50*/  HADD2.F32 R91, -RZ, R122.reuse.H0_H0 ;  /* 0x2000007aff5b7230 */ /* 0x100fe40000004100 */
        /* <DEDUP_REMOVED lines=10> */
[--C-:B------:R-:W-:Y:S02]  /*bf00*/  HADD2.F32 R90, -RZ, R124.reuse.H0_H0 ;  /* 0x2000007cff5a7230 */ /* 0x100fe40000004100 */
[C---:B------:R-:W-:Y:S01]  /*bf10*/  FFMA R78, R89.reuse, R93, R78 ;  /* 0x0000005d594e7223 */ /* 0x040fe2000000004e */
[----:B------:R-:W-:Y:S01]  /*bf20*/  FMUL R80, R80, R88 ;  /* 0x0000005850507220 */ /* 0x000fe20000400000 */
[----:B------:R-:W-:Y:S01]  /*bf30*/  FFMA R79, R89, R92, R79 ;  /* 0x0000005c594f7223 */ /* 0x000fe2000000004f */
[----:B------:R-:W-:Y:S02]  /*bf40*/  HADD2.F32 R92, -RZ, R124.H1_H1 ;  /* 0x3000007cff5c7230 */ /* 0x000fe40000004100 */
[-C--:B------:R-:W-:Y:S01]  /*bf50*/  FMUL R81, R81, R88.reuse ;  /* 0x0000005851517220 */ /* 0x080fe20000400000 */
[--C-:B------:R-:W-:Y:S02]  /*bf60*/  HADD2.F32 R91, -RZ, R125.reuse.H0_H0 ;  /* 0x2000007dff5b7230 */ /* 0x100fe40000004100 */
[----:B------:R-:W-:Y:S01]  /*bf70*/  FMUL R82, R82, R88 ;  /* 0x0000005852527220 */ /* 0x000fe20000400000 */
[C---:B------:R-:W-:Y:S01]  /*bf80*/  FFMA R80, R89.reuse, R90, R80 ;  /* 0x0000005a59507223 */ /* 0x040fe20000000050 */
[C---:B------:R-:W-:Y:S01]  /*bf90*/  FFMA R81, R89.reuse, R92, R81 ;  /* 0x0000005c59517223 */ /* 0x040fe20000000051 */
[----:B------:R-:W-:Y:S02]  /*bfa0*/  HADD2.F32 R90, -RZ, R125.H1_H1 ;  /* 0x3000007dff5a7230 */ /* 0x000fe40000004100 */
[----:B------:R-:W-:Y:S01]  /*bfb0*/  FFMA R82, R89, R91, R82 ;  /* 0x0000005b59527223 */ /* 0x000fe20000000052 */
[-C--:B------:R-:W-:Y:S01]  /*bfc0*/  FMUL R83, R83, R88.reuse ;  /* 0x0000005853537220 */ /* 0x080fe20000400000 */
[--C-:B------:R-:W-:Y:S02]  /*bfd0*/  HADD2.F32 R91, -RZ, R126.reuse.H0_H0 ;  /* 0x2000007eff5b7230 */ /* 0x100fe40000004100 */
[-C--:B------:R-:W-:Y:S01]  /*bfe0*/  FMUL R84, R84, R88.reuse ;  /* 0x0000005854547220 */ /* 0x080fe20000400000 */
[----:B------:R-:W-:Y:S02]  /*bff0*/  HADD2.F32 R92, -RZ, R126.H1_H1 ;  /* 0x3000007eff5c7230 */ /* 0x000fe40000004100 */
[-C--:B------:R-:W-:Y:S01]  /*c000*/  FMUL R85, R85, R88.reuse ;  /* 0x0000005855557220 */ /* 0x080fe20000400000 */
[--C-:B------:R-:W-:Y:S02]  /*c010*/  HADD2.F32 R93, -RZ, R127.reuse.H0_H0 ;  /* 0x2000007fff5d7230 */ /* 0x100fe40000004100 */
[----:B------:R-:W-:Y:S01]  /*c020*/  FMUL R86, R86, R88 ;  /* 0x0000005856567220 */ /* 0x000fe20000400000 */
[----:B------:R-:W-:Y:S02]  /*c030*/  HADD2.F32 R94, -RZ, R127.H1_H1 ;  /* 0x3000007fff5e7230 */ /* 0x000fe40000004100 */
[----:B------:R-:W-:Y:S01]  /*c040*/  FFMA R83, R89, R90, R83 ;  /* 0x0000005a59537223 */ /* 0x000fe20000000053 */
[----:B------:R-:W-:Y:S01]  /*c050*/  FMUL R87, R87, R88 ;  /* 0x0000005857577220 */ /* 0x000fe20000400000 */
[C---:B------:R-:W-:Y:S01]  /*c060*/  FFMA R84, R89.reuse, R91, R84 ;  /* 0x0000005b59547223 */ /* 0x040fe20000000054 */
[C---:B------:R-:W-:Y:S01]  /*c070*/  FFMA R85, R89.reuse, R92, R85 ;  /* 0x0000005c59557223 */ /* 0x040fe20000000055 */
[C---:B------:R-:W-:Y:S01]  /*c080*/  FFMA R86, R89.reuse, R93, R86 ;  /* 0x0000005d59567223 */ /* 0x040fe20000000056 */
[----:B------:R-:W-:Y:S01]  /*c090*/  FFMA R87, R89, R94, R87 ;  /* 0x0000005e59577223 */ /* 0x000fe20000000057 */
[----:B------:R-:W-:Y:S01]  /*c0a0*/  F2FP.F16.F32.PACK_AB R162, R77, R76 ;  /* 0x0000004c4da2723e */ /* 0x000fe200000000ff */
[----:B------:R-:W-:Y:S01]  /*c0b0*/  BSSY.RECONVERGENT B0, `(.L_x_156) ;  /* 0x000001c000007945 */ /* 0x000fe20003800200 */
[----:B------:R-:W-:Y:S02]  /*c0c0*/  F2FP.F16.F32.PACK_AB R163, R79, R78 ;  /* 0x0000004e4fa3723e */ /* 0x000fe400000000ff */
[----:B------:R-:W-:Y:S02]  /*c0d0*/  F2FP.F16.F32.PACK_AB R36, R81, R80 ;  /* 0x000000505124723e */ /* 0x000fe400000000ff */
[----:B------:R-:W-:Y:S01]  /*c0e0*/  F2FP.F16.F32.PACK_AB R37, R83, R82 ;  /* 0x000000525325723e */ /* 0x000fe200000000ff */
[----:B------:R1:W-:Y:S01]  /*c0f0*/  STSM.16.MT88.4 [R165+0x2000], R160 ;  /* 0x002000a0a5007844 */ /* 0x0003e20000004200 */
[----:B------:R-:W-:Y:S02]  /*c100*/  F2FP.F16.F32.PACK_AB R38, R85, R84 ;  /* 0x000000545526723e */ /* 0x000fe400000000ff */
[----:B------:R-:W-:Y:S02]  /*c110*/  F2FP.F16.F32.PACK_AB R39, R87, R86 ;  /* 0x000000565727723e */ /* 0x000fe400000000ff */
[----:B------:R-:W-:Y:S03]  /*c120*/  ISETP.NE.AND P0, PT, R147, RZ, PT ;  /* 0x000000ff9300720c */ /* 0x000fe60003f05270 */
[----:B------:R1:W-:Y:S01]  /*c130*/  STSM.16.MT88.4 [R165+0x2800], R36 ;  /* 0x00280024a5007844 */ /* 0x0003e20000004200 */
[----:B------:R-:W-:Y:S01]  /*c140*/  @!PT LDS RZ, [RZ] ;  /* 0x00000000fffff984 */ /* 0x000fe20000000800 */
[----:B------:R-:W-:Y:S01]  /*c150*/  @!PT LDS RZ, [RZ] ;  /* 0x00000000fffff984 */ /* 0x000fe20000000800 */
[----:B------:R-:W-:Y:S01]  /*c160*/  @!PT LDS RZ, [RZ] ;  /* 0x00000000fffff984 */ /* 0x000fe20000000800 */
[----:B------:R-:W-:Y:S01]  /*c170*/  @!PT LDS RZ, [RZ] ;  /* 0x00000000fffff984 */ /* 0x000fe20000000800 */
[----:B------:R2:W-:Y:S07]  /*c180*/  MEMBAR.ALL.CTA ;  /* 0x0000000000007992 */ /* 0x0005ee0000008000 */
[----:B--2---:R-:W2:Y:S02]  /*c190*/  FENCE.VIEW.ASYNC.S ;  /* 0x00000000000073c6 */ /* 0x004ea40000000000 */
[----:B--2---:R-:W-:Y:S06]  /*c1a0*/  BAR.SYNC.DEFER_BLOCKING 0x1, 0x80 ;  /* 0x0042000000007b1d */ /* 0x004fec0000010000 */
[----:B------:R-:W-:Y:S05]  /*c1b0*/  @!P0 BRA `(.L_x_157) ;  /* 0x00000000002c8947 */ /* 0x000fea0003800000 */
[----:B------:R-:W-:Y:S02]  /*c1c0*/  UIADD3 UR7, UPT, UPT, UR43, 0x1000, URZ ;  /* 0x000010002b077890 */ /* 0x000fe4000fffe0ff */
[----:B------:R-:W-:Y:S02]  /*c1d0*/  UIADD3 UR5, UPT, UPT, UR41, 0x40, URZ ;  /* 0x0000004029057890 */ /* 0x000fe4000fffe0ff */
[----:B------:R-:W-:Y:S02]  /*c1e0*/  UIADD3 UR4, UPT, UPT, UR43, 0x3000, URZ ;  /* 0x000030002b047890 */ /* 0x000fe4000fffe0ff */
[----:B------:R-:W-:Y:S01]  /*c1f0*/  MOV R129, UR7 ;  /* 0x0000000700817c02 */ /* 0x000fe20008000f00 */
[----:B------:R-:W-:Y:S03]  /*c200*/  UMOV UR6, UR42 ;  /* 0x0000002a00067c82 */ /* 0x000fe60008000000 */
[----:B------:R-:W-:Y:S11]  /*c210*/  R2UR UR40, R129 ;  /* 0x00000000812872ca */ /* 0x000ff600000e0000 */
[----:B------:R-:W-:Y:S02]  /*c220*/  @!UPT UIADD3 URZ, UPT, UPT, URZ, URZ, URZ ;  /* 0x000000fffffff290 */ /* 0x000fe4000fffe0ff */
[----:B------:R2:W-:Y:S01]  /*c230*/  UTMASTG.2D [UR40], [UR56] ;  /* 0x00000028380073b5 */ /* 0x0005e20008008000 */
[----:B------:R2:W-:Y:S01]  /*c240*/  UTMASTG.2D [UR4], [UR56] ;  /* 0x00000004380073b5 */ /* 0x0005e20008008000 */
[----:B------:R0:W-:Y:S01]  /*c250*/  UTMACMDFLUSH ;  /* 0x00000000000079b7 */ /* 0x0001e20000000000 */
[----:B--2---:R-:W-:Y:S04]  /*c260*/  DEPBAR.LE SB0, 0x1 ;  /* 0x000080400000791a */ /* 0x004fe80000000000 */
.L_x_157:
[----:B------:R-:W-:Y:S05]  /*c270*/  BSYNC.RECONVERGENT B0 ;  /* 0x0000000000007941 */ /* 0x000fea0003800200 */
.L_x_156:
[----:B------:R-:W-:Y:S01]  /*c280*/  UISETP.NE.AND UP1, UPT, UR54, URZ, UPT ;  /* 0x000000ff3600728c */ /* 0x000fe2000bf25270 */
[----:B------:R-:W-:Y:S01]  /*c290*/  BAR.SYNC.DEFER_BLOCKING 0x1, 0x80 ;  /* 0x0042000000007b1d */ /* 0x000fe20000010000 */
[----:B------:R-:W-:Y:S01]  /*c2a0*/  SHF.L.U32 R0, R138, 0x1f, RZ ;  /* 0x0000001f8a007819 */ /* 0x000fe200000006ff */
[----:B-1----:R-:W-:Y:S03]  /*c2b0*/  IMAD R148, R141, 0x2, R164 ;  /* 0x000000028d947824 */ /* 0x002fe600078e02a4 */
[----:B------:R-:W-:Y:S05]  /*c2c0*/  PLOP3.LUT P0, PT, PT, PT, UP1, 0x80, 0x8 ;  /* 0x000000000008781c */ /* 0x000fea0003f0f018 */
[----:B------:R-:W-:Y:S04]  /*c2d0*/  @UP1 ULEA UR4, UR53, UR43, 0x3 ;  /* 0x0000002b35041291 */ /* 0x000fe8000f8e18ff */
[----:B------:R-:W-:Y:S04]  /*c2e0*/  @UP1 UIADD3 UR4, UPT, UPT, UR4, 0x40, URZ ;  /* 0x0000004004041890 */ /* 0x000fe8000fffe0ff */
[----:B------:R-:W-:Y:S09]  /*c2f0*/  @UP1 UPRMT UR4, UR52, 0x654, UR4 ;  /* 0x0000065434041896 */ /* 0x000ff20008000004 */
[----:B------:R-:W-:Y:S01]  /*c300*/  @P0 SYNCS.ARRIVE.TRANS64.RED.A1T0 RZ, [UR4], RZ ;  /* 0x000000ffffff09a7 */ /* 0x000fe20008100404 */
[----:B------:R-:W-:Y:S01]  /*c310*/  @UP1 UIADD3 UR4, UPT, UPT, UR53, 0x1, URZ ;  /* 0x0000000135041890 */ /* 0x000fe2000fffe0ff */
[----:B------:R-:W-:Y:S01]  /*c320*/  BSSY B0, `(.L_x_158) ;  /* 0x0000008000007945 */ /* 0x000fe20003800000 */
[----:B------:R-:W-:Y:S02]  /*c330*/  FSETP.NEU.AND P0, PT, R89, RZ, PT ;  /* 0x000000ff5900720b */ /* 0x000fe40003f0d000 */
[----:B------:R-:W-:Y:S01]  /*c340*/  @UP1 UISETP.NE.AND UP0, UPT, UR4, 0x4, UPT ;  /* 0x000000040400188c */ /* 0x000fe2000bf05270 */
[----:B------:R-:W1:Y:S03]  /*c350*/  SYNCS.PHASECHK.TRANS64.TRYWAIT P1, [UR43+0x28], R0 ;  /* 0x00002800ff0075a7 */ /* 0x000e66000802112b */
[----:B------:R-:W-:Y:S01]  /*c360*/  @UP1 USEL UR53, UR4, URZ, UP0 ;  /* 0x000000ff04351287 */ /* 0x000fe20008000000 */
[----:B-1----:R-:W-:Y:S11]  /*c370*/  @P1 BRA `(.L_x_159) ;  /* 0x0000000000081947 */ /* 0x002ff60003800000 */
[----:B------:R-:W1:Y:S02]  /*c380*/  SYNCS.PHASECHK.TRANS64.TRYWAIT P1, [UR43+0x28], R0 ;  /* 0x00002800ff0075a7 */ /* 0x000e64000802112b */
[----:B-1----:R-:W-:Y:S05]  /*c390*/  @!P1 BRA `(.L_x_160) ;  /* 0x0000007c00b09947 */ /* 0x002fea0003800000 */
.L_x_159:
[----:B------:R-:W-:Y:S05]  /*c3a0*/  BSYNC B0 ;  /* 0x0000000000007941 */ /* 0x000fea0003800000 */
.L_x_158:
[----:B------:R-:W-:Y:S05]  /*c3b0*/  @P0 WARPSYNC.ALL ;  /* 0x0000000000000948 */ /* 0x000fea0003800000 */
[----:B------:R2:W3:Y:S01]  /*c3c0*/  @P0 LDSM.16.MT88.4 R116, [R139+UR43+0x5000] ;  /* 0x0050002b8b74083b */ /* 0x0004e20008004200 */
[----:B------:R-:W-:Y:S02]  /*c3d0*/  ISETP.GE.AND P1, PT, R146, 0x1, PT ;  /* 0x000000019200780c */ /* 0x000fe40003f26270 */
[----:B------:R-:W-:Y:S02]  /*c3e0*/  CS2R R54, SRZ ;  /* 0x0000000000367805 */ /* 0x000fe4000001ff00 */
[----:B------:R-:W-:Y:S01]  /*c3f0*/  CS2R R52, SRZ ;  /* 0x0000000000347805 */ /* 0x000fe2000001ff00 */
[----:B------:R2:W1:Y:S01]  /*c400*/  @P0 LDSM.16.MT88.4 R108, [R139+UR43+0x5800] ;  /* 0x0058002b8b6c083b */ /* 0x0004620008004200 */
[----:B------:R-:W-:Y:S02]  /*c410*/  CS2R R50, SRZ ;  /* 0x0000000000327805 */ /* 0x000fe4000001ff00 */
        /* <DEDUP_REMOVED lines=10> */
[----:B------:R2:W1:Y:S01]  /*c4c0*/  @P0 LDSM.16.MT88.4 R104, [R148+0x4000] ;  /* 0x004000009468083b */ /* 0x0004620000004200 */
        /* <DEDUP_REMOVED lines=24> */
[----:B--23--:R-:W-:Y:S06]  /*c650*/  @!P1 BRA `(.L_x_161) ;  /* 0x0000000000c49947 */ /* 0x00cfec0003800000 */
[----:B-1----:R-:W-:Y:S05]  /*c660*/  VIADD R3, R95, 0x40 ;  /* 0x000000405f037836 */ /* 0x002fea0000000000 */
[----:B------:R-:W-:Y:S04]  /*c670*/  SHF.R.U32.HI R3, RZ, 0x15, R3 ;  /* 0x00000015ff037819 */ /* 0x000fe80000011603 */
[----:B------:R-:W-:Y:S11]  /*c680*/  LOP3.LUT P0, RZ, R3, 0x3, R128, 0x48, !PT ;  /* 0x0000000303ff7812 */ /* 0x000ff60007804880 */
[----:B------:R-:W-:Y:S02]  /*c690*/  @!UPT UIADD3 URZ, UPT, UPT, URZ, URZ, URZ ;  /* 0x000000fffffff290 */ /* 0x000fe4000fffe0ff */
[----:B------:R-:W-:Y:S05]  /*c6a0*/  @!P0 BRA `(.L_x_162) ;  /* 0x0000000000408947 */ /* 0x000fea0003800000 */
[----:B------:R-:W1:Y:S01]  /*c6b0*/  LDCU.64 UR8, c[0x4][0x70] ;  /* 0x01000e00ff0877ac */ /* 0x000e620008000a00 */
[----:B------:R-:W-:Y:S01]  /*c6c0*/  MOV R3, 0x0 ;  /* 0x0000000000037802 */ /* 0x000fe20000000f00 */
[----:B------:R-:W-:Y:S02]  /*c6d0*/  HFMA2 R12, -RZ, RZ, 0, 5.9604644775390625e-08 ;  /* 0x00000001ff0c7431 */ /* 0x000fe400000001ff */
[----:B------:R-:W-:Y:S02]  /*c6e0*/  IMAD.MOV.U32 R8, RZ, RZ, 0x192 ;  /* 0x00000192ff087424 */ /* 0x000fe400078e00ff */
[----:B------:R-:W-:Y:S01]  /*c6f0*/  IMAD.MOV.U32 R13, RZ, RZ, RZ ;  /* 0x000000ffff0d7224 */ /* 0x000fe200078e00ff */
[----:B------:R-:W2:Y:S01]  /*c700*/  LDCU.64 UR6, c[0x4][0x78] ;  /* 0x01000f00ff0677ac */ /* 0x000ea20008000a00 */
[----:B------:R-:W3:Y:S01]  /*c710*/  LDC.64 R2, c[0x4][R3] ;  /* 0x0100000003027b82 */ /* 0x000ee20000000a00 */
[----:B------:R-:W5:Y:S01]  /*c720*/  LDCU.64 UR4, c[0x4][0x10] ;  /* 0x01000200ff0477ac */ /* 0x000f620008000a00 */
[----:B-1----:R-:W-:Y:S01]  /*c730*/  MOV R5, UR9 ;  /* 0x0000000900057c02 */ /* 0x002fe20008000f00 */
[----:B------:R-:W-:Y:S01]  /*c740*/  IMAD.U32 R4, RZ, RZ, UR8 ;  /* 0x00000008ff047e24 */ /* 0x000fe2000f8e00ff */
[----:B--2---:R-:W-:Y:S01]  /*c750*/  MOV R7, UR7 ;  /* 0x0000000700077c02 */ /* 0x004fe20008000f00 */
[----:B------:R-:W-:Y:S01]  /*c760*/  IMAD.U32 R6, RZ, RZ, UR6 ;  /* 0x00000006ff067e24 */ /* 0x000fe2000f8e00ff */
[----:B-----5:R-:W-:Y:S01]  /*c770*/  MOV R11, UR5 ;  /* 0x00000005000b7c02 */ /* 0x020fe20008000f00 */
[----:B------:R-:W-:Y:S02]  /*c780*/  IMAD.U32 R10, RZ, RZ, UR4 ;  /* 0x00000004ff0a7e24 */ /* 0x000fe4000f8e00ff */
[----:B------:R-:W-:Y:S07]  /*c790*/  LEPC R20, `(.L_x_162) ;  /* 0x000000001014794e */ /* 0x000fee0000000000 */
[----:B---34-:R-:W-:Y:S05]  /*c7a0*/  CALL.ABS.NOINC R2 ;  /* 0x0000000002007343 */ /* 0x018fea0003c00000 */
.L_x_162:
[----:B------:R-:W-:Y:S05]  /*c7b0*/  WARPSYNC.ALL ;  /* 0x0000000000007948 */ /* 0x000fea0003800000 */
[C---:B------:R-:W-:Y:S01]  /*c7c0*/  R2UR UR4, R95.reuse ;  /* 0x000000005f0472ca */ /* 0x040fe200000e0000 */
[----:B------:R-:W-:Y:S05]  /*c7d0*/  VIADD R3, R95, 0x100040 ;  /* 0x001000405f037836 */ /* 0x000fea0000000000 */
[----:B------:R-:W-:Y:S04]  /*c7e0*/  SHF.R.U32.HI R3, RZ, 0x15, R3 ;  /* 0x00000015ff037819 */ /* 0x000fe80000011603 */
[----:B------:R-:W-:Y:S03]  /*c7f0*/  LOP3.LUT P0, RZ, R3, 0x3, R128, 0x48, !PT ;  /* 0x0000000303ff7812 */ /* 0x000fe60007804880 */
[----:B------:R-:W1:Y:S10]  /*c800*/  LDTM.16dp256bit.x8 R24, tmem[UR4+0x40] ;  /* 0x00004004001879ee */ /* 0x000e7400081a0000 */
[----:B-1----:R-:W-:Y:S05]  /*c810*/  @!P0 BRA `(.L_x_163) ;  /* 0x0000000000408947 */ /* 0x002fea0003800000 */
        /* <DEDUP_REMOVED lines=16> */
.L_x_163:
[----:B------:R-:W-:Y:S05]  /*c920*/  WARPSYNC.ALL ;  /* 0x0000000000007948 */ /* 0x000fea0003800000 */
[----:B------:R-:W-:Y:S11]  /*c930*/  R2UR UR4, R95 ;  /* 0x000000005f0472ca */ /* 0x000ff600000e0000 */
[----:B------:R-:W-:Y:S02]  /*c940*/  @!UPT UIADD3 URZ, UPT, UPT, URZ, URZ, URZ ;  /* 0x000000fffffff290 */ /* 0x000fe4000fffe0ff */
[----:B------:R-:W2:Y:S02]  /*c950*/  LDTM.16dp256bit.x8 R56, tmem[UR4+0x100040] ;  /* 0x10004004003879ee */ /* 0x000ea400081a0000 */
[----:B--2---:R-:W-:Y:S01]  /*c960*/  NOP ;  /* 0x0000000000007918 */ /* 0x004fe20000000000 */
.L_x_161:
[--C-:B------:R-:W-:Y:S01]  /*c970*/  HADD2.F32 R4, -RZ, R116.reuse.H0_H0 ;  /* 0x20000074ff047230 */ /* 0x100fe20000004100 */
[----:B------:R-:W-:Y:S05]  /*c980*/  WARPSYNC.ALL ;  /* 0x0000000000007948 */ /* 0x000fea0003800000 */
[-C--:B-1----:R-:W-:Y:S01]  /*c990*/  FMUL R0, R24, R88.reuse ;  /* 0x0000005818007220 */ /* 0x082fe20000400000 */
[----:B------:R-:W-:Y:S02]  /*c9a0*/  HADD2.F32 R5, -RZ, R116.H1_H1 ;  /* 0x30000074ff057230 */ /* 0x000fe40000004100 */
[----:B------:R-:W-:Y:S01]  /*c9b0*/  FMUL R2, R25, R88 ;  /* 0x0000005819027220 */ /* 0x000fe20000400000 */
[--C-:B------:R-:W-:Y:S02]  /*c9c0*/  HADD2.F32 R6, -RZ, R117.reuse.H0_H0 ;  /* 0x20000075ff067230 */ /* 0x100fe40000004100 */
[C---:B------:R-:W-:Y:S01]  /*c9d0*/  FFMA R0, R89.reuse, R4, R0 ;  /* 0x0000000459007223 */ /* 0x040fe20000000000 */
[-C--:B------:R-:W-:Y:S01]  /*c9e0*/  FMUL R3, R26, R88.reuse ;  /* 0x000000581a037220 */ /* 0x080fe20000400000 */
[----:B------:R-:W-:Y:S02]  /*c9f0*/  HADD2.F32 R7, -RZ, R117.H1_H1 ;  /* 0x30000075ff077230 */ /* 0x000fe40000004100 */
[----:B------:R-:W-:Y:S01]  /*ca00*/  FFMA R2, R89, R5, R2 ;  /* 0x0000000559027223 */ /* 0x000fe20000000002 */
[----:B------:R-:W-:Y:S01]  /*ca10*/  FMUL R4, R27, R88 ;  /* 0x000000581b047220 */ /* 0x000fe20000400000 */
[--C-:B------:R-:W-:Y:S02]  /*ca20*/  HADD2.F32 R8, -RZ, R118.reuse.H0_H0 ;  /* 0x20000076ff087230 */ /* 0x100fe40000004100 */
[C---:B------:R-:W-:Y:S01]  /*ca30*/  FFMA R3, R89.reuse, R6, R3 ;  /* 0x0000000659037223 */ /* 0x040fe20000000003 */
[----:B------:R-:W-:Y:S01]  /*ca40*/  FMUL R5, R28, R88 ;  /* 0x000000581c057220 */ /* 0x000fe20000400000 */
[----:B------:R-:W-:Y:S02]  /*ca50*/  HADD2.F32 R9, -RZ, R118.H1_H1 ;  /* 0x30000076ff097230 */ /* 0x000fe40000004100 */
[C---:B------:R-:W-:Y:S01]  /*ca60*/  FFMA R4, R89.reuse, R7, R4 ;  /* 0x0000000759047223 */ /* 0x040fe20000000004 */
[----:B------:R-:W-:Y:S02]  /*ca70*/  HADD2.F32 R28, -RZ, R110.H0_H0 ;  /* 0x2000006eff1c7230 */ /* 0x000fe40000004100 */
[----:B------:R-:W-:Y:S01]  /*ca80*/  FFMA R5, R89, R8, R5 ;  /* 0x0000000859057223 */ /* 0x000fe20000000005 */
[-C--:B------:R-:W-:Y:S01]  /*ca90*/  FMUL R6, R29, R88.reuse ;  /* 0x000000581d067220 */ /* 0x080fe20000400000 */
[----:B------:R-:W-:Y:S02]  /*caa0*/  HADD2.F32 R29, -RZ, R111.H1_H1 ;  /* 0x3000006fff1d7230 */ /* 0x000fe40000004100 */
[-C--:B------:R-:W-:Y:S01]  /*cab0*/  FMUL R19, R64, R88.reuse ;  /* 0x0000005840137220 */ /* 0x080fe20000400000 */
[----:B------:R-:W-:Y:S01]  /*cac0*/  FMUL R64, R80, R88 ;  /* 0x0000005850407220 */ /* 0x000fe20000400000 */
[----:B------:R-:W-:Y:S01]  /*cad0*/  F2FP.F16.F32.PACK_AB R80, R2, R0 ;  /* 0x000000000250723e */ /* 0x000fe200000000ff */
[--C-:B------:R-:W-:Y:S02]  /*cae0*/  HADD2.F32 R7, -RZ, R119.reuse.H0_H0 ;  /* 0x20000077ff077230 */ /* 0x100fe40000004100 */
[----:B------:R-:W-:Y:S01]  /*caf0*/  FFMA R6, R89, R9, R6 ;  /* 0x0000000959067223 */ /* 0x000fe20000000006 */
[-C--:B------:R-:W-:Y:S01]  /*cb00*/  FMUL R2, R31, R88.reuse ;  /* 0x000000581f027220 */ /* 0x080fe20000400000 */
[-C--:B------:R-:W-:Y:S01]  /*cb10*/  FMUL R0, R30, R88.reuse ;  /* 0x000000581e007220 */ /* 0x080fe20000400000 */
[----:B------:R-:W-:Y:S02]  /*cb20*/  HADD2.F32 R9, -RZ, R119.H1_H1 ;  /* 0x30000077ff097230 */ /* 0x000fe40000004100 */
[-C--:B------:R-:W-:Y:S01]  /*cb30*/  FMUL R20, R65, R88.reuse ;  /* 0x0000005841147220 */ /* 0x080fe20000400000 */
[-C--:B------:R-:W-:Y:S01]  /*cb40*/  FMUL R65, R81, R88.reuse ;  /* 0x0000005851417220 */ /* 0x080fe20000400000 */
[----:B------:R-:W-:Y:S01]  /*cb50*/  F2FP.F16.F32.PACK_AB R81, R4, R3 ;  /* 0x000000030451723e */ /* 0x000fe200000000ff */
[C---:B------:R-:W-:Y:S01]  /*cb60*/  FFMA R0, R89.reuse, R7, R0 ;  /* 0x0000000759007223 */ /* 0x040fe20000000000 */
[-C--:B------:R-:W-:Y:S01]  /*cb70*/  FMUL R3, R32, R88.reuse ;  /* 0x0000005820037220 */ /* 0x080fe20000400000 */
[----:B------:R-:W-:Y:S01]  /*cb80*/  FFMA R2, R89, R9, R2 ;  /* 0x0000000959027223 */ /* 0x000fe20000000002 */
[--C-:B------:R-:W-:Y:S02]  /*cb90*/  HADD2.F32 R8, -RZ, R108.reuse.H0_H0 ;  /* 0x2000006cff087230 */ /* 0x100fe40000004100 */
[-C--:B------:R-:W-:Y:S01]  /*cba0*/  FMUL R4, R33, R88.reuse ;  /* 0x0000005821047220 */ /* 0x080fe20000400000 */
[----:B------:R-:W-:Y:S02]  /*cbb0*/  HADD2.F32 R30, -RZ, R111.H0_H0 ;  /* 0x2000006fff1e7230 */ /* 0x000fe40000004100 */
[-C--:B------:R-:W-:Y:S01]  /*cbc0*/  FMUL R21, R66, R88.reuse ;  /* 0x0000005842157220 */ /* 0x080fe20000400000 */
[-C--:B------:R-:W-:Y:S01]  /*cbd0*/  FMUL R66, R82, R88.reuse ;  /* 0x0000005852427220 */ /* 0x080fe20000400000 */
[----:B------:R-:W-:Y:S01]  /*cbe0*/  HADD2.F32 R7, -RZ, R108.H1_H1 ;  /* 0x3000006cff077230 */ /* 0x000fe20000004100 */
[----:B------:R-:W-:Y:S01]  /*cbf0*/  F2FP.F16.F32.PACK_AB R82, R6, R5 ;  /* 0x000000050652723e */ /* 0x000fe200000000ff */
[--C-:B------:R-:W-:Y:S02]  /*cc00*/  HADD2.F32 R10, -RZ, R109.reuse.H0_H0 ;  /* 0x2000006dff0a7230 */ /* 0x100fe40000004100 */
[-C--:B------:R-:W-:Y:S01]  /*cc10*/  FMUL R5, R34, R88.reuse ;  /* 0x0000005822057220 */ /* 0x080fe20000400000 */
[----:B------:R-:W-:Y:S02]  /*cc20*/  HADD2.F32 R9, -RZ, R109.H1_H1 ;  /* 0x3000006dff097230 */ /* 0x000fe40000004100 */
[----:B------:R-:W-:Y:S01]  /*cc30*/  FMUL R6, R35, R88 ;  /* 0x0000005823067220 */ /* 0x000fe20000400000 */
[C---:B------:R-:W-:Y:S01]  /*cc40*/  FFMA R3, R89.reuse, R8, R3 ;  /* 0x0000000859037223 */ /* 0x040fe20000000003 */
[C---:B------:R-:W-:Y:S01]  /*cc50*/  FFMA R4, R89.reuse, R7, R4 ;  /* 0x0000000759047223 */ /* 0x040fe20000000004 */
[C---:B------:R-:W-:Y:S01]  /*cc60*/  FFMA R5, R89.reuse, R10, R5 ;  /* 0x0000000a59057223 */ /* 0x040fe20000000005 */
[-C--:B------:R-:W-:Y:S01]  /*cc70*/  FMUL R7, R36, R88.reuse ;  /* 0x0000005824077220 */ /* 0x080fe20000400000 */
[----:B------:R-:W-:Y:S02]  /*cc80*/  HADD2.F32 R27, -RZ, R110.H1_H1 ;  /* 0x3000006eff1b7230 */ /* 0x000fe40000004100 */
[----:B------:R-:W-:Y:S01]  /*cc90*/  FFMA R6, R89, R9, R6 ;  /* 0x0000000959067223 */ /* 0x000fe20000000006 */
[-C--:B------:R-:W-:Y:S01]  /*cca0*/  FMUL R8, R37, R88.reuse ;  /* 0x0000005825087220 */ /* 0x080fe20000400000 */
[-C--:B------:R-:W-:Y:S01]  /*ccb0*/  FMUL R9, R38, R88.reuse ;  /* 0x0000005826097220 */ /* 0x080fe20000400000 */
[----:B------:R-:W-:Y:S01]  /*ccc0*/  FMUL R10, R39, R88 ;  /* 0x00000058270a7220 */ /* 0x000fe20000400000 */
[C---:B------:R-:W-:Y:S01]  /*ccd0*/  FFMA R7, R89.reuse, R28, R7 ;  /* 0x0000001c59077223 */ /* 0x040fe20000000007 */
[C---:B------:R-:W-:Y:S01]  /*cce0*/  FFMA R8, R89.reuse, R27, R8 ;  /* 0x0000001b59087223 */ /* 0x040fe20000000008 */
[----:B------:R-:W-:Y:S02]  /*ccf0*/  HADD2.F32 R27, -RZ, R103.H1_H1 ;  /* 0x30000067ff1b7230 */ /* 0x000fe40000004100 */
[----:B------:R-:W-:Y:S01]  /*cd00*/  FFMA R9, R89, R30, R9 ;  /* 0x0000001e59097223 */ /* 0x000fe20000000009 */
[-C--:B------:R-:W-:Y:S01]  /*cd10*/  FMUL R22, R67, R88.reuse ;  /* 0x0000005843167220 */ /* 0x080fe20000400000 */
[----:B------:R-:W-:Y:S01]  /*cd20*/  FMUL R67, R83, R88 ;  /* 0x0000005853437220 */ /* 0x000fe20000400000 */
[----:B------:R-:W-:Y:S01]  /*cd30*/  FFMA R10, R89, R29, R10 ;  /* 0x0000001d590a7223 */ /* 0x000fe2000000000a */
[----:B------:R-:W-:Y:S01]  /*cd40*/  F2FP.F16.F32.PACK_AB R83, R2, R0 ;  /* 0x000000000253723e */ /* 0x000fe200000000ff */
[-C--:B------:R-:W-:Y:S01]  /*cd50*/  FMUL R0, R40, R88.reuse ;  /* 0x0000005828007220 */ /* 0x080fe20000400000 */
[----:B------:R-:W-:Y:S01]  /*cd60*/  F2FP.F16.F32.PACK_AB R28, R4, R3 ;  /* 0x00000003041c723e */ /* 0x000fe200000000ff */
[--C-:B------:R-:W-:Y:S01]  /*cd70*/  HADD2.F32 R4, -RZ, R100.reuse.H0_H0 ;  /* 0x20000064ff047230 */ /* 0x100fe20000004100 */
[----:B------:R-:W-:Y:S01]  /*cd80*/  F2FP.F16.F32.PACK_AB R29, R6, R5 ;  /* 0x00000005061d723e */ /* 0x000fe200000000ff */
[----:B------:R-:W-:Y:S01]  /*cd90*/  HADD2.F32 R5, -RZ, R100.H1_H1 ;  /* 0x30000064ff057230 */ /* 0x000fe20000004100 */
[----:B------:R-:W-:Y:S01]  /*cda0*/  F2FP.F16.F32.PACK_AB R30, R8, R7 ;  /* 0x00000007081e723e */ /* 0x000fe200000000ff */
[--C-:B------:R-:W-:Y:S01]  /*cdb0*/  HADD2.F32 R6, -RZ, R101.reuse.H0_H0 ;  /* 0x20000065ff067230 */ /* 0x100fe20000004100 */
[----:B------:R-:W-:Y:S01]  /*cdc0*/  F2FP.F16.F32.PACK_AB R31, R10, R9 ;  /* 0x000000090a1f723e */ /* 0x000fe200000000ff */
[----:B------:R-:W-:Y:S01]  /*cdd0*/  HADD2.F32 R7, -RZ, R101.H1_H1 ;  /* 0x30000065ff077230 */ /* 0x000fe20000004100 */
[----:B------:R-:W-:Y:S01]  /*cde0*/  STSM.16.MT88.4 [R144+0x5000], R80 ;  /* 0x0050005090007844 */ /* 0x000fe20000004200 */
[----:B------:R-:W-:Y:S01]  /*cdf0*/  FMUL R2, R41, R88 ;  /* 0x0000005829027220 */ /* 0x000fe20000400000 */
[C---:B------:R-:W-:Y:S01]  /*ce00*/  FFMA R0, R89.reuse, R4, R0 ;  /* 0x0000000459007223 */ /* 0x040fe20000000000 */
[--C-:B------:R-:W-:Y:S05]  /*ce10*/  HADD2.F32 R8, -RZ, R102.reuse.H0_H0 ;  /* 0x20000066ff087230 */ /* 0x100fea0000004100 */
[----:B------:R1:W-:Y:S01]  /*ce20*/  STSM.16.MT88.4 [R144+0x5800], R28 ;  /* 0x0058001c90007844 */ /* 0x0003e20000004200 */
[-C--:B------:R-:W-:Y:S01]  /*ce30*/  FMUL R3, R42, R88.reuse ;  /* 0x000000582a037220 */ /* 0x080fe20000400000 */
[----:B------:R-:W-:Y:S01]  /*ce40*/  FFMA R2, R89, R5, R2 ;  /* 0x0000000559027223 */ /* 0x000fe20000000002 */
[----:B------:R-:W-:Y:S02]  /*ce50*/  HADD2.F32 R9, -RZ, R103.H0_H0 ;  /* 0x20000067ff097230 */ /* 0x000fe40000004100 */
[----:B------:R-:W-:Y:S01]  /*ce60*/  FMUL R4, R43, R88 ;  /* 0x000000582b047220 */ /* 0x000fe20000400000 */
[C---:B------:R-:W-:Y:S01]  /*ce70*/  FFMA R3, R89.reuse, R6, R3 ;  /* 0x0000000659037223 */ /* 0x040fe20000000003 */
[----:B------:R-:W-:Y:S01]  /*ce80*/  FMUL R5, R44, R88 ;  /* 0x000000582c057220 */ /* 0x000fe20000400000 */
[----:B------:R-:W-:Y:S01]  /*ce90*/  F2FP.F16.F32.PACK_AB R32, R2, R0 ;  /* 0x000000000220723e */ /* 0x000fe200000000ff */
[----:B------:R-:W-:Y:S01]  /*cea0*/  FFMA R4, R89, R7, R4 ;  /* 0x0000000759047223 */ /* 0x000fe20000000004 */
[----:B------:R-:W-:Y:S02]  /*ceb0*/  HADD2.F32 R7, -RZ, R102.H1_H1 ;  /* 0x30000066ff077230 */ /* 0x000fe40000004100 */
[-C--:B------:R-:W-:Y:S01]  /*cec0*/  FMUL R0, R45, R88.reuse ;  /* 0x000000582d007220 */ /* 0x080fe20000400000 */
[-C--:B------:R-:W-:Y:S01]  /*ced0*/  FMUL R2, R46, R88.reuse ;  /* 0x000000582e027220 */ /* 0x080fe20000400000 */
[----:B------:R-:W-:Y:S01]  /*cee0*/  FMUL R6, R47, R88 ;  /* 0x000000582f067220 */ /* 0x000fe20000400000 */
[C---:B------:R-:W-:Y:S01]  /*cef0*/  FFMA R5, R89.reuse, R8, R5 ;  /* 0x0000000859057223 */ /* 0x040fe20000000005 */
[--C-:B------:R-:W-:Y:S01]  /*cf00*/  HADD2.F32 R8, -RZ, R96.reuse.H0_H0 ;  /* 0x20000060ff087230 */ /* 0x100fe20000004100 */
[----:B------:R-:W-:Y:S01]  /*cf10*/  F2FP.F16.F32.PACK_AB R33, R4, R3 ;  /* 0x000000030421723e */ /* 0x000fe200000000ff */
[C---:B------:R-:W-:Y:S01]  /*cf20*/  FFMA R0, R89.reuse, R7, R0 ;  /* 0x0000000759007223 */ /* 0x040fe20000000000 */
[----:B------:R-:W-:Y:S02]  /*cf30*/  HADD2.F32 R7, -RZ, R96.H1_H1 ;  /* 0x30000060ff077230 */ /* 0x000fe40000004100 */
[C---:B------:R-:W-:Y:S01]  /*cf40*/  FFMA R2, R89.reuse, R9, R2 ;  /* 0x0000000959027223 */ /* 0x040fe20000000002 */
[-C--:B------:R-:W-:Y:S01]  /*cf50*/  FMUL R3, R48, R88.reuse ;  /* 0x0000005830037220 */ /* 0x080fe20000400000 */
[----:B------:R-:W-:Y:S01]  /*cf60*/  FFMA R6, R89, R27, R6 ;  /* 0x0000001b59067223 */ /* 0x000fe20000000006 */
[----:B------:R-:W-:Y:S01]  /*cf70*/  FMUL R4, R49, R88 ;  /* 0x0000005831047220 */ /* 0x000fe20000400000 */
[----:B------:R-:W-:Y:S01]  /*cf80*/  F2FP.F16.F32.PACK_AB R34, R0, R5 ;  /* 0x000000050022723e */ /* 0x000fe200000000ff */
[----:B------:R-:W-:Y:S02]  /*cf90*/  HADD2.F32 R5, -RZ, R97.H0_H0 ;  /* 0x20000061ff057230 */ /* 0x000fe40000004100 */
[C---:B------:R-:W-:Y:S01]  /*cfa0*/  FFMA R3, R89.reuse, R8, R3 ;  /* 0x0000000859037223 */ /* 0x040fe20000000003 */
[----:B------:R-:W-:Y:S02]  /*cfb0*/  HADD2.F32 R8, -RZ, R99.H0_H0 ;  /* 0x20000063ff087230 */ /* 0x000fe40000004100 */
[----:B------:R-:W-:Y:S01]  /*cfc0*/  FFMA R4, R89, R7, R4 ;  /* 0x0000000759047223 */ /* 0x000fe20000000004 */
[----:B------:R-:W-:Y:S01]  /*cfd0*/  HADD2.F32 R7, -RZ, R97.H1_H1 ;  /* 0x30000061ff077230 */ /* 0x000fe20000004100 */
[----:B------:R-:W-:Y:S01]  /*cfe0*/  F2FP.F16.F32.PACK_AB R35, R6, R2 ;  /* 0x000000020623723e */ /* 0x000fe200000000ff */
[--C-:B------:R-:W-:Y:S02]  /*cff0*/  HADD2.F32 R6, -RZ, R98.reuse.H0_H0 ;  /* 0x20000062ff067230 */ /* 0x100fe40000004100 */
[-C--:B------:R-:W-:Y:S01]  /*d000*/  FMUL R0, R50, R88.reuse ;  /* 0x0000005832007220 */ /* 0x080fe20000400000 */
[-C--:B------:R-:W-:Y:S01]  /*d010*/  FMUL R2, R51, R88.reuse ;  /* 0x0000005833027220 */ /* 0x080fe20000400000 */
[----:B-1----:R-:W-:Y:S01]  /*d020*/  F2FP.F16.F32.PACK_AB R28, R4, R3 ;  /* 0x00000003041c723e */ /* 0x002fe200000000ff */
[-C--:B------:R-:W-:Y:S01]  /*d030*/  FMUL R3, R52, R88.reuse ;  /* 0x0000005834037220 */ /* 0x080fe20000400000 */
[C---:B------:R-:W-:Y:S01]  /*d040*/  FFMA R0, R89.reuse, R5, R0 ;  /* 0x0000000559007223 */ /* 0x040fe20000000000 */
[----:B------:R-:W-:Y:S01]  /*d050*/  FFMA R2, R89, R7, R2 ;  /* 0x0000000759027223 */ /* 0x000fe20000000002 */
[----:B------:R-:W-:Y:S02]  /*d060*/  HADD2.F32 R7, -RZ, R98.H1_H1 ;  /* 0x30000062ff077230 */ /* 0x000fe40000004100 */
[----:B------:R-:W-:Y:S01]  /*d070*/  FMUL R4, R53, R88 ;  /* 0x0000005835047220 */ /* 0x000fe20000400000 */
[C---:B------:R-:W-:Y:S01]  /*d080*/  FFMA R3, R89.reuse, R6, R3 ;  /* 0x0000000659037223 */ /* 0x040fe20000000003 */
[----:B------:R-:W-:Y:S02]  /*d090*/  HADD2.F32 R6, -RZ, R99.H1_H1 ;  /* 0x30000063ff067230 */ /* 0x000fe40000004100 */
[----:B------:R-:W-:Y:S01]  /*d0a0*/  FMUL R5, R54, R88 ;  /* 0x0000005836057220 */ /* 0x000fe20000400000 */
[C---:B------:R-:W-:Y:S01]  /*d0b0*/  FFMA R4, R89.reuse, R7, R4 ;  /* 0x0000000759047223 */ /* 0x040fe20000000004 */
[--C-:B------:R-:W-:Y:S01]  /*d0c0*/  HADD2.F32 R7, -RZ, R104.reuse.H1_H1 ;  /* 0x30000068ff077230 */ /* 0x100fe20000004100 */
[----:B------:R-:W-:Y:S01]  /*d0d0*/  F2FP.F16.F32.PACK_AB R29, R2, R0 ;  /* 0x00000000021d723e */ /* 0x000fe200000000ff */
[----:B------:R-:W-:Y:S01]  /*d0e0*/  FFMA R5, R89, R8, R5 ;  /* 0x0000000859057223 */ /* 0x000fe20000000005 */
[----:B------:R-:W-:Y:S02]  /*d0f0*/  HADD2.F32 R8, -RZ, R104.H0_H0 ;  /* 0x20000068ff087230 */ /* 0x000fe40000004100 */
[-C--:B------:R-:W-:Y:S01]  /*d100*/  FMUL R0, R55, R88.reuse ;  /* 0x0000005837007220 */ /* 0x080fe20000400000 */
[----:B------:R-:W-:Y:S01]  /*d110*/  F2FP.F16.F32.PACK_AB R30, R4, R3 ;  /* 0x00000003041e723e */ /* 0x000fe200000000ff */
[----:B------:R-:W-:Y:S02]  /*d120*/  HADD2.F32 R4, -RZ, R105.H0_H0 ;  /* 0x20000069ff047230 */ /* 0x000fe40000004100 */
[-C--:B------:R-:W-:Y:S01]  /*d130*/  FMUL R11, R56, R88.reuse ;  /* 0x00000058380b7220 */ /* 0x080fe20000400000 */
[----:B------:R-:W-:Y:S01]  /*d140*/  FMUL R12, R57, R88 ;  /* 0x00000058390c7220 */ /* 0x000fe20000400000 */
[C---:B------:R-:W-:Y:S01]  /*d150*/  FFMA R0, R89.reuse, R6, R0 ;  /* 0x0000000659007223 */ /* 0x040fe20000000000 */
[----:B------:R-:W-:Y:S02]  /*d160*/  HADD2.F32 R6, -RZ, R107.H0_H0 ;  /* 0x2000006bff067230 */ /* 0x000fe40000004100 */
[----:B------:R-:W-:Y:S01]  /*d170*/  FMUL R13, R58, R88 ;  /* 0x000000583a0d7220 */ /* 0x000fe20000400000 */
[C---:B------:R-:W-:Y:S01]  /*d180*/  FFMA R11, R89.reuse, R8, R11 ;  /* 0x00000008590b7223 */ /* 0x040fe2000000000b */
[----:B------:R-:W-:Y:S02]  /*d190*/  HADD2.F32 R8, -RZ, R127.H1_H1 ;  /* 0x3000007fff087230 */ /* 0x000fe40000004100 */
[C---:B------:R-:W-:Y:S01]  /*d1a0*/  FFMA R12, R89.reuse, R7, R12 ;  /* 0x00000007590c7223 */ /* 0x040fe2000000000c */
[----:B------:R-:W-:Y:S02]  /*d1b0*/  HADD2.F32 R7, -RZ, R105.H1_H1 ;  /* 0x30000069ff077230 */ /* 0x000fe40000004100 */
[----:B------:R-:W-:Y:S01]  /*d1c0*/  FFMA R13, R89, R4, R13 ;  /* 0x00000004590d7223 */ /* 0x000fe2000000000d */
[--C-:B------:R-:W-:Y:S01]  /*d1d0*/  HADD2.F32 R4, -RZ, R106.reuse.H0_H0 ;  /* 0x2000006aff047230 */ /* 0x100fe20000004100 */
[----:B------:R1:W-:Y:S01]  /*d1e0*/  STSM.16.MT88.4 [R144+0x6000], R32 ;  /* 0x0060002090007844 */ /* 0x0003e20000004200 */
[----:B------:R-:W-:Y:S01]  /*d1f0*/  F2FP.F16.F32.PACK_AB R31, R0, R5 ;  /* 0x00000005001f723e */ /* 0x000fe200000000ff */
[-C--:B------:R-:W-:Y:S01]  /*d200*/  FMUL R14, R59, R88.reuse ;  /* 0x000000583b0e7220 */ /* 0x080fe20000400000 */
[----:B------:R-:W-:Y:S02]  /*d210*/  HADD2.F32 R5, -RZ, R106.H1_H1 ;  /* 0x3000006aff057230 */ /* 0x000fe40000004100 */
[-C--:B------:R-:W-:Y:S01]  /*d220*/  FMUL R15, R60, R88.reuse ;  /* 0x000000583c0f7220 */ /* 0x080fe20000400000 */
[-C--:B------:R-:W-:Y:S01]  /*d230*/  FMUL R16, R61, R88.reuse ;  /* 0x000000583d107220 */ /* 0x080fe20000400000 */
[----:B------:R-:W-:Y:S01]  /*d240*/  FMUL R17, R62, R88 ;  /* 0x000000583e117220 */ /* 0x000fe20000400000 */
[C---:B------:R-:W-:Y:S01]  /*d250*/  FFMA R14, R89.reuse, R7, R14 ;  /* 0x00000007590e7223 */ /* 0x040fe2000000000e */
[----:B------:R-:W-:Y:S02]  /*d260*/  HADD2.F32 R7, -RZ, R107.H1_H1 ;  /* 0x3000006bff077230 */ /* 0x000fe40000004100 */
[C---:B------:R-:W-:Y:S01]  /*d270*/  FFMA R15, R89.reuse, R4, R15 ;  /* 0x00000004590f7223 */ /* 0x040fe2000000000f */
[--C-:B------:R-:W-:Y:S01]  /*d280*/  HADD2.F32 R4, -RZ, R112.reuse.H0_H0 ;  /* 0x20000070ff047230 */ /* 0x100fe20000004100 */
[----:B------:R2:W-:Y:S01]  /*d290*/  STSM.16.MT88.4 [R144+0x6800], R28 ;  /* 0x0068001c90007844 */ /* 0x0005e20000004200 */
[C---:B------:R-:W-:Y:S01]  /*d2a0*/  FFMA R16, R89.reuse, R5, R16 ;  /* 0x0000000559107223 */ /* 0x040fe20000000010 */
[----:B------:R-:W-:Y:S02]  /*d2b0*/  HADD2.F32 R5, -RZ, R112.H1_H1 ;  /* 0x30000070ff057230 */ /* 0x000fe40000004100 */
[----:B------:R-:W-:Y:S01]  /*d2c0*/  FFMA R17, R89, R6, R17 ;  /* 0x0000000659117223 */ /* 0x000fe20000000011 */
[-C--:B------:R-:W-:Y:S01]  /*d2d0*/  FMUL R18, R63, R88.reuse ;  /* 0x000000583f127220 */ /* 0x080fe20000400000 */
[--C-:B------:R-:W-:Y:S02]  /*d2e0*/  HADD2.F32 R6, -RZ, R113.reuse.H0_H0 ;  /* 0x20000071ff067230 */ /* 0x100fe40000004100 */
[-C--:B------:R-:W-:Y:S01]  /*d2f0*/  FMUL R23, R68, R88.reuse ;  /* 0x0000005844177220 */ /* 0x080fe20000400000 */
[----:B------:R-:W-:Y:S01]  /*d300*/  FMUL R24, R69, R88 ;  /* 0x0000005845187220 */ /* 0x000fe20000400000 */
[C---:B------:R-:W-:Y:S01]  /*d310*/  FFMA R18, R89.reuse, R7, R18 ;  /* 0x0000000759127223 */ /* 0x040fe20000000012 */
[----:B------:R-:W-:Y:S02]  /*d320*/  HADD2.F32 R7, -RZ, R120.H0_H0 ;  /* 0x20000078ff077230 */ /* 0x000fe40000004100 */
[C---:B------:R-:W-:Y:S01]  /*d330*/  FFMA R19, R89.reuse, R4, R19 ;  /* 0x0000000459137223 */ /* 0x040fe20000000013 */
[----:B------:R-:W-:Y:S02]  /*d340*/  HADD2.F32 R4, -RZ, R113.H1_H1 ;  /* 0x30000071ff047230 */ /* 0x000fe40000004100 */
[C---:B------:R-:W-:Y:S01]  /*d350*/  FFMA R20, R89.reuse, R5, R20 ;  /* 0x0000000559147223 */ /* 0x040fe20000000014 */
[C---:B------:R-:W-:Y:S01]  /*d360*/  FFMA R21, R89.reuse, R6, R21 ;  /* 0x0000000659157223 */ /* 0x040fe20000000015 */
[--C-:B------:R-:W-:Y:S02]  /*d370*/  HADD2.F32 R6, -RZ, R114.reuse.H0_H0 ;  /* 0x20000072ff067230 */ /* 0x100fe40000004100 */
[----:B------:R-:W-:Y:S01]  /*d380*/  FMUL R25, R70, R88 ;  /* 0x0000005846197220 */ /* 0x000fe20000400000 */
[----:B------:R-:W-:Y:S01]  /*d390*/  HADD2.F32 R5, -RZ, R114.H1_H1 ;  /* 0x30000072ff057230 */ /* 0x000fe20000004100 */
[----:B------:R-:W-:Y:S01]  /*d3a0*/  F2FP.F16.F32.PACK_AB R36, R20, R19 ;  /* 0x000000131424723e */ /* 0x000fe200000000ff */
[C---:B------:R-:W-:Y:S01]  /*d3b0*/  FFMA R22, R89.reuse, R4, R22 ;  /* 0x0000000459167223 */ /* 0x040fe20000000016 */
[C---:B------:R-:W-:Y:S01]  /*d3c0*/  FFMA R23, R89.reuse, R6, R23 ;  /* 0x0000000659177223 */ /* 0x040fe20000000017 */
[----:B-1----:R-:W-:Y:S01]  /*d3d0*/  F2FP.F16.F32.PACK_AB R32, R12, R11 ;  /* 0x0000000b0c20723e */ /* 0x002fe200000000ff */
[----:B------:R-:W-:Y:S01]  /*d3e0*/  FFMA R24, R89, R5, R24 ;  /* 0x0000000559187223 */ /* 0x000fe20000000018 */
[--C-:B------:R-:W-:Y:S01]  /*d3f0*/  HADD2.F32 R4, -RZ, R115.reuse.H0_H0 ;  /* 0x20000073ff047230 */ /* 0x100fe20000004100 */
[----:B------:R-:W-:Y:S01]  /*d400*/  F2FP.F16.F32.PACK_AB R33, R14, R13 ;  /* 0x0000000d0e21723e */ /* 0x000fe200000000ff */
[----:B------:R-:W-:Y:S01]  /*d410*/  HADD2.F32 R5, -RZ, R115.H1_H1 ;  /* 0x30000073ff057230 */ /* 0x000fe20000004100 */
[----:B------:R-:W-:Y:S01]  /*d420*/  F2FP.F16.F32.PACK_AB R34, R16, R15 ;  /* 0x0000000f1022723e */ /* 0x000fe200000000ff */
[----:B------:R-:W-:Y:S01]  /*d430*/  FMUL R26, R71, R88 ;  /* 0x00000058471a7220 */ /* 0x000fe20000400000 */
[----:B------:R-:W-:Y:S01]  /*d440*/  F2FP.F16.F32.PACK_AB R35, R18, R17 ;  /* 0x000000111223723e */ /* 0x000fe200000000ff */
[C---:B------:R-:W-:Y:S01]  /*d450*/  FFMA R25, R89.reuse, R4, R25 ;  /* 0x0000000459197223 */ /* 0x040fe20000000019 */
[----:B------:R-:W-:Y:S01]  /*d460*/  F2FP.F16.F32.PACK_AB R37, R22, R21 ;  /* 0x000000151625723e */ /* 0x000fe200000000ff */
[----:B------:R-:W-:Y:S01]  /*d470*/  FFMA R26, R89, R5, R26 ;  /* 0x00000005591a7223 */ /* 0x000fe2000000001a */
[----:B------:R-:W-:Y:S01]  /*d480*/  F2FP.F16.F32.PACK_AB R38, R24, R23 ;  /* 0x000000171826723e */ /* 0x000fe200000000ff */
[----:B------:R2:W-:Y:S01]  /*d490*/  STSM.16.MT88.4 [R148+0x4000], R32 ;  /* 0x0040002094007844 */ /* 0x0005e20000004200 */
[-C--:B------:R-:W-:Y:S01]  /*d4a0*/  FMUL R56, R72, R88.reuse ;  /* 0x0000005848387220 */ /* 0x080fe20000400000 */
[----:B------:R-:W-:Y:S01]  /*d4b0*/  HADD2.F32 R4, -RZ, R120.H1_H1 ;  /* 0x30000078ff047230 */ /* 0x000fe20000004100 */
[----:B------:R-:W-:Y:S01]  /*d4c0*/  F2FP.F16.F32.PACK_AB R39, R26, R25 ;  /* 0x000000191a27723e */ /* 0x000fe200000000ff */
[-C--:B------:R-:W-:Y:S01]  /*d4d0*/  FMUL R57, R73, R88.reuse ;  /* 0x0000005849397220 */ /* 0x080fe20000400000 */
[--C-:B------:R-:W-:Y:S02]  /*d4e0*/  HADD2.F32 R5, -RZ, R121.reuse.H0_H0 ;  /* 0x20000079ff057230 */ /* 0x100fe40000004100 */
[C---:B------:R-:W-:Y:S01]  /*d4f0*/  FFMA R56, R89.reuse, R7, R56 ;  /* 0x0000000759387223 */ /* 0x040fe20000000038 */
[----:B------:R-:W-:Y:S01]  /*d500*/  FMUL R58, R74, R88 ;  /* 0x000000584a3a7220 */ /* 0x000fe20000400000 */
[----:B------:R-:W-:Y:S01]  /*d510*/  HADD2.F32 R6, -RZ, R121.H1_H1 ;  /* 0x30000079ff067230 */ /* 0x000fe20000004100 */
[----:B------:R2:W-:Y:S01]  /*d520*/  STSM.16.MT88.4 [R148+0x4800], R36 ;  /* 0x0048002494007844 */ /* 0x0005e20000004200 */
[C---:B------:R-:W-:Y:S01]  /*d530*/  FFMA R57, R89.reuse, R4, R57 ;  /* 0x0000000459397223 */ /* 0x040fe20000000039 */
[----:B------:R-:W-:Y:S01]  /*d540*/  FFMA R58, R89, R5, R58 ;  /* 0x00000005593a7223 */ /* 0x000fe2000000003a */
[-C--:B------:R-:W-:Y:S01]  /*d550*/  FMUL R59, R75, R88.reuse ;  /* 0x000000584b3b7220 */ /* 0x080fe20000400000 */
[--C-:B------:R-:W-:Y:S02]  /*d560*/  HADD2.F32 R4, -RZ, R122.reuse.H0_H0 ;  /* 0x2000007aff047230 */ /* 0x100fe40000004100 */
[----:B------:R-:W-:Y:S01]  /*d570*/  FMUL R60, R76, R88 ;  /* 0x000000584c3c7220 */ /* 0x000fe20000400000 */
[----:B------:R-:W-:Y:S01]  /*d580*/  F2FP.F16.F32.PACK_AB R40, R57, R56 ;  /* 0x000000383928723e */ /* 0x000fe200000000ff */
        /* <DEDUP_REMOVED lines=11> */
[----:B------:R-:W-:Y:S01]  /*d640*/  FMUL R68, R84, R88 ;  /* 0x0000005854447220 */ /* 0x000fe20000400000 */
[----:B------:R-:W-:Y:S02]  /*d650*/  HADD2.F32 R6, -RZ, R124.H1_H1 ;  /* 0x3000007cff067230 */ /* 0x000fe40000004100 */
[C---:B------:R-:W-:Y:S01]  /*d660*/  FFMA R63, R89.reuse, R4, R63 ;  /* 0x00000004593f7223 */ /* 0x040fe2000000003f */
[--C-:B------:R-:W-:Y:S02]  /*d670*/  HADD2.F32 R7, -RZ, R125.reuse.H0_H0 ;  /* 0x2000007dff077230 */ /* 0x100fe40000004100 */
[C---:B------:R-:W-:Y:S01]  /*d680*/  FFMA R64, R89.reuse, R5, R64 ;  /* 0x0000000559407223 */ /* 0x040fe20000000040 */
[----:B------:R-:W-:Y:S02]  /*d690*/  HADD2.F32 R4, -RZ, R125.H1_H1 ;  /* 0x3000007dff047230 */ /* 0x000fe40000004100 */
[C---:B------:R-:W-:Y:S01]  /*d6a0*/  FFMA R65, R89.reuse, R6, R65 ;  /* 0x0000000659417223 */ /* 0x040fe20000000041 */
[--C-:B------:R-:W-:Y:S02]  /*d6b0*/  HADD2.F32 R5, -RZ, R126.reuse.H0_H0 ;  /* 0x2000007eff057230 */ /* 0x100fe40000004100 */
[----:B------:R-:W-:Y:S01]  /*d6c0*/  FFMA R66, R89, R7, R66 ;  /* 0x0000000759427223 */ /* 0x000fe20000000042 */
[----:B------:R-:W-:Y:S02]  /*d6d0*/  HADD2.F32 R6, -RZ, R126.H1_H1 ;  /* 0x3000007eff067230 */ /* 0x000fe40000004100 */
[-C--:B------:R-:W-:Y:S01]  /*d6e0*/  FMUL R69, R85, R88.reuse ;  /* 0x0000005855457220 */ /* 0x080fe20000400000 */
[----:B------:R-:W-:Y:S02]  /*d6f0*/  HADD2.F32 R7, -RZ, R127.H0_H0 ;  /* 0x2000007fff077230 */ /* 0x000fe40000004100 */
[----:B------:R-:W-:Y:S01]  /*d700*/  FMUL R70, R86, R88 ;  /* 0x0000005856467220 */ /* 0x000fe20000400000 */
        /* <DEDUP_REMOVED lines=22> */
[----:B-1----:R-:W1:Y:S02]  /*d870*/  FENCE.VIEW.ASYNC.S ;  /* 0x00000000000073c6 */ /* 0x002e640000000000 */
[----:B-1----:R-:W-:Y:S06]  /*d880*/  BAR.SYNC.DEFER_BLOCKING 0x1, 0x80 ;  /* 0x0042000000007b1d */ /* 0x002fec0000010000 */
[----:B------:R-:W-:Y:S05]  /*d890*/  @!P0 BRA `(.L_x_165) ;  /* 0x0000000000288947 */ /* 0x000fea0003800000 */
[----:B------:R-:W-:Y:S02]  /*d8a0*/  UIADD3 UR10, UPT, UPT, UR42, 0x40, URZ ;  /* 0x000000402a0a7890 */ /* 0x000fe4000fffe0ff */
[----:B------:R-:W-:Y:S01]  /*d8b0*/  UIADD3 UR8, UPT, UPT, UR43, 0x5000, URZ ;  /* 0x000050002b087890 */ /* 0x000fe2000fffe0ff */
[----:B------:R-:W-:Y:S01]  /*d8c0*/  UMOV UR9, UR41 ;  /* 0x0000002900097c82 */ /* 0x000fe20008000000 */
[----:B------:R-:W-:Y:S02]  /*d8d0*/  UIADD3 UR5, UPT, UPT, UR41, 0x40, URZ ;  /* 0x0000004029057890 */ /* 0x000fe4000fffe0ff */
[----:B------:R-:W-:Y:S01]  /*d8e0*/  UIADD3 UR4, UPT, UPT, UR43, 0x7000, URZ ;  /* 0x000070002b047890 */ /* 0x000fe2000fffe0ff */
[----:B------:R-:W-:Y:S04]  /*d8f0*/  UMOV UR6, UR10 ;  /* 0x0000000a00067c82 */ /* 0x000fe80008000000 */
[----:B------:R1:W-:Y:S04]  /*d900*/  UTMASTG.2D [UR8], [UR56] ;  /* 0x00000008380073b5 */ /* 0x0003e80008008000 */
[----:B------:R1:W-:Y:S01]  /*d910*/  UTMASTG.2D [UR4], [UR56] ;  /* 0x00000004380073b5 */ /* 0x0003e20008008000 */
[----:B------:R0:W-:Y:S01]  /*d920*/  UTMACMDFLUSH ;  /* 0x00000000000079b7 */ /* 0x0001e20000000000 */
[----:B-1----:R-:W-:Y:S04]  /*d930*/  DEPBAR.LE SB0, 0x1 ;  /* 0x000080400000791a */ /* 0x002fe80000000000 */
.L_x_165:
[----:B------:R-:W-:Y:S05]  /*d940*/  BSYNC.RECONVERGENT B0 ;  /* 0x0000000000007941 */ /* 0x000fea0003800200 */
.L_x_164:
[----:B------:R-:W-:Y:S01]  /*d950*/  BAR.SYNC.DEFER_BLOCKING 0x1, 0x80 ;  /* 0x0042000000007b1d */ /* 0x000fe20000010000 */
[----:B------:R-:W-:Y:S01]  /*d960*/  ULEA UR4, UR53, UR43, 0x3 ;  /* 0x0000002b35047291 */ /* 0x000fe2000f8e18ff */
[----:B------:R-:W-:Y:S01]  /*d970*/  SHF.L.U32 R3, R138, 0x1f, RZ ;  /* 0x0000001f8a037819 */ /* 0x000fe200000006ff */
[----:B------:R-:W-:Y:S01]  /*d980*/  UIADD3 UR40, UPT, UPT, UR53, 0x1, URZ ;  /* 0x0000000135287890 */ /* 0x000fe2000fffe0ff */
[----:B------:R-:W-:Y:S01]  /*d990*/  FSETP.NEU.AND P0, PT, R89, RZ, PT ;  /* 0x000000ff5900720b */ /* 0x000fe20003f0d000 */
[----:B------:R-:W-:Y:S01]  /*d9a0*/  UIADD3 UR4, UPT, UPT, UR4, 0x40, URZ ;  /* 0x0000004004047890 */ /* 0x000fe2000fffe0ff */
[----:B------:R-:W-:Y:S03]  /*d9b0*/  ISETP.GE.AND P2, PT, R146, 0x1, PT ;  /* 0x000000019200780c */ /* 0x000fe60003f46270 */
[----:B------:R-:W-:Y:S09]  /*d9c0*/  UPRMT UR4, UR52, 0x654, UR4 ;  /* 0x0000065434047896 */ /* 0x000ff20008000004 */
[----:B------:R-:W-:Y:S01]  /*d9d0*/  SYNCS.ARRIVE.TRANS64.RED.A1T0 RZ, [UR4], RZ ;  /* 0x000000ffffff79a7 */ /* 0x000fe20008100404 */
[----:B------:R-:W-:Y:S01]  /*d9e0*/  BSSY B0, `(.L_x_166) ;  /* 0x0000005000007945 */ /* 0x000fe20003800000 */
[----:B------:R-:W1:Y:S03]  /*d9f0*/  SYNCS.PHASECHK.TRANS64.TRYWAIT P1, [UR43+0x30], R3 ;  /* 0x00003003ff0075a7 */ /* 0x000e66000802112b */
[----:B-1----:R-:W-:Y:S05]  /*da00*/  @P1 BRA `(.L_x_167) ;  /* 0x0000000000081947 */ /* 0x002fea0003800000 */
[----:B------:R-:W1:Y:S02]  /*da10*/  SYNCS.PHASECHK.TRANS64.TRYWAIT P1, [UR43+0x30], R3 ;  /* 0x00003003ff0075a7 */ /* 0x000e64000802112b */
[----:B-1----:R-:W-:Y:S05]  /*da20*/  @!P1 BRA `(.L_x_168) ;  /* 0x0000006800249947 */ /* 0x002fea0003800000 */
.L_x_167:
[----:B------:R-:W-:Y:S05]  /*da30*/  BSYNC B0 ;  /* 0x0000000000007941 */ /* 0x000fea0003800000 */
.L_x_166:
[----:B------:R-:W-:Y:S05]  /*da40*/  @P0 WARPSYNC.ALL ;  /* 0x0000000000000948 */ /* 0x000fea0003800000 */
        /* <DEDUP_REMOVED lines=9> */
[----:B--2---:R-:W-:Y:S02]  /*dae0*/  CS2R R42, SRZ ;  /* 0x00000000002a7805 */ /* 0x004fe4000001ff00 */
[----:B------:R-:W-:Y:S02]  /*daf0*/  CS2R R40, SRZ ;  /* 0x0000000000287805 */ /* 0x000fe4000001ff00 */
[----:B------:R-:W-:Y:S01]  /*db00*/  CS2R R38, SRZ ;  /* 0x0000000000267805 */ /* 0x000fe2000001ff00 */
[----:B------:R3:W2:Y:S01]  /*db10*/  @P0 LDSM.16.MT88.4 R96, [R139+UR43+0xa800] ;  /* 0x00a8002b8b60083b */ /* 0x0006a20008004200 */
        /* <DEDUP_REMOVED lines=27> */
[----:B--2---:R-:W-:Y:S06]  /*dcd0*/  @!P2 BRA `(.L_x_169) ;  /* 0x0000000000c4a947 */ /* 0x004fec0003800000 */
        /* <DEDUP_REMOVED lines=21> */
.L_x_170:
        /* <DEDUP_REMOVED lines=23> */
.L_x_171:
[----:B------:R-:W-:Y:S05]  /*dfa0*/  WARPSYNC.ALL ;  /* 0x0000000000007948 */ /* 0x000fea0003800000 */
[----:B------:R-:W-:Y:S11]  /*dfb0*/  R2UR UR4, R95 ;  /* 0x000000005f0472ca */ /* 0x000ff600000e0000 */
[----:B------:R-:W-:Y:S02]  /*dfc0*/  @!UPT UIADD3 URZ, UPT, UPT, URZ, URZ, URZ ;  /* 0x000000fffffff290 */ /* 0x000fe4000fffe0ff */
[----:B------:R-:W2:Y:S02]  /*dfd0*/  LDTM.16dp256bit.x8 R56, tmem[UR4+0x100080] ;  /* 0x10008004003879ee */ /* 0x000ea400081a0000 */
[----:B--2---:R-:W-:Y:S01]  /*dfe0*/  NOP ;  /* 0x0000000000007918 */ /* 0x004fe20000000000 */
.L_x_169:
[--C-:B-1----:R-:W-:Y:S01]  /*dff0*/  HADD2.F32 R4, -RZ, R116.reuse.H0_H0 ;  /* 0x20000074ff047230 */ /* 0x102fe20000004100 */
[----:B------:R-:W-:Y:S05]  /*e000*/  WARPSYNC.ALL ;  /* 0x0000000000007948 */ /* 0x000fea0003800000 */
[-C--:B------:R-:W-:Y:S01]  /*e010*/  FMUL R0, R24, R88.reuse ;  /* 0x0000005818007220 */ /* 0x080fe20000400000 */
        /* <DEDUP_REMOVED lines=45> */
[----:B------:R-:W-:Y:S01]  /*e2f0*/  FFMA R6, R89, R9, R6 ;  /* 0x0000000959067223 */ /* 0x000fe20000000006 */
[-C--:B------:R-:W-:Y:S01]  /*e300*/  FMUL R7, R36, R88.reuse ;  /* 0x0000005824077220 */ /* 0x080fe20000400000 */
[----:B------:R-:W-:Y:S02]  /*e310*/  HADD2.F32 R27, -RZ, R110.H1_H1 ;  /* 0x3000006eff1b7230 */ /* 0x000fe40000004100 */
        /* <DEDUP_REMOVED lines=9> */
[C---:B------:R-:W-:Y:S01]  /*e3b0*/  FFMA R10, R89.reuse, R29, R10 ;  /* 0x0000001d590a7223 */ /* 0x040fe2000000000a */
        /* <DEDUP_REMOVED lines=11> */
[----:B------:R-:W-:Y:S01]  /*e470*/  FFMA R0, R89, R3, R0 ;  /* 0x0000000359007223 */ /* 0x000fe20000000000 */
[-C--:B------:R-:W-:Y:S01]  /*e480*/  FMUL R2, R41, R88.reuse ;  /* 0x0000005829027220 */ /* 0x080fe20000400000 */
        /* <DEDUP_REMOVED lines=40> */
[--C-:B------:R-:W-:Y:S01]  /*e710*/  HADD2.F32 R6, -RZ, R104.reuse.H0_H0 ;  /* 0x20000068ff067230 */ /* 0x100fe20000004100 */
[----:B------:R-:W-:Y:S01]  /*e720*/  F2FP.F16.F32.PACK_AB R29, R2, R0 ;  /* 0x00000000021d723e */ /* 0x000fe200000000ff */
[----:B------:R-:W-:Y:S02]  /*e730*/  HADD2.F32 R2, -RZ, R99.H1_H1 ;  /* 0x30000063ff027230 */ /* 0x000fe40000004100 */
[-C--:B------:R-:W-:Y:S01]  /*e740*/  FMUL R5, R54, R88.reuse ;  /* 0x0000005836057220 */ /* 0x080fe20000400000 */
[----:B------:R-:W-:Y:S01]  /*e750*/  FFMA R4, R89, R7, R4 ;  /* 0x0000000759047223 */ /* 0x000fe20000000004 */
[----:B------:R-:W-:Y:S02]  /*e760*/  HADD2.F32 R7, -RZ, R104.H1_H1 ;  /* 0x30000068ff077230 */ /* 0x000fe40000004100 */
[----:B------:R-:W-:Y:S01]  /*e770*/  FMUL R0, R55, R88 ;  /* 0x0000005837007220 */ /* 0x000fe20000400000 */
[C---:B------:R-:W-:Y:S01]  /*e780*/  FFMA R5, R89.reuse, R8, R5 ;  /* 0x0000000859057223 */ /* 0x040fe20000000005 */
[----:B------:R-:W-:Y:S01]  /*e790*/  FMUL R15, R60, R88 ;  /* 0x000000583c0f7220 */ /* 0x000fe20000400000 */
[----:B------:R-:W-:Y:S01]  /*e7a0*/  F2FP.F16.F32.PACK_AB R30, R4, R3 ;  /* 0x00000003041e723e */ /* 0x000fe200000000ff */
[--C-:B------:R-:W-:Y:S02]  /*e7b0*/  HADD2.F32 R3, -RZ, R105.reuse.H1_H1 ;  /* 0x30000069ff037230 */ /* 0x100fe40000004100 */
[C---:B------:R-:W-:Y:S01]  /*e7c0*/  FFMA R0, R89.reuse, R2, R0 ;  /* 0x0000000259007223 */ /* 0x040fe20000000000 */
[----:B------:R-:W-:Y:S02]  /*e7d0*/  HADD2.F32 R2, -RZ, R105.H0_H0 ;  /* 0x20000069ff027230 */ /* 0x000fe40000004100 */
[C---:B------:R-:W-:Y:S01]  /*e7e0*/  FFMA R11, R89.reuse, R6, R11 ;  /* 0x00000006590b7223 */ /* 0x040fe2000000000b */
[----:B------:R-:W-:Y:S01]  /*e7f0*/  HADD2.F32 R4, -RZ, R127.H1_H1 ;  /* 0x3000007fff047230 */ /* 0x000fe20000004100 */
[----:B------:R1:W-:Y:S01]  /*e800*/  STSM.16.MT88.4 [R144+0xa000], R32 ;  /* 0x00a0002090007844 */ /* 0x0003e20000004200 */
[----:B------:R-:W-:Y:S01]  /*e810*/  F2FP.F16.F32.PACK_AB R31, R0, R5 ;  /* 0x00000005001f723e */ /* 0x000fe200000000ff */
[C---:B------:R-:W-:Y:S01]  /*e820*/  FFMA R12, R89.reuse, R7, R12 ;  /* 0x00000007590c7223 */ /* 0x040fe2000000000c */
[--C-:B------:R-:W-:Y:S02]  /*e830*/  HADD2.F32 R0, -RZ, R106.reuse.H0_H0 ;  /* 0x2000006aff007230 */ /* 0x100fe40000004100 */
[C---:B------:R-:W-:Y:S01]  /*e840*/  FFMA R13, R89.reuse, R2, R13 ;  /* 0x00000002590d7223 */ /* 0x040fe2000000000d */
[C---:B------:R-:W-:Y:S01]  /*e850*/  FFMA R14, R89.reuse, R3, R14 ;  /* 0x00000003590e7223 */ /* 0x040fe2000000000e */
[----:B------:R-:W-:Y:S01]  /*e860*/  HADD2.F32 R3, -RZ, R106.H1_H1 ;  /* 0x3000006aff037230 */ /* 0x000fe20000004100 */
[----:B------:R1:W-:Y:S01]  /*e870*/  STSM.16.MT88.4 [R144+0xa800], R28 ;  /* 0x00a8001c90007844 */ /* 0x0003e20000004200 */
[----:B------:R-:W-:Y:S01]  /*e880*/  F2FP.F16.F32.PACK_AB R12, R12, R11 ;  /* 0x0000000b0c0c723e */ /* 0x000fe200000000ff */
[----:B------:R-:W-:Y:S01]  /*e890*/  FFMA R15, R89, R0, R15 ;  /* 0x00000000590f7223 */ /* 0x000fe2000000000f */
[----:B------:R-:W-:Y:S01]  /*e8a0*/  F2FP.F16.F32.PACK_AB R13, R14, R13 ;  /* 0x0000000d0e0d723e */ /* 0x000fe200000000ff */
[-C--:B------:R-:W-:Y:S01]  /*e8b0*/  FMUL R16, R61, R88.reuse ;  /* 0x000000583d107220 */ /* 0x080fe20000400000 */
[--C-:B------:R-:W-:Y:S02]  /*e8c0*/  HADD2.F32 R2, -RZ, R107.reuse.H0_H0 ;  /* 0x2000006bff027230 */ /* 0x100fe40000004100 */
[-C--:B------:R-:W-:Y:S01]  /*e8d0*/  FMUL R17, R62, R88.reuse ;  /* 0x000000583e117220 */ /* 0x080fe20000400000 */
[----:B------:R-:W-:Y:S02]  /*e8e0*/  HADD2.F32 R5, -RZ, R107.H1_H1 ;  /* 0x3000006bff057230 */ /* 0x000fe40000004100 */
[----:B------:R-:W-:Y:S01]  /*e8f0*/  FFMA R16, R89, R3, R16 ;  /* 0x0000000359107223 */ /* 0x000fe20000000010 */
[----:B------:R-:W-:Y:S01]  /*e900*/  FMUL R18, R63, R88 ;  /* 0x000000583f127220 */ /* 0x000fe20000400000 */
[--C-:B------:R-:W-:Y:S02]  /*e910*/  HADD2.F32 R0, -RZ, R112.reuse.H0_H0 ;  /* 0x20000070ff007230 */ /* 0x100fe40000004100 */
[C---:B------:R-:W-:Y:S01]  /*e920*/  FFMA R17, R89.reuse, R2, R17 ;  /* 0x0000000259117223 */ /* 0x040fe20000000011 */
[----:B------:R-:W-:Y:S01]  /*e930*/  FMUL R19, R64, R88 ;  /* 0x0000005840137220 */ /* 0x000fe20000400000 */
[----:B------:R-:W-:Y:S01]  /*e940*/  HADD2.F32 R3, -RZ, R112.H1_H1 ;  /* 0x30000070ff037230 */ /* 0x000fe20000004100 */
[----:B------:R-:W-:Y:S01]  /*e950*/  F2FP.F16.F32.PACK_AB R14, R16, R15 ;  /* 0x0000000f100e723e */ /* 0x000fe200000000ff */
[C---:B------:R-:W-:Y:S01]  /*e960*/  FFMA R18, R89.reuse, R5, R18 ;  /* 0x0000000559127223 */ /* 0x040fe20000000012 */
[----:B------:R-:W-:Y:S01]  /*e970*/  FFMA R19, R89, R0, R19 ;  /* 0x0000000059137223 */ /* 0x000fe20000000013 */
[-C--:B------:R-:W-:Y:S01]  /*e980*/  FMUL R20, R65, R88.reuse ;  /* 0x0000005841147220 */ /* 0x080fe20000400000 */
[--C-:B------:R-:W-:Y:S02]  /*e990*/  HADD2.F32 R2, -RZ, R113.reuse.H0_H0 ;  /* 0x20000071ff027230 */ /* 0x100fe40000004100 */
[----:B------:R-:W-:Y:S01]  /*e9a0*/  FMUL R21, R66, R88 ;  /* 0x0000005842157220 */ /* 0x000fe20000400000 */
[----:B------:R-:W-:Y:S01]  /*e9b0*/  F2FP.F16.F32.PACK_AB R15, R18, R17 ;  /* 0x00000011120f723e */ /* 0x000fe200000000ff */
[C---:B------:R-:W-:Y:S01]  /*e9c0*/  FFMA R20, R89.reuse, R3, R20 ;  /* 0x0000000359147223 */ /* 0x040fe20000000014 */
[----:B------:R-:W-:Y:S02]  /*e9d0*/  HADD2.F32 R0, -RZ, R113.H1_H1 ;  /* 0x30000071ff007230 */ /* 0x000fe40000004100 */
[----:B------:R-:W-:Y:S01]  /*e9e0*/  FFMA R21, R89, R2, R21 ;  /* 0x0000000259157223 */ /* 0x000fe20000000015 */
[----:B------:R-:W-:Y:S01]  /*e9f0*/  FMUL R22, R67, R88 ;  /* 0x0000005843167220 */ /* 0x000fe20000400000 */
[--C-:B------:R-:W-:Y:S01]  /*ea00*/  HADD2.F32 R2, -RZ, R114.reuse.H0_H0 ;  /* 0x20000072ff027230 */ /* 0x100fe20000004100 */
[----:B------:R1:W-:Y:S01]  /*ea10*/  STSM.16.MT88.4 [R148+0x8000], R12 ;  /* 0x0080000c94007844 */ /* 0x0003e20000004200 */
[----:B------:R-:W-:Y:S01]  /*ea20*/  F2FP.F16.F32.PACK_AB R20, R20, R19 ;  /* 0x000000131414723e */ /* 0x000fe200000000ff */
        /* <DEDUP_REMOVED lines=14> */
[C---:B------:R-:W-:Y:S01]  /*eb10*/  FFMA R26, R89.reuse, R3, R26 ;  /* 0x00000003591a7223 */ /* 0x040fe2000000001a */
[----:B------:R-:W-:Y:S02]  /*eb20*/  HADD2.F32 R0, -RZ, R120.H1_H1 ;  /* 0x30000078ff007230 */ /* 0x000fe40000004100 */
[C---:B------:R-:W-:Y:S01]  /*eb30*/  FFMA R56, R89.reuse, R5, R56 ;  /* 0x0000000559387223 */ /* 0x040fe20000000038 */
[--C-:B------:R-:W-:Y:S02]  /*eb40*/  HADD2.F32 R3, -RZ, R121.reuse.H0_H0 ;  /* 0x20000079ff037230 */ /* 0x100fe40000004100 */
[----:B------:R-:W-:Y:S01]  /*eb50*/  FMUL R60, R76, R88 ;  /* 0x000000584c3c7220 */ /* 0x000fe20000400000 */
[----:B------:R-:W-:Y:S01]  /*eb60*/  HADD2.F32 R2, -RZ, R121.H1_H1 ;  /* 0x30000079ff027230 */ /* 0x000fe20000004100 */
[----:B------:R-:W-:Y:S01]  /*eb70*/  F2FP.F16.F32.PACK_AB R23, R26, R25 ;  /* 0x000000191a17723e */ /* 0x000fe200000000ff */
[C---:B------:R-:W-:Y:S01]  /*eb80*/  FFMA R57, R89.reuse, R0, R57 ;  /* 0x0000000059397223 */ /* 0x040fe20000000039 */
[C---:B------:R-:W-:Y:S01]  /*eb90*/  FFMA R58, R89.reuse, R3, R58 ;  /* 0x00000003593a7223 */ /* 0x040fe2000000003a */
[--C-:B------:R-:W-:Y:S02]  /*eba0*/  HADD2.F32 R0, -RZ, R122.reuse.H0_H0 ;  /* 0x2000007aff007230 */ /* 0x100fe40000004100 */
[----:B------:R-:W-:Y:S01]  /*ebb0*/  FFMA R59, R89, R2, R59 ;  /* 0x00000002593b7223 */ /* 0x000fe2000000003b */
[----:B------:R1:W-:Y:S01]  /*ebc0*/  STSM.16.MT88.4 [R148+0x8800], R20 ;  /* 0x0088001494007844 */ /* 0x0003e20000004200 */
[----:B------:R-:W-:Y:S01]  /*ebd0*/  HADD2.F32 R2, -RZ, R122.H1_H1 ;  /* 0x3000007aff027230 */ /* 0x000fe20000004100 */
[----:B------:R-:W-:Y:S01]  /*ebe0*/  F2FP.F16.F32.PACK_AB R56, R57, R56 ;  /* 0x000000383938723e */ /* 0x000fe200000000ff */
[----:B------:R-:W-:Y:S01]  /*ebf0*/  FFMA R60, R89, R0, R60 ;  /* 0x00000000593c7223 */ /* 0x000fe2000000003c */
[----:B------:R-:W-:Y:S01]  /*ec00*/  F2FP.F16.F32.PACK_AB R57, R59, R58 ;  /* 0x0000003a3b39723e */ /* 0x000fe200000000ff */
[-C--:B------:R-:W-:Y:S01]  /*ec10*/  FMUL R61, R77, R88.reuse ;  /* 0x000000584d3d7220 */ /* 0x080fe20000400000 */
[--C-:B------:R-:W-:Y:S02]  /*ec20*/  HADD2.F32 R3, -RZ, R123.reuse.H0_H0 ;  /* 0x2000007bff037230 */ /* 0x100fe40000004100 */
[----:B------:R-:W-:Y:S01]  /*ec30*/  FMUL R62, R78, R88 ;  /* 0x000000584e3e7220 */ /* 0x000fe20000400000 */
[----:B------:R-:W-:Y:S02]  /*ec40*/  HADD2.F32 R0, -RZ, R123.H1_H1 ;  /* 0x3000007bff007230 */ /* 0x000fe40000004100 */
[----:B------:R-:W-:Y:S01]  /*ec50*/  FFMA R61, R89, R2, R61 ;  /* 0x00000002593d7223 */ /* 0x000fe2000000003d */
[-C--:B------:R-:W-:Y:S01]  /*ec60*/  FMUL R63, R79, R88.reuse ;  /* 0x000000584f3f7220 */ /* 0x080fe20000400000 */
[----:B------:R-:W-:Y:S01]  /*ec70*/  FFMA R62, R89, R3, R62 ;  /* 0x00000003593e7223 */ /* 0x000fe2000000003e */
[--C-:B------:R-:W-:Y:S02]  /*ec80*/  HADD2.F32 R3, -RZ, R124.reuse.H0_H0 ;  /* 0x2000007cff037230 */ /* 0x100fe40000004100 */
[-C--:B------:R-:W-:Y:S01]  /*ec90*/  FMUL R64, R80, R88.reuse ;  /* 0x0000005850407220 */ /* 0x080fe20000400000 */
        /* <DEDUP_REMOVED lines=10> */
[----:B------:R-:W-:Y:S01]  /*ed40*/  FFMA R66, R89, R5, R66 ;  /* 0x0000000559427223 */ /* 0x000fe20000000042 */
[-C--:B------:R-:W-:Y:S01]  /*ed50*/  FMUL R68, R84, R88.reuse ;  /* 0x0000005854447220 */ /* 0x080fe20000400000 */
        /* <DEDUP_REMOVED lines=37> */
[----:B--2---:R-:W-:Y:S04]  /*efb0*/  DEPBAR.LE SB0, 0x1 ;  /* 0x000080400000791a */ /* 0x004fe80000000000 */
.L_x_173:
[----:B------:R-:W-:Y:S05]  /*efc0*/  BSYNC.RECONVERGENT B0 ;  /* 0x0000000000007941 */ /* 0x000fea0003800200 */
.L_x_172:
[----:B------:R-:W-:Y:S01]  /*efd0*/  UISETP.NE.AND UP0, UPT, UR40, 0x4, UPT ;  /* 0x000000042800788c */ /* 0x000fe2000bf05270 */
[----:B------:R-:W-:Y:S01]  /*efe0*/  BAR.SYNC.DEFER_BLOCKING 0x1, 0x80 ;  /* 0x0042000000007b1d */ /* 0x000fe20000010000 */
[----:B------:R-:W-:Y:S02]  /*eff0*/  SHF.L.U32 R3, R138, 0x1f, RZ ;  /* 0x0000001f8a037819 */ /* 0x000fe400000006ff */
[----:B------:R-:W-:Y:S01]  /*f000*/  USEL UR5, UR40, URZ, UP0 ;  /* 0x000000ff28057287 */ /* 0x000fe20008000000 */
[----:B------:R-:W-:Y:S02]  /*f010*/  FSETP.NEU.AND P0, PT, R89, RZ, PT ;  /* 0x000000ff5900720b */ /* 0x000fe40003f0d000 */
[----:B------:R-:W-:Y:S01]  /*f020*/  ISETP.GE.AND P2, PT, R146, 0x1, PT ;  /* 0x000000019200780c */ /* 0x000fe20003f46270 */
[----:B------:R-:W-:Y:S02]  /*f030*/  ULEA UR4, UR5, UR43, 0x3 ;  /* 0x0000002b05047291 */ /* 0x000fe4000f8e18ff */
[----:B------:R-:W-:Y:S02]  /*f040*/  UIADD3 UR5, UPT, UPT, UR5, 0x1, URZ ;  /* 0x0000000105057890 */ /* 0x000fe4000fffe0ff */
[----:B------:R-:W-:Y:S02]  /*f050*/  UIADD3 UR4, UPT, UPT, UR4, 0x40, URZ ;  /* 0x0000004004047890 */ /* 0x000fe4000fffe0ff */
[----:B------:R-:W-:Y:S02]  /*f060*/  UISETP.NE.AND UP0, UPT, UR5, 0x4, UPT ;  /* 0x000000040500788c */ /* 0x000fe4000bf05270 */
[----:B------:R-:W-:Y:S02]  /*f070*/  UPRMT UR4, UR52, 0x654, UR4 ;  /* 0x0000065434047896 */ /* 0x000fe40008000004 */
[----:B------:R-:W-:Y:S07]  /*f080*/  USEL UR53, UR5, URZ, UP0 ;  /* 0x000000ff05357287 */ /* 0x000fee0008000000 */
[----:B------:R-:W-:Y:S01]  /*f090*/  SYNCS.ARRIVE.TRANS64.RED.A1T0 RZ, [UR4], RZ ;  /* 0x000000ffffff79a7 */ /* 0x000fe20008100404 */
[----:B------:R-:W-:Y:S01]  /*f0a0*/  BSSY B0, `(.L_x_174) ;  /* 0x0000005000007945 */ /* 0x000fe20003800000 */
[----:B------:R-:W2:Y:S03]  /*f0b0*/  SYNCS.PHASECHK.TRANS64.TRYWAIT P1, [UR43+0x38], R3 ;  /* 0x00003803ff0075a7 */ /* 0x000ea6000802112b */
[----:B--2---:R-:W-:Y:S05]  /*f0c0*/  @P1 BRA `(.L_x_175) ;  /* 0x0000000000081947 */ /* 0x004fea0003800000 */
[----:B------:R-:W2:Y:S02]  /*f0d0*/  SYNCS.PHASECHK.TRANS64.TRYWAIT P1, [UR43+0x38], R3 ;  /* 0x00003803ff0075a7 */ /* 0x000ea4000802112b */
[----:B--2---:R-:W-:Y:S05]  /*f0e0*/  @!P1 BRA `(.L_x_176) ;  /* 0x00000050008c9947 */ /* 0x004fea0003800000 */
.L_x_175:
[----:B------:R-:W-:Y:S05]  /*f0f0*/  BSYNC B0 ;  /* 0x0000000000007941 */ /* 0x000fea0003800000 */
.L_x_174:
[----:B------:R-:W-:Y:S05]  /*f100*/  @P0 WARPSYNC.ALL ;  /* 0x0000000000000948 */ /* 0x000fea0003800000 */
[----:B------:R2:W2:Y:S01]  /*f110*/  @P0 LDSM.16.MT88.4 R116, [R139+UR43+0xd000] ;  /* 0x00d0002b8b74083b */ /* 0x0004a20008004200 */
[----:B------:R-:W-:Y:S02]  /*f120*/  CS2R R54, SRZ ;  /* 0x0000000000367805 */ /* 0x000fe4000001ff00 */
[----:B------:R-:W-:Y:S02]  /*f130*/  CS2R R52, SRZ ;  /* 0x0000000000347805 */ /* 0x000fe4000001ff00 */
[----:B------:R-:W-:Y:S01]  /*f140*/  CS2R R50, SRZ ;  /* 0x0000000000327805 */ /* 0x000fe2000001ff00 */
        /* <DEDUP_REMOVED lines=10> */
[----:B-1----:R-:W-:Y:S02]  /*f1f0*/  CS2R R34, SRZ ;  /* 0x0000000000227805 */ /* 0x002fe4000001ff00 */
        /* <DEDUP_REMOVED lines=26> */
[----:B------:R-:W-:Y:S05]  /*f3a0*/  VIADD R3, R95, 0xc0 ;  /* 0x000000c05f037836 */ /* 0x000fea0000000000 */
[----:B------:R-:W-:Y:S04]  /*f3b0*/  SHF.R.U32.HI R3, RZ, 0x15, R3 ;  /* 0x00000015ff037819 */ /* 0x000fe80000011603 */
[----:B------:R-:W-:Y:S11]  /*f3c0*/  LOP3.LUT P0, RZ, R3, 0x3, R128, 0x48, !PT ;  /* 0x0000000303ff7812 */ /* 0x000ff60007804880 */
[----:B------:R-:W-:Y:S02]  /*f3d0*/  @!UPT UIADD3 URZ, UPT, UPT, URZ, URZ, URZ ;  /* 0x000000fffffff290 */ /* 0x000fe4000fffe0ff */
[----:B------:R-:W-:Y:S05]  /*f3e0*/  @!P0 BRA `(.L_x_178) ;  /* 0x0000000000408947 */ /* 0x000fea0003800000 */
[----:B------:R-:W2:Y:S01]  /*f3f0*/  LDCU.64 UR8, c[0x4][0x70] ;  /* 0x01000e00ff0877ac */ /* 0x000ea20008000a00 */
[----:B------:R-:W-:Y:S01]  /*f400*/  MOV R3, 0x0 ;  /* 0x0000000000037802 */ /* 0x000fe20000000f00 */
[----:B------:R-:W-:Y:S02]  /*f410*/  HFMA2 R12, -RZ, RZ, 0, 5.9604644775390625e-08 ;  /* 0x00000001ff0c7431 */ /* 0x000fe400000001ff */
[----:B------:R-:W-:Y:S02]  /*f420*/  IMAD.MOV.U32 R8, RZ, RZ, 0x192 ;  /* 0x00000192ff087424 */ /* 0x000fe400078e00ff */
[----:B------:R-:W-:Y:S01]  /*f430*/  IMAD.MOV.U32 R13, RZ, RZ, RZ ;  /* 0x000000ffff0d7224 */ /* 0x000fe200078e00ff */
[----:B------:R-:W5:Y:S01]  /*f440*/  LDCU.64 UR6, c[0x4][0x78] ;  /* 0x01000f00ff0677ac */ /* 0x000f620008000a00 */
[----:B------:R-:W1:Y:S01]  /*f450*/  LDC.64 R2, c[0x4][R3] ;  /* 0x0100000003027b82 */ /* 0x000e620000000a00 */
[----:B------:R-:W3:Y:S01]  /*f460*/  LDCU.64 UR4, c[0x4][0x10] ;  /* 0x01000200ff0477ac */ /* 0x000ee20008000a00 */
[----:B--2---:R-:W-:Y:S01]  /*f470*/  MOV R5, UR9 ;  /* 0x0000000900057c02 */ /* 0x004fe20008000f00 */
[----:B------:R-:W-:Y:S01]  /*f480*/  IMAD.U32 R4, RZ, RZ, UR8 ;  /* 0x00000008ff047e24 */ /* 0x000fe2000f8e00ff */
[----:B-----5:R-:W-:Y:S01]  /*f490*/  MOV R7, UR7 ;  /* 0x0000000700077c02 */ /* 0x020fe20008000f00 */
[----:B------:R-:W-:Y:S01]  /*f4a0*/  IMAD.U32 R6, RZ, RZ, UR6 ;  /* 0x00000006ff067e24 */ /* 0x000fe2000f8e00ff */
[----:B---3--:R-:W-:Y:S01]  /*f4b0*/  MOV R11, UR5 ;  /* 0x00000005000b7c02 */ /* 0x008fe20008000f00 */
[----:B------:R-:W-:Y:S02]  /*f4c0*/  IMAD.U32 R10, RZ, RZ, UR4 ;  /* 0x00000004ff0a7e24 */ /* 0x000fe4000f8e00ff */
[----:B------:R-:W-:Y:S07]  /*f4d0*/  LEPC R20, `(.L_x_178) ;  /* 0x000000001014794e */ /* 0x000fee0000000000 */
[----:B-1--4-:R-:W-:Y:S05]  /*f4e0*/  CALL.ABS.NOINC R2 ;  /* 0x0000000002007343 */ /* 0x012fea0003c00000 */
.L_x_178:
[----:B------:R-:W-:Y:S05]  /*f4f0*/  WARPSYNC.ALL ;  /* 0x0000000000007948 */ /* 0x000fea0003800000 */
[C---:B------:R-:W-:Y:S01]  /*f500*/  R2UR UR4, R95.reuse ;  /* 0x000000005f0472ca */ /* 0x040fe200000e0000 */
[----:B------:R-:W-:Y:S05]  /*f510*/  VIADD R3, R95, 0x1000c0 ;  /* 0x001000c05f037836 */ /* 0x000fea0000000000 */
[----:B------:R-:W-:Y:S04]  /*f520*/  SHF.R.U32.HI R3, RZ, 0x15, R3 ;  /* 0x00000015ff037819 */ /* 0x000fe80000011603 */
[----:B------:R-:W-:Y:S03]  /*f530*/  LOP3.LUT P0, RZ, R3, 0x3, R128, 0x48, !PT ;  /* 0x0000000303ff7812 */ /* 0x000fe60007804880 */
[----:B------:R-:W2:Y:S10]  /*f540*/  LDTM.16dp256bit.x8 R24, tmem[UR4+0xc0] ;  /* 0x0000c004001879ee */ /* 0x000eb400081a0000 */
[----:B--2---:R-:W-:Y:S05]  /*f550*/  @!P0 BRA `(.L_x_179) ;  /* 0x0000000000408947 */ /* 0x004fea0003800000 */
        /* <DEDUP_REMOVED lines=16> */
.L_x_179:
[----:B------:R-:W-:Y:S05]  /*f660*/  WARPSYNC.ALL ;  /* 0x0000000000007948 */ /* 0x000fea0003800000 */
[----:B------:R-:W-:Y:S11]  /*f670*/  R2UR UR4, R95 ;  /* 0x000000005f0472ca */ /* 0x000ff600000e0000 */
[----:B------:R-:W-:Y:S02]  /*f680*/  @!UPT UIADD3 URZ, UPT, UPT, URZ, URZ, URZ ;  /* 0x000000fffffff290 */ /* 0x000fe4000fffe0ff */
[----:B------:R-:W2:Y:S02]  /*f690*/  LDTM.16dp256bit.x8 R56, tmem[UR4+0x1000c0] ;  /* 0x1000c004003879ee */ /* 0x000ea400081a0000 */
[----:B--2---:R-:W-:Y:S01]  /*f6a0*/  NOP ;  /* 0x0000000000007918 */ /* 0x004fe20000000000 */
.L_x_177:
[----:B------:R-:W-:Y:S01]  /*f6b0*/  HADD2.F32 R91, -RZ, R103.H1_H1 ;  /* 0x30000067ff5b7230 */ /* 0x000fe20000004100 */
[----:B------:R-:W-:Y:S01]  /*f6c0*/  ISETP.GE.AND P0, PT, R146, 0x1, PT ;  /* 0x000000019200780c */ /* 0x000fe20003f06270 */
[-C--:B------:R-:W-:Y:S01]  /*f6d0*/  FMUL R19, R42, R88.reuse ;  /* 0x000000582a137220 */ /* 0x080fe20000400000 */
[-C--:B------:R-:W-:Y:S01]  /*f6e0*/  FMUL R21, R44, R88.reuse ;  /* 0x000000582c157220 */ /* 0x080fe20000400000 */
[-C--:B------:R-:W-:Y:S01]  /*f6f0*/  FMUL R42, R65, R88.reuse ;  /* 0x00000058412a7220 */ /* 0x080fe20000400000 */
[--C-:B------:R-:W-:Y:S02]  /*f700*/  HADD2.F32 R65, -RZ, R116.reuse.H0_H0 ;  /* 0x20000074ff417230 */ /* 0x100fe40000004100 */
[-C--:B------:R-:W-:Y:S01]  /*f710*/  FMUL R20, R43, R88.reuse ;  /* 0x000000582b147220 */ /* 0x080fe20000400000 */
[-C--:B------:R-:W-:Y:S01]  /*f720*/  FMUL R44, R67, R88.reuse ;  /* 0x00000058432c7220 */ /* 0x080fe20000400000 */
[----:B------:R-:W-:Y:S02]  /*f730*/  HADD2.F32 R67, -RZ, R116.H1_H1 ;  /* 0x30000074ff437230 */ /* 0x000fe40000004100 */
[-C--:B------:R-:W-:Y:S01]  /*f740*/  FMUL R0, R24, R88.reuse ;  /* 0x0000005818007220 */ /* 0x080fe20000400000 */
[-C--:B------:R-:W-:Y:S01]  /*f750*/  FMUL R23, R46, R88.reuse ;  /* 0x000000582e177220 */ /* 0x080fe20000400000 */
[----:B------:R-:W-:Y:S02]  /*f760*/  HADD2.F32 R93, -RZ, R96.H1_H1 ;  /* 0x30000060ff5d7230 */ /* 0x000fe40000004100 */
[-C--:B------:R-:W-:Y:S01]  /*f770*/  FMUL R43, R66, R88.reuse ;  /* 0x00000058422b7220 */ /* 0x080fe20000400000 */
[----:B------:R-:W-:Y:S01]  /*f780*/  FFMA R0, R89, R65, R0 ;  /* 0x0000004159007223 */ /* 0x000fe20000000000 */
[----:B------:R-:W-:Y:S01]  /*f790*/  HADD2.F32 R66, -RZ, R117.H0_H0 ;  /* 0x20000075ff427230 */ /* 0x000fe20000004100 */
[----:B------:R-:W-:Y:S05]  /*f7a0*/  @P0 WARPSYNC.ALL ;  /* 0x0000000000000948 */ /* 0x000fea0003800000 */
[----:B------:R-:W-:Y:S01]  /*f7b0*/  @P0 NOP ;  /* 0x0000000000000918 */ /* 0x000fe20000000000 */
[----:B------:R-:W-:Y:S01]  /*f7c0*/  @P0 IADD3 R145, PT, PT, R145, 0x100, RZ ;  /* 0x0000010091910810 */ /* 0x000fe20007ffe0ff */
[-C--:B------:R-:W-:Y:S01]  /*f7d0*/  FMUL R2, R25, R88.reuse ;  /* 0x0000005819027220 */ /* 0x080fe20000400000 */
[-C--:B------:R-:W-:Y:S01]  /*f7e0*/  FMUL R22, R45, R88.reuse ;  /* 0x000000582d167220 */ /* 0x080fe20000400000 */
[----:B------:R-:W-:Y:S01]  /*f7f0*/  HADD2.F32 R90, -RZ, R97.H0_H0 ;  /* 0x20000061ff5a7230 */ /* 0x000fe20000004100 */
[----:B------:R-:W-:Y:S01]  /*f800*/  @P0 LOP3.LUT R145, R145, 0xfefffff8, RZ, 0xc0, !PT ;  /* 0xfefffff891910812 */ /* 0x000fe200078ec0ff */
[----:B------:R-:W-:Y:S01]  /*f810*/  FFMA R2, R89, R67, R2 ;  /* 0x0000004359027223 */ /* 0x000fe20000000002 */
[----:B------:R-:W-:Y:S01]  /*f820*/  FMUL R46, R69, R88 ;  /* 0x00000058452e7220 */ /* 0x000fe20000400000 */
[----:B------:R-:W-:Y:S01]  /*f830*/  HADD2.F32 R69, -RZ, R117.H1_H1 ;  /* 0x30000075ff457230 */ /* 0x000fe20000004100 */
[----:B------:R2:W-:Y:S06]  /*f840*/  @P0 SYNCS.ARRIVE.TRANS64.RED.A1T0 RZ, [R145+URZ], RZ ;  /* 0x000000ff91ff09a7 */ /* 0x0005ec00081004ff */
[----:B------:R-:W-:Y:S05]  /*f850*/  WARPSYNC.ALL ;  /* 0x0000000000007948 */ /* 0x000fea0003800000 */
[----:B------:R-:W-:Y:S01]  /*f860*/  F2FP.F16.F32.PACK_AB R152, R2, R0 ;  /* 0x000000000298723e */ /* 0x000fe200000000ff */
[-C--:B------:R-:W-:Y:S01]  /*f870*/  FMUL R3, R26, R88.reuse ;  /* 0x000000581a037220 */ /* 0x080fe20000400000 */
[-C--:B------:R-:W-:Y:S01]  /*f880*/  FMUL R25, R48, R88.reuse ;  /* 0x0000005830197220 */ /* 0x080fe20000400000 */
[----:B------:R-:W-:Y:S02]  /*f890*/  HADD2.F32 R95, -RZ, R97.H1_H1 ;  /* 0x30000061ff5f7230 */ /* 0x000fe40000004100 */
[----:B------:R-:W-:Y:S01]  /*f8a0*/  FMUL R45, R68, R88 ;  /* 0x00000058442d7220 */ /* 0x000fe20000400000 */
[----:B------:R-:W-:Y:S01]  /*f8b0*/  FFMA R3, R89, R66, R3 ;  /* 0x0000004259037223 */ /* 0x000fe20000000003 */
[----:B------:R-:W-:-:S02]  /*f8c0*/  HADD2.F32 R68, -RZ, R118.H0_H0 ;  /* 0x20000076ff447230 */ /* 0x000fc40000004100 */
[-C--:B------:R-:W-:Y:S01]  /*f8d0*/  FMUL R4, R27, R88.reuse ;  /* 0x000000581b047220 */ /* 0x080fe20000400000 */
[-C--:B------:R-:W-:Y:S01]  /*f8e0*/  FMUL R24, R47, R88.reuse ;  /* 0x000000582f187220 */ /* 0x080fe20000400000 */
[----:B------:R-:W-:Y:S02]  /*f8f0*/  HADD2.F32 R92, -RZ, R98.H0_H0 ;  /* 0x20000062ff5c7230 */ /* 0x000fe40000004100 */
[-C--:B------:R-:W-:Y:S01]  /*f900*/  FMUL R48, R71, R88.reuse ;  /* 0x0000005847307220 */ /* 0x080fe20000400000 */
[C---:B------:R-:W-:Y:S01]  /*f910*/  FFMA R4, R89.reuse, R69, R4 ;  /* 0x0000004559047223 */ /* 0x040fe20000000004 */
[----:B------:R-:W-:Y:S02]  /*f920*/  HADD2.F32 R71, -RZ, R118.H1_H1 ;  /* 0x30000076ff477230 */ /* 0x000fe40000004100 */
[-C--:B------:R-:W-:Y:S01]  /*f930*/  FMUL R5, R28, R88.reuse ;  /* 0x000000581c057220 */ /* 0x080fe20000400000 */
[----:B------:R-:W-:Y:S01]  /*f940*/  FMUL R27, R50, R88 ;  /* 0x00000058321b7220 */ /* 0x000fe20000400000 */
[----:B------:R-:W-:Y:S01]  /*f950*/  HADD2.F32 R97, -RZ, R98.H1_H1 ;  /* 0x30000062ff617230 */ /* 0x000fe20000004100 */
[----:B------:R-:W-:Y:S01]  /*f960*/  F2FP.F16.F32.PACK_AB R153, R4, R3 ;  /* 0x000000030499723e */ /* 0x000fe200000000ff */
[----:B------:R-:W-:Y:S01]  /*f970*/  FFMA R5, R89, R68, R5 ;  /* 0x0000004459057223 */ /* 0x000fe20000000005 */
[----:B------:R-:W-:Y:S01]  /*f980*/  FMUL R47, R70, R88 ;  /* 0x00000058462f7220 */ /* 0x000fe20000400000 */
        /* <DEDUP_REMOVED lines=16> */
[----:B-1----:R-:W-:Y:S02]  /*fa90*/  HADD2.F32 R98, -RZ, R105.H0_H0 ;  /* 0x20000069ff627230 */ /* 0x002fe40000004100 */
[-C--:B------:R-:W-:Y:S01]  /*faa0*/  FMUL R52, R75, R88.reuse ;  /* 0x000000584b347220 */ /* 0x080fe20000400000 */
[C---:B------:R-:W-:Y:S01]  /*fab0*/  FFMA R8, R89.reuse, R73, R8 ;  /* 0x0000004959087223 */ /* 0x040fe20000000008 */
[----:B------:R-:W-:Y:S02]  /*fac0*/  HADD2.F32 R75, -RZ, R108.H1_H1 ;  /* 0x3000006cff4b7230 */ /* 0x000fe40000004100 */
[-C--:B------:R-:W-:Y:S01]  /*fad0*/  FMUL R9, R32, R88.reuse ;  /* 0x0000005820097220 */ /* 0x080fe20000400000 */
[----:B------:R-:W-:Y:S01]  /*fae0*/  FMUL R31, R54, R88 ;  /* 0x00000058361f7220 */ /* 0x000fe20000400000 */
[----:B------:R-:W-:Y:S01]  /*faf0*/  HADD2.F32 R108, -RZ, R114.H0_H0 ;  /* 0x20000072ff6c7230 */ /* 0x000fe20000004100 */
[----:B------:R-:W-:Y:S01]  /*fb00*/  F2FP.F16.F32.PACK_AB R155, R8, R7 ;  /* 0x00000007089b723e */ /* 0x000fe200000000ff */
[----:B------:R-:W-:Y:S01]  /*fb10*/  FFMA R9, R89, R72, R9 ;  /* 0x0000004859097223 */ /* 0x000fe20000000009 */
[----:B------:R-:W-:Y:S01]  /*fb20*/  FMUL R51, R74, R88 ;  /* 0x000000584a337220 */ /* 0x000fe20000400000 */
[----:B------:R-:W-:-:S02]  /*fb30*/  HADD2.F32 R74, -RZ, R109.H0_H0 ;  /* 0x2000006dff4a7230 */ /* 0x000fc40000004100 */
[-C--:B------:R-:W-:Y:S01]  /*fb40*/  FMUL R10, R33, R88.reuse ;  /* 0x00000058210a7220 */ /* 0x080fe20000400000 */
[----:B------:R-:W-:Y:S01]  /*fb50*/  STSM.16.MT88.4 [R144+0xd000], R152 ;  /* 0x00d0009890007844 */ /* 0x000fe20000004200 */
[-C--:B------:R-:W-:Y:S01]  /*fb60*/  FMUL R30, R53, R88.reuse ;  /* 0x00000058351e7220 */ /* 0x080fe20000400000 */
[----:B------:R-:W-:Y:S02]  /*fb70*/  HADD2.F32 R117, -RZ, R120.H1_H1 ;  /* 0x30000078ff757230 */ /* 0x000fe40000004100 */
[----:B------:R-:W-:Y:S01]  /*fb80*/  FFMA R10, R89, R75, R10 ;  /* 0x0000004b590a7223 */ /* 0x000fe2000000000a */
[-C--:B------:R-:W-:Y:S01]  /*fb90*/  FMUL R54, R77, R88.reuse ;  /* 0x000000584d367220 */ /* 0x080fe20000400000 */
        /* <DEDUP_REMOVED lines=10> */
[----:B------:R-:W-:Y:S02]  /*fc40*/  HADD2.F32 R119, -RZ, R121.H1_H1 ;  /* 0x30000079ff777230 */ /* 0x000fe40000004100 */
        /* <DEDUP_REMOVED lines=27> */
[----:B------:R-:W-:Y:S01]  /*fe00*/  FFMA R16, R89, R81, R16 ;  /* 0x0000005159107223 */ /* 0x000fe20000000010 */
[----:B------:R-:W-:Y:S02]  /*fe10*/  HADD2.F32 R83, -RZ, R100.H1_H1 ;  /* 0x30000064ff537230 */ /* 0x000fe40000004100 */
[-C--:B------:R-:W-:Y:S01]  /*fe20*/  FMUL R17, R40, R88.reuse ;  /* 0x0000005828117220 */ /* 0x080fe20000400000 */
[----:B------:R-:W-:Y:S01]  /*fe30*/  FMUL R39, R62, R88 ;  /* 0x000000583e277220 */ /* 0x000fe20000400000 */
[----:B------:R-:W-:Y:S01]  /*fe40*/  ISETP.NE.AND P2, PT, R147, RZ, PT ;  /* 0x000000ff9300720c */ /* 0x000fe20003f45270 */
[----:B------:R-:W-:Y:S01]  /*fe50*/  HADD2.F32 R100, -RZ, R106.H0_H0 ;  /* 0x2000006aff647230 */ /* 0x000fe20000004100 */
[----:B------:R-:W-:Y:S01]  /*fe60*/  F2FP.F16.F32.PACK_AB R7, R16, R15 ;  /* 0x0000000f1007723e */ /* 0x000fe200000000ff */
[----:B------:R-:W-:Y:S01]  /*fe70*/  FFMA R17, R89, R80, R17 ;  /* 0x0000005059117223 */ /* 0x000fe20000000011 */
[----:B------:R-:W-:Y:S01]  /*fe80*/  FMUL R59, R82, R88 ;  /* 0x00000058523b7220 */ /* 0x000fe20000400000 */
[----:B------:R-:W-:-:S02]  /*fe90*/  HADD2.F32 R82, -RZ, R101.H0_H0 ;  /* 0x20000065ff527230 */ /* 0x000fc40000004100 */
[-C--:B------:R-:W-:Y:S01]  /*fea0*/  FMUL R18, R41, R88.reuse ;  /* 0x0000005829127220 */ /* 0x080fe20000400000 */
[----:B------:R1:W-:Y:S01]  /*feb0*/  STSM.16.MT88.4 [R144+0xd800], R4 ;  /* 0x00d8000490007844 */ /* 0x0003e20000004200 */
[----:B------:R-:W-:Y:S01]  /*fec0*/  FMUL R38, R61, R88 ;  /* 0x000000583d267220 */ /* 0x000fe20000400000 */
[----:B------:R-:W-:Y:S01]  /*fed0*/  @P0 IADD3 R0, PT, PT, R137, 0x1, RZ ;  /* 0x0000000189000810 */ /* 0x000fe20007ffe0ff */
[--C-:B------:R-:W-:Y:S02]  /*fee0*/  HADD2.F32 R118, -RZ, R123.reuse.H0_H0 ;  /* 0x2000007bff767230 */ /* 0x100fe40000004100 */
[C---:B------:R-:W-:Y:S01]  /*fef0*/  FFMA R18, R89.reuse, R83, R18 ;  /* 0x0000005359127223 */ /* 0x040fe20000000012 */
[----:B------:R-:W-:Y:S01]  /*ff00*/  FFMA R19, R89, R82, R19 ;  /* 0x0000005259137223 */ /* 0x000fe20000000013 */
[----:B------:R-:W-:Y:S01]  /*ff10*/  @P0 ISETP.NE.AND P1, PT, R0, 0x2, PT ;  /* 0x000000020000080c */ /* 0x000fe20003f25270 */
[----:B------:R-:W-:Y:S02]  /*ff20*/  HADD2.F32 R123, -RZ, R123.H1_H1 ;  /* 0x3000007bff7b7230 */ /* 0x000fe40000004100 */
[-C--:B------:R-:W-:Y:S01]  /*ff30*/  FMUL R62, R85, R88.reuse ;  /* 0x00000058553e7220 */ /* 0x080fe20000400000 */
[----:B------:R-:W-:Y:S01]  /*ff40*/  F2FP.F16.F32.PACK_AB R8, R18, R17 ;  /* 0x000000111208723e */ /* 0x000fe200000000ff */
[----:B------:R-:W-:Y:S01]  /*ff50*/  FMUL R41, R64, R88 ;  /* 0x0000005840297220 */ /* 0x000fe20000400000 */
[----:B------:R-:W-:-:S02]  /*ff60*/  HADD2.F32 R85, -RZ, R101.H1_H1 ;  /* 0x30000065ff557230 */ /* 0x000fc40000004100 */
[-C--:B------:R-:W-:Y:S01]  /*ff70*/  FMUL R61, R84, R88.reuse ;  /* 0x00000058543d7220 */ /* 0x080fe20000400000 */
[-C--:B------:R-:W-:Y:S01]  /*ff80*/  FMUL R40, R63, R88.reuse ;  /* 0x000000583f287220 */ /* 0x080fe20000400000 */
[----:B------:R-:W-:Y:S01]  /*ff90*/  @P0 SEL R2, RZ, 0x1, P1 ;  /* 0x00000001ff020807 */ /* 0x000fe20000800000 */
[--C-:B------:R-:W-:Y:S02]  /*ffa0*/  HADD2.F32 R84, -RZ, R102.reuse.H0_H0 ;  /* 0x20000066ff547230 */ /* 0x100fe40000004100 */
[----:B------:R-:W-:Y:S01]  /*ffb0*/  FFMA R20, R89, R85, R20 ;  /* 0x0000005559147223 */ /* 0x000fe20000000014 */
[-C--:B------:R-:W-:Y:S01]  /*ffc0*/  FMUL R64, R87, R88.reuse ;  /* 0x0000005857407220 */ /* 0x080fe20000400000 */
[----:B------:R-:W-:Y:S01]  /*ffd0*/  FMUL R63, R86, R88 ;  /* 0x00000058563f7220 */ /* 0x000fe20000400000 */
[----:B------:R-:W-:Y:S02]  /*ffe0*/  HADD2.F32 R87, -RZ, R102.H1_H1 ;  /* 0x30000066ff577230 */ /* 0x000fe40000004100 */
[----:B------:R-:W-:Y:S01]  /*fff0*/  FFMA R21, R89, R84, R21 ;  /* 0x0000005459157223 */ /* 0x000fe20000000015 */
[----:B------:R-:W-:Y:S01]  /*10000*/  F2FP.F16.F32.PACK_AB R9, R20, R19 ;  /* 0x000000131409723e */ /* 0x000fe200000000ff */
[----:B------:R-:W-:Y:S01]  /*10010*/  HADD2.F32 R86, -RZ, R103.H0_H0 ;  /* 0x20000067ff567230 */ /* 0x000fe20000004100 */
[----:B------:R-:W-:Y:S01]  /*10020*/  BSSY.RECONVERGENT B0, `(.L_x_180) ;  /* 0x000006e000007945 */ /* 0x000fe20003800200 */
[----:B------:R-:W-:-:S02]  /*10030*/  HADD2.F32 R88, -RZ, R96.H0_H0 ;  /* 0x20000060ff587230 */ /* 0x000fc40000004100 */
[C---:B------:R-:W-:Y:S01]  /*10040*/  FFMA R22, R89.reuse, R87, R22 ;  /* 0x0000005759167223 */ /* 0x040fe20000000016 */
[--C-:B------:R-:W-:Y:S02]  /*10050*/  HADD2.F32 R96, -RZ, R104.reuse.H0_H0 ;  /* 0x20000068ff607230 */ /* 0x100fe40000004100 */
[C---:B------:R-:W-:Y:S01]  /*10060*/  FFMA R23, R89.reuse, R86, R23 ;  /* 0x0000005659177223 */ /* 0x040fe20000000017 */
[C---:B------:R-:W-:Y:S01]  /*10070*/  FFMA R24, R89.reuse, R91, R24 ;  /* 0x0000005b59187223 */ /* 0x040fe20000000018 */
[C---:B------:R-:W-:Y:S01]  /*10080*/  FFMA R25, R89.reuse, R88, R25 ;  /* 0x0000005859197223 */ /* 0x040fe20000000019 */
[----:B------:R-:W-:Y:S01]  /*10090*/  F2FP.F16.F32.PACK_AB R10, R22, R21 ;  /* 0x00000015160a723e */ /* 0x000fe200000000ff */
[C---:B------:R-:W-:Y:S01]  /*100a0*/  FFMA R26, R89.reuse, R93, R26 ;  /* 0x0000005d591a7223 */ /* 0x040fe2000000001a */
[C---:B------:R-:W-:Y:S01]  /*100b0*/  FFMA R27, R89.reuse, R90, R27 ;  /* 0x0000005a591b7223 */ /* 0x040fe2000000001b */
[----:B------:R-:W-:Y:S01]  /*100c0*/  F2FP.F16.F32.PACK_AB R11, R24, R23 ;  /* 0x00000017180b723e */ /* 0x000fe200000000ff */
[C---:B------:R-:W-:Y:S01]  /*100d0*/  FFMA R28, R89.reuse, R95, R28 ;  /* 0x0000005f591c7223 */ /* 0x040fe2000000001c */
[C---:B------:R-:W-:Y:S01]  /*100e0*/  FFMA R29, R89.reuse, R92, R29 ;  /* 0x0000005c591d7223 */ /* 0x040fe2000000001d */
[----:B------:R-:W-:Y:S01]  /*100f0*/  F2FP.F16.F32.PACK_AB R12, R26, R25 ;  /* 0x000000191a0c723e */ /* 0x000fe200000000ff */
[C---:B------:R-:W-:Y:S01]  /*10100*/  FFMA R30, R89.reuse, R97, R30 ;  /* 0x00000061591e7223 */ /* 0x040fe2000000001e */
[----:B------:R-:W-:Y:S01]  /*10110*/  FFMA R31, R89, R94, R31 ;  /* 0x0000005e591f7223 */ /* 0x000fe2000000001f */
[----:B------:R-:W-:Y:S01]  /*10120*/  F2FP.F16.F32.PACK_AB R13, R28, R27 ;  /* 0x0000001b1c0d723e */ /* 0x000fe200000000ff */
[----:B------:R-:W-:Y:S01]  /*10130*/  HADD2.F32 R101, -RZ, R104.H1_H1 ;  /* 0x30000068ff657230 */ /* 0x000fe20000004100 */
[----:B------:R5:W-:Y:S01]  /*10140*/  STSM.16.MT88.4 [R144+0xe000], R8 ;  /* 0x00e0000890007844 */ /* 0x000be20000004200 */
[----:B------:R-:W-:Y:S01]  /*10150*/  F2FP.F16.F32.PACK_AB R14, R30, R29 ;  /* 0x0000001d1e0e723e */ /* 0x000fe200000000ff */
[----:B------:R-:W-:-:S02]  /*10160*/  HADD2.F32 R103, -RZ, R105.H1_H1 ;  /* 0x30000069ff677230 */ /* 0x000fc40000004100 */
[C---:B------:R-:W-:Y:S01]  /*10170*/  FFMA R32, R89.reuse, R99, R32 ;  /* 0x0000006359207223 */ /* 0x040fe20000000020 */
[C---:B------:R-:W-:Y:S01]  /*10180*/  FFMA R33, R89.reuse, R96, R33 ;  /* 0x0000006059217223 */ /* 0x040fe20000000021 */
[C---:B------:R-:W-:Y:S01]  /*10190*/  FFMA R34, R89.reuse, R101, R34 ;  /* 0x0000006559227223 */ /* 0x040fe20000000022 */
[C---:B------:R-:W-:Y:S01]  /*101a0*/  FFMA R35, R89.reuse, R98, R35 ;  /* 0x0000006259237223 */ /* 0x040fe20000000023 */
[C---:B------:R-:W-:Y:S01]  /*101b0*/  FFMA R36, R89.reuse, R103, R36 ;  /* 0x0000006759247223 */ /* 0x040fe20000000024 */
[----:B------:R-:W-:Y:S01]  /*101c0*/  F2FP.F16.F32.PACK_AB R15, R32, R31 ;  /* 0x0000001f200f723e */ /* 0x000fe200000000ff */
[----:B------:R-:W-:Y:S01]  /*101d0*/  HADD2.F32 R105, -RZ, R106.H1_H1 ;  /* 0x3000006aff697230 */ /* 0x000fe20000004100 */
[----:B-1----:R-:W-:Y:S01]  /*101e0*/  F2FP.F16.F32.PACK_AB R4, R34, R33 ;  /* 0x000000212204723e */ /* 0x002fe200000000ff */
[----:B------:R-:W-:Y:S01]  /*101f0*/  FFMA R37, R89, R100, R37 ;  /* 0x0000006459257223 */ /* 0x000fe20000000025 */
[----:B------:R-:W-:Y:S01]  /*10200*/  F2FP.F16.F32.PACK_AB R5, R36, R35 ;  /* 0x000000232405723e */ /* 0x000fe200000000ff */
[----:B------:R1:W-:Y:S01]  /*10210*/  STSM.16.MT88.4 [R144+0xe800], R12 ;  /* 0x00e8000c90007844 */ /* 0x0003e20000004200 */
[----:B------:R-:W-:-:S02]  /*10220*/  HADD2.F32 R102, -RZ, R107.H0_H0 ;  /* 0x2000006bff667230 */ /* 0x000fc40000004100 */
[C---:B------:R-:W-:Y:S01]  /*10230*/  FFMA R38, R89.reuse, R105, R38 ;  /* 0x0000006959267223 */ /* 0x040fe20000000026 */
[----:B------:R-:W-:Y:S02]  /*10240*/  HADD2.F32 R107, -RZ, R107.H1_H1 ;  /* 0x3000006bff6b7230 */ /* 0x000fe40000004100 */
[----:B------:R-:W-:Y:S02]  /*10250*/  HADD2.F32 R104, -RZ, R112.H0_H0 ;  /* 0x20000070ff687230 */ /* 0x000fe40000004100 */
[C---:B------:R-:W-:Y:S01]  /*10260*/  FFMA R39, R89.reuse, R102, R39 ;  /* 0x0000006659277223 */ /* 0x040fe20000000027 */
[----:B------:R-:W-:Y:S02]  /*10270*/  HADD2.F32 R106, -RZ, R113.H0_H0 ;  /* 0x20000071ff6a7230 */ /* 0x000fe40000004100 */
[C---:B------:R-:W-:Y:S01]  /*10280*/  FFMA R40, R89.reuse, R107, R40 ;  /* 0x0000006b59287223 */ /* 0x040fe20000000028 */
[----:B------:R-:W-:Y:S02]  /*10290*/  HADD2.F32 R113, -RZ, R114.H1_H1 ;  /* 0x30000072ff717230 */ /* 0x000fe40000004100 */
[C---:B------:R-:W-:Y:S01]  /*102a0*/  FFMA R41, R89.reuse, R104, R41 ;  /* 0x0000006859297223 */ /* 0x040fe20000000029 */
[C---:B------:R-:W-:Y:S01]  /*102b0*/  FFMA R42, R89.reuse, R109, R42 ;  /* 0x0000006d592a7223 */ /* 0x040fe2000000002a */
[C---:B------:R-:W-:Y:S01]  /*102c0*/  FFMA R43, R89.reuse, R106, R43 ;  /* 0x0000006a592b7223 */ /* 0x040fe2000000002b */
[----:B------:R-:W-:Y:S01]  /*102d0*/  FFMA R44, R89, R111, R44 ;  /* 0x0000006f592c7223 */ /* 0x000fe2000000002c */
[----:B------:R-:W-:-:S02]  /*102e0*/  HADD2.F32 R112, -RZ, R120.H0_H0 ;  /* 0x20000078ff707230 */ /* 0x000fc40000004100 */
[C---:B------:R-:W-:Y:S01]  /*102f0*/  FFMA R45, R89.reuse, R108, R45 ;  /* 0x0000006c592d7223 */ /* 0x040fe2000000002d */
[C---:B------:R-:W-:Y:S01]  /*10300*/  FFMA R46, R89.reuse, R113, R46 ;  /* 0x00000071592e7223 */ /* 0x040fe2000000002e */
[----:B------:R-:W-:Y:S02]  /*10310*/  HADD2.F32 R114, -RZ, R121.H0_H0 ;  /* 0x20000079ff727230 */ /* 0x000fe40000004100 */
[C---:B------:R-:W-:Y:S01]  /*10320*/  FFMA R47, R89.reuse, R110, R47 ;  /* 0x0000006e592f7223 */ /* 0x040fe2000000002f */
[C---:B------:R-:W-:Y:S01]  /*10330*/  FFMA R48, R89.reuse, R115, R48 ;  /* 0x0000007359307223 */ /* 0x040fe20000000030 */
[C---:B------:R-:W-:Y:S01]  /*10340*/  FFMA R49, R89.reuse, R112, R49 ;  /* 0x0000007059317223 */ /* 0x040fe20000000031 */
[----:B------:R-:W-:Y:S02]  /*10350*/  HADD2.F32 R121, -RZ, R122.H1_H1 ;  /* 0x3000007aff797230 */ /* 0x000fe40000004100 */
[C---:B------:R-:W-:Y:S01]  /*10360*/  FFMA R50, R89.reuse, R117, R50 ;  /* 0x0000007559327223 */ /* 0x040fe20000000032 */
[C---:B------:R-:W-:Y:S01]  /*10370*/  FFMA R51, R89.reuse, R114, R51 ;  /* 0x0000007259337223 */ /* 0x040fe20000000033 */
[----:B------:R-:W-:Y:S01]  /*10380*/  FFMA R52, R89, R119, R52 ;  /* 0x0000007759347223 */ /* 0x000fe20000000034 */
[----:B------:R-:W-:-:S02]  /*10390*/  HADD2.F32 R120, -RZ, R124.H0_H0 ;  /* 0x2000007cff787230 */ /* 0x000fc40000004100 */
[C---:B------:R-:W-:Y:S01]  /*103a0*/  FFMA R53, R89.reuse, R116, R53 ;  /* 0x0000007459357223 */ /* 0x040fe20000000035 */
[----:B------:R-:W-:Y:S02]  /*103b0*/  HADD2.F32 R65, -RZ, R124.H1_H1 ;  /* 0x3000007cff417230 */ /* 0x000fe40000004100 */
[C---:B------:R-:W-:Y:S01]  /*103c0*/  FFMA R54, R89.reuse, R121, R54 ;  /* 0x0000007959367223 */ /* 0x040fe20000000036 */
[--C-:B------:R-:W-:Y:S02]  /*103d0*/  HADD2.F32 R122, -RZ, R125.reuse.H0_H0 ;  /* 0x2000007dff7a7230 */ /* 0x100fe40000004100 */
[C---:B------:R-:W-:Y:S01]  /*103e0*/  FFMA R55, R89.reuse, R118, R55 ;  /* 0x0000007659377223 */ /* 0x040fe20000000037 */
[----:B------:R-:W-:Y:S02]  /*103f0*/  HADD2.F32 R67, -RZ, R125.H1_H1 ;  /* 0x3000007dff437230 */ /* 0x000fe40000004100 */
[C---:B------:R-:W-:Y:S01]  /*10400*/  FFMA R56, R89.reuse, R123, R56 ;  /* 0x0000007b59387223 */ /* 0x040fe20000000038 */
[--C-:B------:R-:W-:Y:S01]  /*10410*/  HADD2.F32 R124, -RZ, R126.reuse.H0_H0 ;  /* 0x2000007eff7c7230 */ /* 0x100fe20000004100 */
[----:B------:R-:W-:Y:S01]  /*10420*/  F2FP.F16.F32.PACK_AB R6, R38, R37 ;  /* 0x000000252606723e */ /* 0x000fe200000000ff */
[----:B------:R-:W-:Y:S01]  /*10430*/  FFMA R57, R89, R120, R57 ;  /* 0x0000007859397223 */ /* 0x000fe20000000039 */
[----:B------:R-:W-:Y:S01]  /*10440*/  F2FP.F16.F32.PACK_AB R7, R40, R39 ;  /* 0x000000272807723e */ /* 0x000fe200000000ff */
[----:B------:R-:W-:-:S02]  /*10450*/  HADD2.F32 R125, -RZ, R126.H1_H1 ;  /* 0x3000007eff7d7230 */ /* 0x000fc40000004100 */
[C---:B------:R-:W-:Y:S01]  /*10460*/  FFMA R58, R89.reuse, R65, R58 ;  /* 0x00000041593a7223 */ /* 0x040fe2000000003a */
[--C-:B------:R-:W-:Y:S02]  /*10470*/  HADD2.F32 R126, -RZ, R127.reuse.H0_H0 ;  /* 0x2000007fff7e7230 */ /* 0x100fe40000004100 */
[C---:B------:R-:W-:Y:S01]  /*10480*/  FFMA R59, R89.reuse, R122, R59 ;  /* 0x0000007a593b7223 */ /* 0x040fe2000000003b */
[----:B------:R2:W-:Y:S01]  /*10490*/  STSM.16.MT88.4 [R148+0xc000], R4 ;  /* 0x00c0000494007844 */ /* 0x0005e20000004200 */
[----:B------:R-:W-:Y:S02]  /*104a0*/  HADD2.F32 R127, -RZ, R127.H1_H1 ;  /* 0x3000007fff7f7230 */ /* 0x000fe40000004100 */
[C---:B------:R-:W-:Y:S01]  /*104b0*/  FFMA R60, R89.reuse, R67, R60 ;  /* 0x00000043593c7223 */ /* 0x040fe2000000003c */
[----:B-----5:R-:W-:Y:S01]  /*104c0*/  F2FP.F16.F32.PACK_AB R8, R42, R41 ;  /* 0x000000292a08723e */ /* 0x020fe200000000ff */
[C---:B------:R-:W-:Y:S01]  /*104d0*/  FFMA R61, R89.reuse, R124, R61 ;  /* 0x0000007c593d7223 */ /* 0x040fe2000000003d */
[----:B------:R-:W-:Y:S01]  /*104e0*/  F2FP.F16.F32.PACK_AB R9, R44, R43 ;  /* 0x0000002b2c09723e */ /* 0x000fe200000000ff */
[C---:B------:R-:W-:Y:S01]  /*104f0*/  FFMA R62, R89.reuse, R125, R62 ;  /* 0x0000007d593e7223 */ /* 0x040fe2000000003e */
[----:B------:R-:W-:Y:S01]  /*10500*/  F2FP.F16.F32.PACK_AB R10, R46, R45 ;  /* 0x0000002d2e0a723e */ /* 0x000fe200000000ff */
[C---:B------:R-:W-:Y:S01]  /*10510*/  FFMA R63, R89.reuse, R126, R63 ;  /* 0x0000007e593f7223 */ /* 0x040fe2000000003f */
[----:B------:R-:W-:Y:S01]  /*10520*/  F2FP.F16.F32.PACK_AB R11, R48, R47 ;  /* 0x0000002f300b723e */ /* 0x000fe200000000ff */
[----:B------:R-:W-:Y:S01]  /*10530*/  FFMA R64, R89, R127, R64 ;  /* 0x0000007f59407223 */ /* 0x000fe20000000040 */
[----:B-1----:R-:W-:-:S02]  /*10540*/  F2FP.F16.F32.PACK_AB R12, R50, R49 ;  /* 0x00000031320c723e */ /* 0x002fc400000000ff */
[----:B------:R-:W-:Y:S01]  /*10550*/  F2FP.F16.F32.PACK_AB R13, R52, R51 ;  /* 0x00000033340d723e */ /* 0x000fe200000000ff */
[----:B------:R2:W-:Y:S01]  /*10560*/  STSM.16.MT88.4 [R148+0xc800], R8 ;  /* 0x00c8000894007844 */ /* 0x0005e20000004200 */
[----:B------:R-:W-:Y:S02]  /*10570*/  F2FP.F16.F32.PACK_AB R14, R54, R53 ;  /* 0x00000035360e723e */ /* 0x000fe400000000ff */
[----:B------:R-:W-:Y:S02]  /*10580*/  F2FP.F16.F32.PACK_AB R15, R56, R55 ;  /* 0x00000037380f723e */ /* 0x000fe400000000ff */
[----:B------:R-:W-:Y:S02]  /*10590*/  F2FP.F16.F32.PACK_AB R16, R58, R57 ;  /* 0x000000393a10723e */ /* 0x000fe400000000ff */
[----:B------:R-:W-:Y:S01]  /*105a0*/  F2FP.F16.F32.PACK_AB R17, R60, R59 ;  /* 0x0000003b3c11723e */ /* 0x000fe200000000ff */
[----:B------:R2:W-:Y:S01]  /*105b0*/  STSM.16.MT88.4 [R148+0xd000], R12 ;  /* 0x00d0000c94007844 */ /* 0x0005e20000004200 */
[----:B------:R-:W-:-:S02]  /*105c0*/  F2FP.F16.F32.PACK_AB R18, R62, R61 ;  /* 0x0000003d3e12723e */ /* 0x000fc400000000ff */
[----:B------:R-:W-:-:S05]  /*105d0*/  F2FP.F16.F32.PACK_AB R19, R64, R63 ;  /* 0x0000003f4013723e */ /* 0x000fca00000000ff */
[----:B------:R2:W-:Y:S01]  /*105e0*/  STSM.16.MT88.4 [R148+0xd800], R16 ;  /* 0x00d8001094007844 */ /* 0x0005e20000004200 */
[----:B------:R-:W-:Y:S01]  /*105f0*/  @!PT LDS RZ, [RZ] ;  /* 0x00000000fffff984 */ /* 0x000fe20000000800 */
[----:B------:R-:W-:Y:S01]  /*10600*/  @!PT LDS RZ, [RZ] ;  /* 0x00000000fffff984 */ /* 0x000fe20000000800 */
[----:B------:R-:W-:Y:S01]  /*10610*/  @!PT LDS RZ, [RZ] ;  /* 0x00000000fffff984 */ /* 0x000fe20000000800 */
[----:B------:R-:W-:Y:S01]  /*10620*/  @!PT LDS RZ, [RZ] ;  /* 0x00000000fffff984 */ /* 0x000fe20000000800 */
[----:B------:R1:W-:Y:S06]  /*10630*/  MEMBAR.ALL.CTA ;  /* 0x0000000000007992 */ /* 0x0003ec0000008000 */
        /* <DEDUP_REMOVED lines=10> */
[----:B------:R1:W-:Y:S02]  /*106e0*/  UTMASTG.2D [UR4], [UR56] ;  /* 0x00000004380073b5 */ /* 0x0003e40008008000 */
[----:B-1----:R0:W-:Y:S02]  /*106f0*/  UTMACMDFLUSH ;  /* 0x00000000000079b7 */ /* 0x0021e40000000000 */
.L_x_181:
[----:B------:R-:W-:Y:S05]  /*10700*/  BSYNC.RECONVERGENT B0 ;  /* 0x0000000000007941 */ /* 0x000fea0003800200 */
.L_x_180:
[----:B------:R-:W-:Y:S01]  /*10710*/  @P0 SEL R137, R0, RZ, P1 ;  /* 0x000000ff00890207 */ /* 0x000fe20000800000 */
[----:B------:R-:W-:Y:S01]  /*10720*/  BSSY.RECONVERGENT B0, `(.L_x_182) ;  /* 0x0000004000007945 */ /* 0x000fe20003800200 */
[----:B------:R-:W-:Y:S03]  /*10730*/  @P0 LOP3.LUT R135, R135, R2, RZ, 0x3c, !PT ;  /* 0x0000000287870212 */ /* 0x000fe600078e3cff */
[----:B------:R-:W-:Y:S05]  /*10740*/  @!P2 BRA `(.L_x_183) ;  /* 0x000000000004a947 */ /* 0x000fea0003800000 */
[----:B------:R-:W-:Y:S04]  /*10750*/  DEPBAR.LE SB0, 0x1 ;  /* 0x000080400000791a */ /* 0x000fe80000000000 */
.L_x_183:
[----:B------:R-:W-:Y:S05]  /*10760*/  BSYNC.RECONVERGENT B0 ;  /* 0x0000000000007941 */ /* 0x000fea0003800200 */
.L_x_182:
[----:B------:R-:W-:Y:S01]  /*10770*/  UISETP.NE.AND UP1, UPT, UR54, -0x4, UPT ;  /* 0xfffffffc3600788c */ /* 0x000fe2000bf25270 */
[----:B------:R-:W-:Y:S01]  /*10780*/  BAR.SYNC.DEFER_BLOCKING 0x1, 0x80 ;  /* 0x0042000000007b1d */ /* 0x000fe20000010000 */
[----:B------:R-:W-:Y:S01]  /*10790*/  UISETP.NE.AND UP0, UPT, UR55, 0x8, UPT ;  /* 0x000000083700788c */ /* 0x000fe2000bf05270 */
[----:B----4-:R-:W-:Y:S01]  /*107a0*/  R2UR UR18, R133 ;  /* 0x00000000851272ca */ /* 0x010fe200000e0000 */
[----:B------:R-:W-:Y:S01]  /*107b0*/  UIADD3 UR54, UPT, UPT, UR54, 0x4, URZ ;  /* 0x0000000436367890 */ /* 0x000fe2000fffe0ff */
[----:B------:R-:W-:Y:S01]  /*107c0*/  R2UR UR19, R132 ;  /* 0x00000000841372ca */ /* 0x000fe200000e0000 */
[----:B------:R-:W-:Y:S01]  /*107d0*/  USEL UR6, URZ, 0x1, UP0 ;  /* 0x00000001ff067887 */ /* 0x000fe20008000000 */
[----:B------:R-:W-:Y:S01]  /*107e0*/  PLOP3.LUT P0, PT, PT, PT, UP1, 0x80, 0x8 ;  /* 0x000000000008781c */ /* 0x000fe20003f0f018 */
[----:B------:R-:W-:Y:S01]  /*107f0*/  USEL UR5, UR55, URZ, UP0 ;  /* 0x000000ff37057287 */ /* 0x000fe20008000000 */
[----:B------:R-:W-:Y:S01]  /*10800*/  PLOP3.LUT P2, PT, PT, PT, PT, 0x8, 0x80 ;  /* 0x000000000080781c */ /* 0x000fe20003f4e170 */
[----:B--2---:R-:W-:Y:S01]  /*10810*/  IMAD.MOV.U32 R16, RZ, RZ, R131 ;  /* 0x000000ffff107224 */ /* 0x004fe200078e0083 */
[----:B------:R-:W-:Y:S01]  /*10820*/  @UP1 ULEA UR4, UR53, UR43, 0x3 ;  /* 0x0000002b35041291 */ /* 0x000fe2000f8e18ff */
[----:B------:R-:W-:Y:S03]  /*10830*/  LOP3.LUT R134, R134, UR6, RZ, 0x3c, !PT ;  /* 0x0000000686867c12 */ /* 0x000fe6000f8e3cff */
[----:B------:R-:W-:Y:S04]  /*10840*/  @UP1 UIADD3 UR4, UPT, UPT, UR4, 0x40, URZ ;  /* 0x0000004004041890 */ /* 0x000fe8000fffe0ff */
[----:B------:R-:W-:Y:S09]  /*10850*/  @UP1 UPRMT UR4, UR52, 0x654, UR4 ;  /* 0x0000065434041896 */ /* 0x000ff20008000004 */
[----:B------:R-:W-:Y:S01]  /*10860*/  @P0 SYNCS.ARRIVE.TRANS64.RED.A1T0 RZ, [UR4], RZ ;  /* 0x000000ffffff09a7 */ /* 0x000fe20008100404 */
[----:B------:R-:W-:Y:S01]  /*10870*/  @UP1 UIADD3 UR4, UPT, UPT, UR53, 0x1, URZ ;  /* 0x0000000135041890 */ /* 0x000fe2000fffe0ff */
[----:B------:R-:W-:Y:S03]  /*10880*/  ISETP.NE.AND P0, PT, R130, RZ, PT ;  /* 0x000000ff8200720c */ /* 0x000fe60003f05270 */
[----:B------:R-:W-:Y:S04]  /*10890*/  @UP1 UISETP.NE.AND UP0, UPT, UR4, 0x4, UPT ;  /* 0x000000040400188c */ /* 0x000fe8000bf05270 */
[----:B------:R-:W-:Y:S06]  /*108a0*/  @UP1 USEL UR53, UR4, URZ, UP0 ;  /* 0x000000ff04351287 */ /* 0x000fec0008000000 */
[----:B------:R-:W-:Y:S06]  /*108b0*/  @P0 BRA `(.L_x_184) ;  /* 0xffffff9400540947 */ /* 0x000fec000383ffff */
[----:B------:R-:W-:Y:S01]  /*108c0*/  ULEA UR4, UR53, UR43, 0x3 ;  /* 0x0000002b35047291 */ /* 0x000fe2000f8e18ff */
[----:B------:R-:W-:-:S04]  /*108d0*/  DEPBAR.LE SB0, 0x0 ;  /* 0x000080000000791a */ /* 0x000fc80000000000 */
[----:B------:R-:W-:-:S04]  /*108e0*/  UIADD3 UR4, UPT, UPT, UR4, 0x40, URZ ;  /* 0x0000004004047890 */ /* 0x000fc8000fffe0ff */
[----:B------:R-:W-:-:S09]  /*108f0*/  UPRMT UR4, UR52, 0x654, UR4 ;  /* 0x0000065434047896 */ /* 0x000fd20008000004 */
[----:B------:R-:W-:Y:S01]  /*10900*/  SYNCS.ARRIVE.TRANS64.RED.A1T0 RZ, [UR4], RZ ;  /* 0x000000ffffff79a7 */ /* 0x000fe20008100404 */
[----:B------:R-:W-:Y:S05]  /*10910*/  EXIT ;  /* 0x000000000000794d */ /* 0x000fea0003800000 */
.L_x_128:
[----:B------:R-:W-:-:S08]  /*10920*/  NOP ;  /* 0x0000000000007918 */ /* 0x000fd00000000000 */
[----:B-1--45:R-:W-:-:S00]  /*10930*/  USETMAXREG.DEALLOC.CTAPOOL 0x88 ;  /* 0x00000088000079c8 */ /* 0x032fc000080e0500 */
[----:B------:R-:W-:Y:S05]  /*10940*/  EXIT ;  /* 0x000000000000794d */ /* 0x000fea0003800000 */
.L_x_289:
[----:B------:R-:W-:-:S08]  /*10950*/  NOP ;  /* 0x0000000000007918 */ /* 0x000fd00000000000 */
[----:B-1--45:R-:W1:-:S00]  /*10960*/  USETMAXREG.DEALLOC.CTAPOOL 0x88 ;  /* 0x00000088000079c8 */ /* 0x032e4000080e0500 */
[----:B-1----:R-:W1:Y:S01]  /*10970*/  SHFL.IDX PT, R128, R128, RZ, 0x1f ;  /* 0x00001fff80807589 */ /* 0x002e6200000e0000 */
[----:B------:R-:W2:Y:S05]  /*10980*/  LDCU UR19, c[0x0][0xc1c] ;  /* 0x00018380ff1377ac */ /* 0x000eaa0008000800 */
[----:B------:R-:W3:Y:S01]  /*10990*/  LDC.64 R8, c[0x0][0x900] ;  /* 0x00024000ff087b82 */ /* 0x000ee20000000a00 */
[----:B------:R-:W-:Y:S01]  /*109a0*/  BSSY.RECONVERGENT B0, `(.L_x_185) ;  /* 0x000003f000007945 */ /* 0x000fe20003800200 */
[----:B------:R-:W-:Y:S01]  /*109b0*/  ELECT P0, URZ, PT ;  /* 0x0000000000ff782f */ /* 0x000fe20003800000 */
[----:B------:R-:W-:Y:S02]  /*109c0*/  UMOV UR4, 0x400 ;  /* 0x0000040000047882 */ /* 0x000fe40000000000 */
[----:B------:R-:W-:-:S03]  /*109d0*/  ULEA UR4, UR5, UR4, 0x18 ;  /* 0x0000000405047291 */ /* 0x000fc6000f8ec0ff */
[----:B------:R-:W4:Y:S08]  /*109e0*/  LDC.64 R10, c[0x0][0x908] ;  /* 0x00024200ff0a7b82 */ /* 0x000f300000000a00 */
[----:B------:R-:W3:Y:S01]  /*109f0*/  LDC.64 R4, c[0x0][0x910] ;  /* 0x00024400ff047b82 */ /* 0x000ee20000000a00 */
[----:B--2---:R-:W-:Y:S01]  /*10a00*/  UIADD3 UR19, UPT, UPT, UR16, UR19, URZ ;  /* 0x0000001310137290 */ /* 0x004fe2000fffe0ff */
[----:B-1----:R-:W-:-:S06]  /*10a10*/  R2UR UR7, R128 ;  /* 0x00000000800772ca */ /* 0x002fcc00000e0000 */
[----:B------:R-:W1:Y:S08]  /*10a20*/  LDC.64 R6, c[0x0][0x918] ;  /* 0x00024600ff067b82 */ /* 0x000e700000000a00 */
[----:B------:R-:W2:Y:S01]  /*10a30*/  LDC.64 R64, c[0x0][0x920] ;  /* 0x00024800ff407b82 */ /* 0x000ea20000000a00 */
[----:B------:R-:W-:Y:S02]  /*10a40*/  USHF.R.U32.HI UR6, URZ, 0x3, UR7 ;  /* 0x00000003ff067899 */ /* 0x000fe40008011607 */
[----:B------:R-:W-:-:S02]  /*10a50*/  ULEA UR21, UR7, UR4, 0x9 ;  /* 0x0000000407157291 */ /* 0x000fc4000f8e48ff */
[----:B------:R-:W-:-:S06]  /*10a60*/  ULOP3.LUT UR6, UR6, 0x1, URZ, 0xc0, !UPT ;  /* 0x0000000106067892 */ /* 0x000fcc000f8ec0ff */
[----:B------:R-:W-:Y:S01]  /*10a70*/  IMAD.U32 R0, RZ, RZ, UR6 ;  /* 0x00000006ff007e24 */ /* 0x000fe2000f8e00ff */
[----:B------:R-:W-:Y:S06]  /*10a80*/  @!P0 BRA `(.L_x_186) ;  /* 0x0000000000c08947 */ /* 0x000fec0003800000 */
[----:B------:R-:W5:Y:S08]  /*10a90*/  LDC.64 R20, c[0x0][0x400] ;  /* 0x00010000ff147b82 */ /* 0x000f700000000a00 */
[----:B------:R-:W5:Y:S08]  /*10aa0*/  LDC.64 R22, c[0x0][0x408] ;  /* 0x00010200ff167b82 */ /* 0x000f700000000a00 */
[----:B------:R-:W4:Y:S08]  /*10ab0*/  LDC.64 R16, c[0x0][0x410] ;  /* 0x00010400ff107b82 */ /* 0x000f300000000a00 */
[----:B------:R-:W4:Y:S08]  /*10ac0*/  LDC.64 R18, c[0x0][0x418] ;  /* 0x00010600ff127b82 */ /* 0x000f300000000a00 */
[----:B------:R-:W3:Y:S01]  /*10ad0*/  LDC.64 R12, c[0x0][0x420] ;  /* 0x00010800ff0c7b82 */ /* 0x000ee20000000a00 */
[----:B-----5:R5:W-:Y:S07]  /*10ae0*/  STS.128 [UR21+-0xa00], R20 ;  /* 0xfff60014ff007988 */ /* 0x020bee0008000c15 */
[----:B------:R-:W3:Y:S01]  /*10af0*/  LDC.64 R14, c[0x0][0x428] ;  /* 0x00010a00ff0e7b82 */ /* 0x000ee20000000a00 */
[----:B----4-:R4:W-:Y:S07]  /*10b00*/  STS.128 [UR21+-0x9f0], R16 ;  /* 0xfff61010ff007988 */ /* 0x0109ee0008000c15 */
[----:B------:R-:W1:Y:S08]  /*10b10*/  LDC.64 R60, c[0x0][0x430] ;  /* 0x00010c00ff3c7b82 */ /* 0x000e700000000a00 */
[----:B------:R-:W1:Y:S01]  /*10b20*/  LDC.64 R62, c[0x0][0x438] ;  /* 0x00010e00ff3e7b82 */ /* 0x000e620000000a00 */
[----:B---3--:R3:W-:Y:S07]  /*10b30*/  STS.128 [UR21+-0x9e0], R12 ;  /* 0xfff6200cff007988 */ /* 0x0087ee0008000c15 */
[----:B------:R-:W2:Y:S08]  /*10b40*/  LDC.64 R56, c[0x0][0x440] ;  /* 0x00011000ff387b82 */ /* 0x000eb00000000a00 */
[----:B------:R-:W2:Y:S08]  /*10b50*/  LDC.64 R58, c[0x0][0x448] ;  /* 0x00011200ff3a7b82 */ /* 0x000eb00000000a00 */
[----:B------:R-:W5:Y:S01]  /*10b60*/  LDC.64 R52, c[0x0][0x450] ;  /* 0x00011400ff347b82 */ /* 0x000f620000000a00 */
[----:B-1----:R1:W-:Y:S07]  /*10b70*/  STS.128 [UR21+-0x9d0], R60 ;  /* 0xfff6303cff007988 */ /* 0x0023ee0008000c15 */
[----:B------:R-:W5:Y:S08]  /*10b80*/  LDC.64 R54, c[0x0][0x458] ;  /* 0x00011600ff367b82 */ /* 0x000f700000000a00 */
[----:B------:R-:W4:Y:S01]  /*10b90*/  LDC.64 R48, c[0x0][0x460] ;  /* 0x00011800ff307b82 */ /* 0x000f220000000a00 */
[----:B--2---:R1:W-:Y:S07]  /*10ba0*/  STS.128 [UR21+-0x9c0], R56 ;  /* 0xfff64038ff007988 */ /* 0x0043ee0008000c15 */
[----:B------:R-:W4:Y:S08]  /*10bb0*/  LDC.64 R50, c[0x0][0x468] ;  /* 0x00011a00ff327b82 */ /* 0x000f300000000a00 */
[----:B------:R-:W2:Y:S01]  /*10bc0*/  LDC.64 R44, c[0x0][0x470] ;  /* 0x00011c00ff2c7b82 */ /* 0x000ea20000000a00 */
[----:B-----5:R1:W-:Y:S07]  /*10bd0*/  STS.128 [UR21+-0x9b0], R52 ;  /* 0xfff65034ff007988 */ /* 0x0203ee0008000c15 */
[----:B------:R-:W2:Y:S08]  /*10be0*/  LDC.64 R46, c[0x0][0x478] ;  /* 0x00011e00ff2e7b82 */ /* 0x000eb00000000a00 */
[----:B------:R-:W5:Y:S01]  /*10bf0*/  LDC.64 R40, c[0x0][0x500] ;  /* 0x00014000ff287b82 */ /* 0x000f620000000a00 */
[----:B----4-:R1:W-:Y:S07]  /*10c00*/  STS.128 [UR21+-0x9a0], R48 ;  /* 0xfff66030ff007988 */ /* 0x0103ee0008000c15 */
        /* <DEDUP_REMOVED lines=19> */
[----:B---3--:R-:W3:Y:S01]  /*10d40*/  LDC.64 R12, c[0x0][0x570] ;  /* 0x00015c00ff0c7b82 */ /* 0x008ee20000000a00 */
[----:B--2---:R1:W-:Y:S07]  /*10d50*/  STS.128 [UR21+-0x930], R20 ;  /* 0xfff6d014ff007988 */ /* 0x0043ee0008000c15 */
[----:B------:R-:W3:Y:S01]  /*10d60*/  LDC.64 R14, c[0x0][0x578] ;  /* 0x00015e00ff0e7b82 */ /* 0x000ee20000000a00 */
[----:B-----5:R1:W-:Y:S04]  /*10d70*/  STS.128 [UR21+-0x920], R16 ;  /* 0xfff6e010ff007988 */ /* 0x0203e80008000c15 */
[----:B---3--:R1:W-:Y:S02]  /*10d80*/  STS.128 [UR21+-0x910], R12 ;  /* 0xfff6f00cff007988 */ /* 0x0083e40008000c15 */
.L_x_186:
[----:B------:R-:W-:Y:S05]  /*10d90*/  BSYNC.RECONVERGENT B0 ;  /* 0x0000000000007941 */ /* 0x000fea0003800200 */
.L_x_185:
[----:B-1----:R-:W1:Y:S01]  /*10da0*/  LDC.64 R16, c[0x0][0x960] ;  /* 0x00025800ff107b82 */ /* 0x002e620000000a00 */
[----:B------:R-:W-:Y:S01]  /*10db0*/  ELECT P1, URZ, PT ;  /* 0x0000000000ff782f */ /* 0x000fe20003820000 */
[----:B------:R-:W-:-:S06]  /*10dc0*/  NOP ;  /* 0x0000000000007918 */ /* 0x000fcc0000000000 */
[----:B------:R-:W1:Y:S01]  /*10dd0*/  LDC.64 R18, c[0x0][0x968] ;  /* 0x00025a00ff127b82 */ /* 0x000e620000000a00 */
[----:B------:R-:W-:Y:S01]  /*10de0*/  ELECT P0, URZ, PT ;  /* 0x0000000000ff782f */ /* 0x000fe20003800000 */
[----:B------:R-:W-:Y:S02]  /*10df0*/  ULOP3.LUT UR7, UR7, 0x7, URZ, 0xc0, !UPT ;  /* 0x0000000707077892 */ /* 0x000fe4000f8ec0ff */
[----:B------:R-:W-:Y:S02]  /*10e00*/  UIMAD UR9, UR16, 0xe, URZ ;  /* 0x0000000e100978a4 */ /* 0x000fe4000f8e02ff */
[----:B---34-:R-:W-:Y:S01]  /*10e10*/  @P1 STS.128 [UR21+-0xb00], R8 ;  /* 0xfff50008ff001988 */ /* 0x018fe20008000c15 */
[----:B------:R-:W-:Y:S01]  /*10e20*/  UIMAD UR18, UR16, 0xc, URZ ;  /* 0x0000000c101278a4 */ /* 0x000fe2000f8e02ff */
[----:B------:R-:W3:Y:S01]  /*10e30*/  LDC.64 R12, c[0x0][0x970] ;  /* 0x00025c00ff0c7b82 */ /* 0x000ee20000000a00 */
[----:B------:R-:W-:Y:S01]  /*10e40*/  UIMAD UR20, UR19, 0xe, URZ ;  /* 0x0000000e131478a4 */ /* 0x000fe2000f8e02ff */
[----:B------:R-:W-:Y:S01]  /*10e50*/  @P1 STS.128 [UR21+-0xaf0], R4 ;  /* 0xfff51004ff001988 */ /* 0x000fe20008000c15 */
[----:B------:R-:W-:-:S02]  /*10e60*/  UIADD3 UR24, UPT, UPT, UR21, -0xa00, URZ ;  /* 0xfffff60015187890 */ /* 0x000fc4000fffe0ff */
[----:B------:R-:W-:Y:S02]  /*10e70*/  UIADD3 UR23, UPT, UPT, UR21, -0x980, URZ ;  /* 0xfffff68015177890 */ /* 0x000fe4000fffe0ff */
[----:B------:R-:W-:Y:S01]  /*10e80*/  UIADD3 UR22, UPT, UPT, UR21, -0xb00, URZ ;  /* 0xfffff50015167890 */ /* 0x000fe2000fffe0ff */
[----:B------:R-:W3:Y:S01]  /*10e90*/  LDC.64 R14, c[0x0][0x978] ;  /* 0x00025e00ff0e7b82 */ /* 0x000ee20000000a00 */
[----:B------:R-:W4:Y:S01]  /*10ea0*/  LDCU.64 UR10, c[0x0][0xb18] ;  /* 0x00016300ff0a77ac */ /* 0x000f220008000a00 */
[----:B------:R-:W1:Y:S06]  /*10eb0*/  LDCU.64 UR12, c[0x0][0xb20] ;  /* 0x00016400ff0c77ac */ /* 0x000e6c0008000a00 */
[----:B------:R-:W2:Y:S01]  /*10ec0*/  LDC.64 R66, c[0x0][0x928] ;  /* 0x00024a00ff427b82 */ /* 0x000ea20000000a00 */
[----:B-1----:R1:W-:Y:S01]  /*10ed0*/  @P1 STS.128 [UR21+-0xaa0], R16 ;  /* 0xfff56010ff001988 */ /* 0x0023e20008000c15 */
[----:B------:R-:W1:Y:S01]  /*10ee0*/  LDCU.64 UR16, c[0x0][0x820] ;  /* 0x00010400ff1077ac */ /* 0x000e620008000a00 */
[----:B------:R-:W1:Y:S05]  /*10ef0*/  LDCU.64 UR14, c[0x0][0xb00] ;  /* 0x00016000ff0e77ac */ /* 0x000e6a0008000a00 */
[----:B------:R-:W5:Y:S01]  /*10f00*/  LDC.64 R28, c[0x0][0x930] ;  /* 0x00024c00ff1c7b82 */ /* 0x000f620000000a00 */
[----:B------:R-:W-:Y:S01]  /*10f10*/  UIMAD UR19, UR19, 0xc, URZ ;  /* 0x0000000c131378a4 */ /* 0x000fe2000f8e02ff */
[----:B------:R-:W-:-:S06]  /*10f20*/  UMOV UR8, UR7 ;  /* 0x0000000700087c82 */ /* 0x000fcc0008000000 */
[----:B------:R-:W5:Y:S01]  /*10f30*/  LDC.64 R30, c[0x0][0x938] ;  /* 0x00024e00ff1e7b82 */ /* 0x000f620000000a00 */
[----:B---3--:R3:W-:Y:S07]  /*10f40*/  @P1 STS.128 [UR21+-0xa90], R12 ;  /* 0xfff5700cff001988 */ /* 0x0087ee0008000c15 */
[----:B------:R-:W4:Y:S01]  /*10f50*/  LDC.64 R24, c[0x0][0x940] ;  /* 0x00025000ff187b82 */ /* 0x000f220000000a00 */
[----:B--2---:R2:W-:Y:S01]  /*10f60*/  @P1 STS.128 [UR21+-0xae0], R64 ;  /* 0xfff52040ff001988 */ /* 0x0045e20008000c15 */
[----:B-1----:R-:W-:-:S06]  /*10f70*/  LOP3.LUT R17, R0, 0x1, RZ, 0x3c, !PT ;  /* 0x0000000100117812 */ /* 0x002fcc00078e3cff */
[----:B------:R-:W4:Y:S08]  /*10f80*/  LDC.64 R26, c[0x0][0x948] ;  /* 0x00025200ff1a7b82 */ /* 0x000f300000000a00 */
[----:B------:R-:W1:Y:S01]  /*10f90*/  LDC.64 R20, c[0x0][0x950] ;  /* 0x00025400ff147b82 */ /* 0x000e620000000a00 */
[----:B-----5:R2:W-:Y:S07]  /*10fa0*/  @P1 STS.128 [UR21+-0xad0], R28 ;  /* 0xfff5301cff001988 */ /* 0x0205ee0008000c15 */
[----:B------:R-:W1:Y:S08]  /*10fb0*/  LDC.64 R22, c[0x0][0x958] ;  /* 0x00025600ff167b82 */ /* 0x000e700000000a00 */
[----:B------:R-:W5:Y:S01]  /*10fc0*/  LDC.64 R52, c[0x0][0xa00] ;  /* 0x00028000ff347b82 */ /* 0x000f620000000a00 */
[----:B----4-:R2:W-:Y:S07]  /*10fd0*/  @P1 STS.128 [UR21+-0xac0], R24 ;  /* 0xfff54018ff001988 */ /* 0x0105ee0008000c15 */
[----:B------:R-:W5:Y:S08]  /*10fe0*/  LDC.64 R54, c[0x0][0xa08] ;  /* 0x00028200ff367b82 */ /* 0x000f700000000a00 */
[----:B------:R-:W4:Y:S01]  /*10ff0*/  LDC.64 R48, c[0x0][0xa10] ;  /* 0x00028400ff307b82 */ /* 0x000f220000000a00 */
[----:B-1----:R2:W-:Y:S01]  /*11000*/  @P1 STS.128 [UR21+-0xab0], R20 ;  /* 0xfff55014ff001988 */ /* 0x0025e20008000c15 */
[----:B------:R-:W-:-:S06]  /*11010*/  NOP ;  /* 0x0000000000007918 */ /* 0x000fcc0000000000 */
        /* <DEDUP_REMOVED lines=8> */
[----:B-1----:R2:W-:Y:S07]  /*110a0*/  @P0 STS.128 [UR21+-0xa60], R44 ;  /* 0xfff5a02cff000988 */ /* 0x0025ee0008000c15 */
        /* <DEDUP_REMOVED lines=12> */
[----:B---3--:R-:W3:Y:S08]  /*11170*/  LDC.64 R12, c[0x0][0xb08] ;  /* 0x0002c200ff0c7b82 */ /* 0x008ef00000000a00 */
[----:B------:R-:W1:Y:S01]  /*11180*/  LDC.64 R2, c[0x0][0xb10] ;  /* 0x0002c400ff027b82 */ /* 0x000e620000000a00 */
[----:B----4-:R2:W-:Y:S01]  /*11190*/  @P0 STS.128 [UR21+-0xa10], R4 ;  /* 0xfff5f004ff000988 */ /* 0x0105e20008000c15 */
[----:B------:R-:W-:Y:S01]  /*111a0*/  UIADD3 UR21, UPT, UPT, UR21, -0xa80, URZ ;  /* 0xfffff58015157890 */ /* 0x000fe2000fffe0ff */
[----:B------:R-:W-:-:S06]  /*111b0*/  NOP ;  /* 0x0000000000007918 */ /* 0x000fcc0000000000 */
.L_x_200:
[----:B------:R-:W-:Y:S09]  /*111c0*/  UISETP.NE.AND UP0, UPT, UR37, 0x1, UPT ;  /* 0x000000012500788c */ /* 0x000ff2000bf05270 */
[----:B----4-:R-:W-:Y:S05]  /*111d0*/  BRA.U UP0, `(.L_x_187) ;  /* 0x0000000100047547 */ /* 0x010fea000b800000 */
[----:B------:R-:W-:Y:S05]  /*111e0*/  BPT.TRAP 0x1 ;  /* 0x000000040000795c */ /* 0x000fea0000300000 */
.L_x_187:
[----:B------:R-:W-:Y:S01]  /*111f0*/  ULEA UR25, UR7, UR4, 0x3 ;  /* 0x0000000407197291 */ /* 0x000fe2000f8e18ff */
[----:B--2---:R-:W-:Y:S08]  /*11200*/  SHF.L.U32 R5, R17, 0x1f, RZ ;  /* 0x0000001f11057819 */ /* 0x004ff000000006ff */
[----:B------:R-:W2:Y:S02]  /*11210*/  SYNCS.PHASECHK.TRANS64.TRYWAIT P0, [UR25+0x70], R5 ;  /* 0x00007005ff0075a7 */ /* 0x000ea40008001119 */
[----:B--2---:R-:W-:Y:S05]  /*11220*/  @!P0 BRA `(.L_x_188) ;  /* 0x0000003000548947 */ /* 0x004fea0003800000 */
.L_x_264:
[----:B------:R-:W-:Y:S09]  /*11230*/  UIMAD UR6, UR7, 0x14, UR36 ;  /* 0x00000014070678a4 */ /* 0x000ff2000f8e0224 */
[----:B------:R-:W4:Y:S04]  /*11240*/  LDS R10, [UR6+0x10] ;  /* 0x00001006ff0a7984 */ /* 0x000f280008000800 */
[----:B------:R-:W1:Y:S04]  /*11250*/  LDS R16, [UR6] ;  /* 0x00000006ff107984 */ /* 0x000e680008000800 */
        /* <DEDUP_REMOVED lines=9> */
[----:B----4-:R-:W-:Y:S01]  /*112f0*/  PRMT R21, R10, 0x7632, R21 ;  /* 0x000076320a157816 */ /* 0x010fe20000000015 */
[----:B------:R-:W-:Y:S06]  /*11300*/  BRA.U UP0, `(.L_x_189) ;  /* 0x0000000100047547 */ /* 0x000fec000b800000 */
[----:B------:R-:W-:Y:S05]  /*11310*/  BPT.TRAP 0x1 ;  /* 0x000000040000795c */ /* 0x000fea0000300000 */
.L_x_189:
[----:B------:R-:W-:Y:S02]  /*11320*/  UIADD3 UR6, UPT, UPT, UR25, 0xb0, URZ ;  /* 0x000000b019067890 */ /* 0x000fe4000fffe0ff */
[----:B------:R-:W-:Y:S02]  /*11330*/  UISETP.NE.AND UP0, UPT, UR37, 0x8, UPT ;  /* 0x000000082500788c */ /* 0x000fe4000bf05270 */
[----:B------:R-:W-:Y:S09]  /*11340*/  UPRMT UR6, UR5, 0x654, UR6 ;  /* 0x0000065405067896 */ /* 0x000ff20008000006 */
[----:B-1----:R-:W-:Y:S01]  /*11350*/  SYNCS.ARRIVE.TRANS64.RED.A1T0 RZ, [UR6], RZ ;  /* 0x000000ffffff79a7 */ /* 0x002fe20008100406 */
[----:B------:R-:W-:Y:S05]  /*11360*/  BRA.U !UP0, `(.L_x_190) ;  /* 0x0000000108047547 */ /* 0x000fea000b800000 */
[----:B------:R-:W-:Y:S05]  /*11370*/  BPT.TRAP 0x1 ;  /* 0x000000040000795c */ /* 0x000fea0000300000 */
.L_x_190:
[----:B------:R-:W-:Y:S01]  /*11380*/  ULEA UR25, UR8, UR4, 0x3 ;  /* 0x0000000408197291 */ /* 0x000fe2000f8e18ff */
[----:B--2---:R-:W-:Y:S02]  /*11390*/  SHF.L.U32 R5, R0, 0x1f, RZ ;  /* 0x0000001f00057819 */ /* 0x004fe400000006ff */
[----:B------:R-:W-:Y:S04]  /*113a0*/  PRMT R4, R10, 0x9910, RZ ;  /* 0x000099100a047816 */ /* 0x000fe800000000ff */
[----:B------:R-:W-:Y:S02]  /*113b0*/  ISETP.NE.AND P0, PT, R4, RZ, PT ;  /* 0x000000ff0400720c */ /* 0x000fe40003f05270 */
[----:B------:R-:W1:Y:S02]  /*113c0*/  SYNCS.PHASECHK.TRANS64.TRYWAIT P1, [UR25+0x170], R5 ;  /* 0x00017005ff0075a7 */ /* 0x000e640008021119 */
[----:B------:R-:W-:Y:S01]  /*113d0*/  ISETP.EQ.OR P0, PT, R11, RZ, !P0 ;  /* 0x000000ff0b00720c */ /* 0x000fe20004702670 */
[----:B------:R-:W-:Y:S01]  /*113e0*/  @!UPT UIADD3 URZ, UPT, UPT, URZ, URZ, URZ ;  /* 0x000000fffffff290 */ /* 0x000fe2000fffe0ff */
[----:B-1----:R-:W-:Y:S11]  /*113f0*/  @!P1 BRA `(.L_x_191) ;  /* 0x0000002c00f89947 */ /* 0x002ff60003800000 */
.L_x_266:
[----:B------:R-:W-:Y:S05]  /*11400*/  @P0 BRA `(.L_x_192) ;  /* 0x0000000c00e40947 */ /* 0x000fea0003800000 */
[----:B------:R-:W-:Y:S01]  /*11410*/  ELECT P0, URZ, PT ;  /* 0x0000000000ff782f */ /* 0x000fe20003800000 */
[----:B------:R-:W2:Y:S01]  /*11420*/  LDC.64 R8, c[0x0][0x838] ;  /* 0x00020e00ff087b82 */ /* 0x000ea20000000a00 */
[----:B------:R-:W-:Y:S07]  /*11430*/  BSSY.RECONVERGENT B0, `(.L_x_193) ;  /* 0x00000a1000007945 */ /* 0x000fee0003800200 */
[----:B-1----:R-:W1:Y:S08]  /*11440*/  LDC.64 R4, c[0x0][0x830] ;  /* 0x00020c00ff047b82 */ /* 0x002e700000000a00 */
[----:B------:R-:W4:Y:S08]  /*11450*/  @P0 LDC.64 R32, c[0x0][0x828] ;  /* 0x00020a00ff200b82 */ /* 0x000f300000000a00 */
[----:B------:R-:W5:Y:S08]  /*11460*/  @P0 LDC.64 R28, c[0x0][0x390] ;  /* 0x0000e400ff1c0b82 */ /* 0x000f700000000a00 */
[----:B------:R-:W3:Y:S02]  /*11470*/  @P0 LDC.64 R6, c[0x0][0x840] ;  /* 0x00021000ff060b82 */ /* 0x000ee40000000a00 */
[C---:B---3--:R-:W-:Y:S04]  /*11480*/  @P0 IMAD.WIDE R6, R14.reuse, 0x8, R6 ;  /* 0x000000080e060825 */ /* 0x048fe800078e0206 */
[C---:B----4-:R-:W-:Y:S01]  /*11490*/  @P0 IMAD.WIDE R32, R14.reuse, 0x8, R32 ;  /* 0x000000080e200825 */ /* 0x050fe200078e0220 */
[----:B------:R3:W4:Y:S03]  /*114a0*/  @P0 LDG.E.64 R26, desc[UR50][R6.64] ;  /* 0x00000032061a0981 */ /* 0x000726000c1e1b00 */
[C---:B--2---:R-:W-:Y:S02]  /*114b0*/  @P0 IMAD.WIDE R8, R14.reuse, 0x8, R8 ;  /* 0x000000080e080825 */ /* 0x044fe400078e0208 */
[----:B------:R-:W2:Y:S02]  /*114c0*/  @P0 LDG.E.64 R32, desc[UR50][R32.64] ;  /* 0x0000003220200981 */ /* 0x000ea4000c1e1b00 */
[C---:B-1----:R-:W-:Y:S02]  /*114d0*/  @P0 IMAD.WIDE R4, R14.reuse, 0x8, R4 ;  /* 0x000000080e040825 */ /* 0x042fe400078e0204 */
[----:B------:R-:W3:Y:S02]  /*114e0*/  @P0 LDG.E.64 R8, desc[UR50][R8.64] ;  /* 0x0000003208080981 */ /* 0x000ee4000c1e1b00 */
[----:B-----5:R-:W-:Y:S02]  /*114f0*/  @P0 IMAD.WIDE R28, R14, 0xc, R28 ;  /* 0x0000000c0e1c0825 */ /* 0x020fe400078e021c */
[----:B------:R-:W5:Y:S04]  /*11500*/  @P0 LDG.E.64 R24, desc[UR50][R4.64] ;  /* 0x0000003204180981 */ /* 0x000f68000c1e1b00 */
[----:B------:R1:W4:Y:S04]  /*11510*/  @P0 LDG.E R20, desc[UR50][R28.64+0x4] ;  /* 0x000004321c140981 */ /* 0x000328000c1e1900 */
[----:B------:R-:W4:Y:S04]  /*11520*/  @P0 LDG.E R5, desc[UR50][R28.64] ;  /* 0x000000321c050981 */ /* 0x000f28000c1e1900 */
[----:B------:R-:W4:Y:S04]  /*11530*/  @P0 LDG.E R4, desc[UR50][R28.64+0x8] ;  /* 0x000008321c040981 */ /* 0x000f28000c1e1900 */
[----:B--2---:R-:W-:Y:S04]  /*11540*/  @P0 STS.64 [UR24], R32 ;  /* 0x00000020ff000988 */ /* 0x004fe80008000a18 */
[----:B---3--:R-:W-:Y:S04]  /*11550*/  @P0 STS.64 [UR23], R8 ;  /* 0x00000008ff000988 */ /* 0x008fe80008000a17 */
[----:B------:R-:W2:Y:S01]  /*11560*/  @P0 LDS R7, [UR24+0x1c] ;  /* 0x00001c18ff070984 */ /* 0x000ea20008000800 */
[C---:B-----5:R-:W-:Y:S01]  /*11570*/  @P0 SHF.L.U64.HI R23, R24.reuse, 0x1, R25 ;  /* 0x0000000118170819 */ /* 0x060fe20000010219 */
[----:B------:R-:W-:Y:S02]  /*11580*/  @P0 IMAD.SHL.U32 R24, R24, 0x2, RZ ;  /* 0x0000000218180824 */ /* 0x000fe400078e00ff */
[----:B------:R-:W-:Y:S01]  /*11590*/  @P0 STS [UR24+0x30], RZ ;  /* 0x000030ffff000988 */ /* 0x000fe20008000818 */
[----:B------:R-:W-:Y:S02]  /*115a0*/  @P0 LOP3.LUT R23, R23, 0x1fffffff, RZ, 0xc0, !PT ;  /* 0x1fffffff17170812 */ /* 0x000fe400078ec0ff */
[----:B------:R-:W-:Y:S02]  /*115b0*/  @P0 LOP3.LUT R24, R24, 0xfffffffe, RZ, 0xc0, !PT ;  /* 0xfffffffe18180812 */ /* 0x000fe400078ec0ff */
[--C-:B------:R-:W-:Y:S02]  /*115c0*/  @P0 SHF.R.U32.HI R6, RZ, 0x4, R23.reuse ;  /* 0x00000004ff060819 */ /* 0x100fe40000011617 */
[----:B------:R-:W-:Y:S05]  /*115d0*/  @P0 SHF.R.U64 R23, R24, 0x4, R23 ;  /* 0x0000000418170819 */ /* 0x000fea0000001217 */
[----:B------:R3:W-:Y:S01]  /*115e0*/  @P0 STS [UR24+0xc], R23 ;  /* 0x00000c17ff000988 */ /* 0x0007e20008000818 */
[----:B----4-:R-:W-:Y:S02]  /*115f0*/  @P0 VIADD R5, R5, 0xffffffff ;  /* 0xffffffff05050836 */ /* 0x010fe40000000000 */
[----:B------:R-:W-:Y:S01]  /*11600*/  @P0 VIADD R4, R4, 0xffffffff ;  /* 0xffffffff04040836 */ /* 0x000fe20000000000 */
[----:B---3--:R-:W-:Y:S02]  /*11610*/  PRMT R23, R10, 0x7732, RZ ;  /* 0x000077320a177816 */ /* 0x008fe400000000ff */
[----:B--2---:R-:W-:Y:S01]  /*11620*/  @P0 LOP3.LUT R25, R7, 0xf, R6, 0xb8, !PT ;  /* 0x0000000f07190812 */ /* 0x004fe200078eb806 */
[----:B------:R-:W-:Y:S04]  /*11630*/  IMAD.U32 R7, RZ, RZ, UR24 ;  /* 0x00000018ff077e24 */ /* 0x000fe8000f8e00ff */
[----:B------:R-:W-:Y:S01]  /*11640*/  @P0 STS [UR24+0x1c], R25 ;  /* 0x00001c19ff000988 */ /* 0x000fe20008000818 */
[----:B------:R-:W-:Y:S03]  /*11650*/  @P0 SHF.R.U64 R8, R7, 0x4, RZ ;  /* 0x0000000407080819 */ /* 0x000fe600000012ff */
[----:B------:R-:W2:Y:S04]  /*11660*/  @P0 LDS R6, [UR24+0x1c] ;  /* 0x00001c18ff060984 */ /* 0x000ea80008000800 */
[----:B------:R-:W-:Y:S04]  /*11670*/  @P0 STS [UR24+0x10], R8 ;  /* 0x00001008ff000988 */ /* 0x000fe80008000818 */
[----:B------:R-:W-:Y:S01]  /*11680*/  @P0 STS [UR24+0x14], R8 ;  /* 0x00001408ff000988 */ /* 0x000fe20008000818 */
[----:B--2---:R-:W-:Y:S05]  /*11690*/  @P0 LOP3.LUT R30, R6, 0xf0, RZ, 0xb8, !PT ;  /* 0x000000f0061e0812 */ /* 0x004fea00078eb8ff */
[----:B------:R-:W-:Y:S04]  /*116a0*/  @P0 STS [UR24+0x1c], R30 ;  /* 0x00001c1eff000988 */ /* 0x000fe80008000818 */
[----:B------:R-:W2:Y:S02]  /*116b0*/  @P0 LDS R6, [UR24+0x1c] ;  /* 0x00001c18ff060984 */ /* 0x000ea40008000800 */
[----:B--2---:R-:W-:Y:S02]  /*116c0*/  @P0 LOP3.LUT R9, R6, 0xf00, RZ, 0xb8, !PT ;  /* 0x00000f0006090812 */ /* 0x004fe400078eb8ff */
[----:B------:R-:W-:Y:S03]  /*116d0*/  CS2R R6, SRZ ;  /* 0x0000000000067805 */ /* 0x000fe6000001ff00 */
[----:B------:R-:W-:Y:S04]  /*116e0*/  @P0 STS.64 [UR24+0x18], R8 ;  /* 0x00001808ff000988 */ /* 0x000fe80008000a18 */
[----:B------:R-:W2:Y:S04]  /*116f0*/  @P0 LDS R22, [UR24+0x1c] ;  /* 0x00001c18ff160984 */ /* 0x000ea80008000800 */
[----:B------:R3:W-:Y:S02]  /*11700*/  @P0 STS.128 [UR24+0x20], R4 ;  /* 0x00002004ff000988 */ /* 0x0007e40008000c18 */
[----:B---3--:R-:W-:Y:S05]  /*11710*/  IMAD.U32 R6, RZ, RZ, UR23 ;  /* 0x00000017ff067e24 */ /* 0x008fea000f8e00ff */
[----:B------:R-:W-:Y:S01]  /*11720*/  @P0 SHF.R.U64 R8, R6, 0x4, RZ ;  /* 0x0000000406080819 */ /* 0x000fe200000012ff */
[----:B------:R-:W-:Y:S01]  /*11730*/  IMAD.MOV.U32 R6, RZ, RZ, RZ ;  /* 0x000000ffff067224 */ /* 0x000fe200078e00ff */
[----:B--2---:R-:W-:Y:S02]  /*11740*/  @P0 LOP3.LUT R24, R22, 0xf000, RZ, 0xb8, !PT ;  /* 0x0000f00016180812 */ /* 0x004fe400078eb8ff */
[C---:B------:R-:W-:Y:S01]  /*11750*/  @P0 SHF.L.U64.HI R22, R26.reuse, 0x1, R27 ;  /* 0x000000011a160819 */ /* 0x040fe2000001021b */
[----:B------:R-:W-:Y:S02]  /*11760*/  @P0 IMAD.SHL.U32 R26, R26, 0x2, RZ ;  /* 0x000000021a1a0824 */ /* 0x000fe400078e00ff */
[----:B------:R2:W-:Y:S01]  /*11770*/  @P0 STS [UR24+0x1c], R24 ;  /* 0x00001c18ff000988 */ /* 0x0005e20008000818 */
[----:B------:R-:W-:Y:S03]  /*11780*/  @P0 LOP3.LUT R22, R22, 0x1fffffff, RZ, 0xc0, !PT ;  /* 0x1fffffff16160812 */ /* 0x000fe600078ec0ff */
[----:B-1----:R-:W1:Y:S01]  /*11790*/  @P0 LDS R28, [UR23+0x1c] ;  /* 0x00001c17ff1c0984 */ /* 0x002e620008000800 */
[--C-:B------:R-:W-:Y:S03]  /*117a0*/  @P0 SHF.R.U32.HI R25, RZ, 0x4, R22.reuse ;  /* 0x00000004ff190819 */ /* 0x100fe60000011616 */
[----:B------:R-:W-:Y:S04]  /*117b0*/  @P0 STS [UR23+0x10], R8 ;  /* 0x00001008ff000988 */ /* 0x000fe80008000817 */
[----:B------:R-:W-:Y:S04]  /*117c0*/  @P0 STS [UR23+0x14], R8 ;  /* 0x00001408ff000988 */ /* 0x000fe80008000817 */
[----:B------:R-:W-:Y:S01]  /*117d0*/  @P0 STS [UR23+0x30], RZ ;  /* 0x000030ffff000988 */ /* 0x000fe20008000817 */
[----:B--2---:R-:W2:Y:S01]  /*117e0*/  S2R R24, SR_LANEID ;  /* 0x0000000000187919 */ /* 0x004ea20000000000 */
[----:B-1----:R-:W-:Y:S05]  /*117f0*/  @P0 LOP3.LUT R29, R28, 0xf, R25, 0xb8, !PT ;  /* 0x0000000f1c1d0812 */ /* 0x002fea00078eb819 */
[----:B------:R-:W-:Y:S04]  /*11800*/  @P0 STS [UR23+0x1c], R29 ;  /* 0x00001c1dff000988 */ /* 0x000fe80008000817 */
[----:B------:R-:W1:Y:S02]  /*11810*/  @P0 LDS R25, [UR23+0x1c] ;  /* 0x00001c17ff190984 */ /* 0x000e640008000800 */
[----:B-1----:R-:W-:Y:S05]  /*11820*/  @P0 LOP3.LUT R27, R25, 0xf0, RZ, 0xb8, !PT ;  /* 0x000000f0191b0812 */ /* 0x002fea00078eb8ff */
[----:B------:R-:W-:Y:S04]  /*11830*/  @P0 STS [UR23+0x1c], R27 ;  /* 0x00001c1bff000988 */ /* 0x000fe80008000817 */
[----:B------:R-:W1:Y:S02]  /*11840*/  @P0 LDS R5, [UR23+0x1c] ;  /* 0x00001c17ff050984 */ /* 0x000e640008000800 */
[----:B-1----:R-:W-:Y:S01]  /*11850*/  @P0 LOP3.LUT R9, R5, 0xf00, RZ, 0xb8, !PT ;  /* 0x00000f0005090812 */ /* 0x002fe200078eb8ff */
[----:B------:R-:W-:Y:S01]  /*11860*/  IMAD R5, R23, 0xaaab, RZ ;  /* 0x0000aaab17057824 */ /* 0x000fe200078e02ff */
[----:B------:R-:W-:Y:S03]  /*11870*/  SHF.R.U32.HI R23, RZ, 0x1, R23 ;  /* 0x00000001ff177819 */ /* 0x000fe60000011617 */
[----:B------:R1:W-:Y:S01]  /*11880*/  @P0 STS.64 [UR23+0x18], R8 ;  /* 0x00001808ff000988 */ /* 0x0003e20008000a17 */
[----:B------:R-:W-:Y:S01]  /*11890*/  SHF.R.U32.HI R27, RZ, 0x13, R5 ;  /* 0x00000013ff1b7819 */ /* 0x000fe20000011605 */
[----:B------:R-:W-:Y:S02]  /*118a0*/  @P0 VIADD R5, R20, 0xffffffff ;  /* 0xffffffff14050836 */ /* 0x000fe40000000000 */
[----:B------:R-:W3:Y:S01]  /*118b0*/  @P0 LDS R25, [UR23+0x1c] ;  /* 0x00001c17ff190984 */ /* 0x000ee20008000800 */
[----:B------:R-:W-:Y:S01]  /*118c0*/  PRMT R27, R27, 0x9910, RZ ;  /* 0x000099101b1b7816 */ /* 0x000fe200000000ff */
[----:B--2---:R-:W-:Y:S02]  /*118d0*/  IMAD.SHL.U32 R20, R24, 0x4, RZ ;  /* 0x0000000418147824 */ /* 0x004fe400078e00ff */
[----:B------:R2:W-:Y:S02]  /*118e0*/  @P0 STS.128 [UR23+0x20], R4 ;  /* 0x00002004ff000988 */ /* 0x0005e40008000c17 */
[----:B------:R-:W-:Y:S04]  /*118f0*/  IMAD R27, R27, 0xc, RZ ;  /* 0x0000000c1b1b7824 */ /* 0x000fe800078e02ff */
[----:B------:R-:W-:Y:S01]  /*11900*/  IMAD.MOV R27, RZ, RZ, -R27 ;  /* 0x000000ffff1b7224 */ /* 0x000fe200078e0a1b */
[----:B-1----:R-:W-:Y:S04]  /*11910*/  @P0 LOP3.LUT R9, R26, 0xfffffffe, RZ, 0xc0, !PT ;  /* 0xfffffffe1a090812 */ /* 0x002fe800078ec0ff */
[----:B------:R-:W-:Y:S02]  /*11920*/  PRMT R26, R27, 0x7710, RZ ;  /* 0x000077101b1a7816 */ /* 0x000fe400000000ff */
[----:B------:R-:W-:Y:S03]  /*11930*/  @P0 SHF.R.U64 R22, R9, 0x4, R22 ;  /* 0x0000000409160819 */ /* 0x000fe60000001216 */
[----:B------:R-:W-:Y:S02]  /*11940*/  IMAD.IADD R26, R21, 0x1, R26 ;  /* 0x00000001151a7824 */ /* 0x000fe400078e021a */
[----:B------:R1:W-:Y:S03]  /*11950*/  @P0 STS [UR23+0xc], R22 ;  /* 0x00000c16ff000988 */ /* 0x0003e60008000817 */
[----:B------:R-:W-:Y:S02]  /*11960*/  R2UR UR6, R26 ;  /* 0x000000001a0672ca */ /* 0x000fe400000e0000 */
[----:B--2---:R-:W-:Y:S02]  /*11970*/  LOP3.LUT R4, R23, 0xffff, RZ, 0xc0, !PT ;  /* 0x0000ffff17047812 */ /* 0x004fe400078ec0ff */
[----:B---3--:R-:W-:Y:S03]  /*11980*/  @P0 LOP3.LUT R25, R25, 0xf000, RZ, 0xb8, !PT ;  /* 0x0000f00019190812 */ /* 0x008fe600078eb8ff */
[----:B------:R-:W-:Y:S02]  /*11990*/  IMAD R4, R4, 0x4925, RZ ;  /* 0x0000492504047824 */ /* 0x000fe400078e02ff */
[----:B------:R-:W-:Y:S04]  /*119a0*/  @P0 STS [UR23+0x1c], R25 ;  /* 0x00001c19ff000988 */ /* 0x000fe80008000817 */
[----:B------:R-:W-:Y:S01]  /*119b0*/  ULOP3.LUT UR6, UR6, 0xffff, URZ, 0xc0, !UPT ;  /* 0x0000ffff06067892 */ /* 0x000fe2000f8ec0ff */
[----:B------:R-:W-:Y:S03]  /*119c0*/  NOP ;  /* 0x0000000000007918 */ /* 0x000fe60000000000 */
[----:B------:R-:W-:Y:S01]  /*119d0*/  UIADD3 UR26, UP2, UPT, UR18, UR6, URZ ;  /* 0x00000006121a7290 */ /* 0x000fe2000ff5e0ff */
[----:B------:R-:W2:Y:S01]  /*119e0*/  LDS R6, [R20+UR24] ;  /* 0x0000001814067984 */ /* 0x000ea20008000800 */
[----:B------:R-:W-:Y:S01]  /*119f0*/  UIADD3 UR6, UP1, UPT, UR19, UR6, URZ ;  /* 0x0000000613067290 */ /* 0x000fe2000ff3e0ff */
[----:B------:R-:W-:Y:S01]  /*11a00*/  SHF.R.U32.HI R4, RZ, 0x11, R4 ;  /* 0x00000011ff047819 */ /* 0x000fe20000011604 */
[----:B------:R-:W-:Y:S01]  /*11a10*/  UIADD3.X UR31, UPT, UPT, URZ, URZ, URZ, UP2, !UPT ;  /* 0x000000ffff1f7290 */ /* 0x000fe200097fe4ff */
[----:B------:R-:W3:Y:S01]  /*11a20*/  LDS R5, [R20+UR24+0x80] ;  /* 0x0000801814057984 */ /* 0x000ee20008000800 */
[----:B------:R-:W-:Y:S01]  /*11a30*/  ULEA UR32, UP2, UR26, UR16, 0x7 ;  /* 0x000000101a207291 */ /* 0x000fe2000f8438ff */
[----:B------:R-:W-:Y:S01]  /*11a40*/  PRMT R4, R4, 0x9910, RZ ;  /* 0x0000991004047816 */ /* 0x000fe200000000ff */
[----:B------:R-:W-:Y:S02]  /*11a50*/  UIADD3.X UR29, UPT, UPT, URZ, URZ, URZ, UP1, !UPT ;  /* 0x000000ffff1d7290 */ /* 0x000fe40008ffe4ff */
[----:B------:R-:W-:Y:S02]  /*11a60*/  ULEA UR30, UP1, UR6, UR16, 0x7 ;  /* 0x00000010061e7291 */ /* 0x000fe4000f8238ff */
[----:B------:R-:W-:Y:S01]  /*11a70*/  IMAD R4, R4, 0xe, RZ ;  /* 0x0000000e04047824 */ /* 0x000fe200078e02ff */
[----:B------:R-:W-:Y:S01]  /*11a80*/  ULEA.HI.X UR31, UR26, UR17, UR31, 0x7, UP2 ;  /* 0x000000111a1f7291 */ /* 0x000fe200090f3c1f */
[C---:B-1----:R-:W-:Y:S01]  /*11a90*/  IADD3 R22, P1, PT, R20.reuse, UR32, RZ ;  /* 0x0000002014167c10 */ /* 0x042fe2000ff3e0ff */
[----:B------:R-:W-:Y:S01]  /*11aa0*/  ULEA.HI.X UR29, UR6, UR17, UR29, 0x7, UP1 ;  /* 0x00000011061d7291 */ /* 0x000fe200088f3c1d */
[----:B------:R-:W-:Y:S01]  /*11ab0*/  IADD3 R8, P0, PT, R20, UR30, RZ ;  /* 0x0000001e14087c10 */ /* 0x000fe2000ff1e0ff */
[----:B------:R-:W-:Y:S02]  /*11ac0*/  IMAD.MOV R4, RZ, RZ, -R4 ;  /* 0x000000ffff047224 */ /* 0x000fe400078e0a04 */
[----:B------:R-:W-:Y:S02]  /*11ad0*/  IMAD.X R23, RZ, RZ, UR31, P1 ;  /* 0x0000001fff177e24 */ /* 0x000fe400088e06ff */
[----:B------:R-:W-:Y:S01]  /*11ae0*/  IMAD.X R9, RZ, RZ, UR29, P0 ;  /* 0x0000001dff097e24 */ /* 0x000fe200080e06ff */
[----:B------:R-:W-:Y:S05]  /*11af0*/  PRMT R4, R4, 0x7710, RZ ;  /* 0x0000771004047816 */ /* 0x000fea00000000ff */
[----:B------:R-:W-:Y:S05]  /*11b00*/  IMAD.IADD R4, R21, 0x1, R4 ;  /* 0x0000000115047824 */ /* 0x000fea00078e0204 */
[----:B------:R-:W-:Y:S01]  /*11b10*/  R2UR UR26, R4 ;  /* 0x00000000041a72ca */ /* 0x000fe200000e0000 */
[----:B--2---:R1:W2:Y:S04]  /*11b20*/  ATOMG.E.EXCH.STRONG.GPU PT, RZ, [R22], R6 ;  /* 0x0000000616ff73a8 */ /* 0x0042a800041ee100 */
[----:B---3--:R1:W2:Y:S02]  /*11b30*/  ATOMG.E.EXCH.STRONG.GPU PT, RZ, [R8], R5 ;  /* 0x0000000508ff73a8 */ /* 0x0082a400041ee100 */
[----:B--2---:R-:W-:Y:S11]  /*11b40*/  ELECT P0, URZ, PT ;  /* 0x0000000000ff782f */ /* 0x004ff60003800000 */
[----:B------:R-:W-:Y:S02]  /*11b50*/  @!UPT UIADD3 URZ, UPT, UPT, URZ, URZ, URZ ;  /* 0x000000fffffff290 */ /* 0x000fe4000fffe0ff */
[----:B------:R-:W-:Y:S05]  /*11b60*/  @!P0 BRA `(.L_x_194) ;  /* 0x0000000000b48947 */ /* 0x000fea0003800000 */
[----:B------:R-:W-:Y:S01]  /*11b70*/  STS [UR22+0x30], RZ ;  /* 0x000030ffff007988 */ /* 0x000fe20008000816 */
[----:B------:R-:W-:Y:S01]  /*11b80*/  ISETP.NE.U32.AND P0, PT, R2, RZ, PT ;  /* 0x000000ff0200720c */ /* 0x000fe20003f05070 */
[----:B-1----:R-:W-:Y:S01]  /*11b90*/  IMAD.WIDE R8, R14, 0xc, R18 ;  /* 0x0000000c0e087825 */ /* 0x002fe200078e0212 */
[----:B------:R-:W-:Y:S02]  /*11ba0*/  ISETP.NE.U32.AND P1, PT, R12, RZ, PT ;  /* 0x000000ff0c00720c */ /* 0x000fe40003f25070 */
[----:B------:R-:W-:Y:S02]  /*11bb0*/  ISETP.NE.AND.EX P0, PT, R3, RZ, PT, P0 ;  /* 0x000000ff0300720c */ /* 0x000fe40003f05300 */
[----:B------:R-:W2:Y:S01]  /*11bc0*/  LDG.E R28, desc[UR50][R8.64] ;  /* 0x00000032081c7981 */ /* 0x000ea2000c1e1900 */
[----:B------:R-:W-:Y:S10]  /*11bd0*/  ISETP.NE.AND.EX P1, PT, R13, RZ, PT, P1 ;  /* 0x000000ff0d00720c */ /* 0x000ff40003f25310 */
[----:B------:R-:W1:Y:S08]  /*11be0*/  @P0 LDC.64 R4, c[0x0][0xb10] ;  /* 0x0002c400ff040b82 */ /* 0x000e700000000a00 */
[----:B------:R-:W3:Y:S01]  /*11bf0*/  @P1 LDC.64 R6, c[0x0][0xb08] ;  /* 0x0002c200ff061b82 */ /* 0x000ee20000000a00 */
[----:B--2---:R-:W-:Y:S01]  /*11c00*/  SHF.R.S32.HI R29, RZ, 0x1f, R28 ;  /* 0x0000001fff1d7819 */ /* 0x004fe2000001141c */
[C---:B-1----:R-:W-:Y:S04]  /*11c10*/  @P0 IMAD.WIDE R4, R14.reuse, 0x8, R4 ;  /* 0x000000080e040825 */ /* 0x042fe800078e0204 */
[----:B---3--:R-:W-:Y:S01]  /*11c20*/  @P1 IMAD.WIDE R6, R14, 0x8, R6 ;  /* 0x000000080e061825 */ /* 0x008fe200078e0206 */
[----:B------:R-:W2:Y:S04]  /*11c30*/  @P0 LDG.E.64 R24, desc[UR50][R4.64] ;  /* 0x0000003204180981 */ /* 0x000ea8000c1e1b00 */
[----:B------:R1:W3:Y:S04]  /*11c40*/  @P1 LDG.E.64 R26, desc[UR50][R6.64] ;  /* 0x00000032061a1981 */ /* 0x0002e8000c1e1b00 */
[----:B------:R4:W5:Y:S04]  /*11c50*/  LDG.E R5, desc[UR50][R8.64+0x4] ;  /* 0x0000043208057981 */ /* 0x000968000c1e1900 */
[----:B-1----:R-:W1:Y:S01]  /*11c60*/  LDS R7, [UR22+0x1c] ;  /* 0x00001c16ff077984 */ /* 0x002e620008000800 */
[----:B------:R-:W-:Y:S05]  /*11c70*/  IMAD.U32 R6, RZ, RZ, UR22 ;  /* 0x00000016ff067e24 */ /* 0x000fea000f8e00ff */
[----:B----4-:R-:W-:Y:S05]  /*11c80*/  SHF.R.U64 R8, R6, 0x4, RZ ;  /* 0x0000000406087819 */ /* 0x010fea00000012ff */
[----:B------:R-:W-:Y:S04]  /*11c90*/  STS [UR22+0x10], R8 ;  /* 0x00001008ff007988 */ /* 0x000fe80008000816 */
[----:B------:R-:W-:Y:S01]  /*11ca0*/  STS [UR22+0x14], R8 ;  /* 0x00001408ff007988 */ /* 0x000fe20008000816 */
[----:B------:R-:W-:Y:S02]  /*11cb0*/  @!P0 IMAD.MOV.U32 R24, RZ, RZ, R28 ;  /* 0x000000ffff188224 */ /* 0x000fe400078e001c */
[----:B------:R-:W-:Y:S01]  /*11cc0*/  @!P0 IMAD.MOV.U32 R25, RZ, RZ, R29 ;  /* 0x000000ffff198224 */ /* 0x000fe200078e001d */
[----:B---3--:R-:W-:Y:S04]  /*11cd0*/  @P1 STS.64 [UR22], R26 ;  /* 0x0000001aff001988 */ /* 0x008fe80008000a16 */
[C---:B--2---:R-:W-:Y:S01]  /*11ce0*/  SHF.L.U64.HI R21, R24.reuse, 0x1, R25 ;  /* 0x0000000118157819 */ /* 0x044fe20000010219 */
[----:B------:R-:W-:Y:S03]  /*11cf0*/  IMAD.SHL.U32 R24, R24, 0x2, RZ ;  /* 0x0000000218187824 */ /* 0x000fe600078e00ff */
[----:B------:R-:W-:Y:S02]  /*11d00*/  LOP3.LUT R21, R21, 0x1fffffff, RZ, 0xc0, !PT ;  /* 0x1fffffff15157812 */ /* 0x000fe400078ec0ff */
[----:B------:R-:W-:Y:S02]  /*11d10*/  LOP3.LUT R24, R24, 0xfffffffe, RZ, 0xc0, !PT ;  /* 0xfffffffe18187812 */ /* 0x000fe400078ec0ff */
[--C-:B------:R-:W-:Y:S02]  /*11d20*/  SHF.R.U32.HI R4, RZ, 0x4, R21.reuse ;  /* 0x00000004ff047819 */ /* 0x100fe40000011615 */
[----:B------:R-:W-:Y:S02]  /*11d30*/  SHF.R.U64 R21, R24, 0x4, R21 ;  /* 0x0000000418157819 */ /* 0x000fe40000001215 */
[----:B-1----:R-:W-:Y:S02]  /*11d40*/  LOP3.LUT R30, R7, 0xf, R4, 0xb8, !PT ;  /* 0x0000000f071e7812 */ /* 0x002fe400078eb804 */
[----:B------:R-:W-:Y:S01]  /*11d50*/  CS2R R6, SRZ ;  /* 0x0000000000067805 */ /* 0x000fe2000001ff00 */
[----:B------:R-:W-:Y:S01]  /*11d60*/  STS [UR22+0xc], R21 ;  /* 0x00000c15ff007988 */ /* 0x000fe20008000816 */
[----:B-----5:R-:W-:Y:S03]  /*11d70*/  VIADD R5, R5, 0xffffffff ;  /* 0xffffffff05057836 */ /* 0x020fe60000000000 */
[----:B------:R-:W-:Y:S04]  /*11d80*/  STS [UR22+0x1c], R30 ;  /* 0x00001c1eff007988 */ /* 0x000fe80008000816 */
[----:B------:R-:W1:Y:S02]  /*11d90*/  LDS R4, [UR22+0x1c] ;  /* 0x00001c16ff047984 */ /* 0x000e640008000800 */
[----:B-1----:R-:W-:Y:S05]  /*11da0*/  LOP3.LUT R23, R4, 0xf0, RZ, 0xb8, !PT ;  /* 0x000000f004177812 */ /* 0x002fea00078eb8ff */
        /* <DEDUP_REMOVED lines=9> */
.L_x_194:
[----:B------:R-:W-:Y:S05]  /*11e40*/  BSYNC.RECONVERGENT B0 ;  /* 0x0000000000007941 */ /* 0x000fea0003800200 */
.L_x_193:
[----:B------:R-:W-:Y:S01]  /*11e50*/  ULOP3.LUT UR26, UR26, 0xffff, URZ, 0xc0, !UPT ;  /* 0x0000ffff1a1a7892 */ /* 0x000fe2000f8ec0ff */
[----:B------:R-:W-:Y:S03]  /*11e60*/  NOP ;  /* 0x0000000000007918 */ /* 0x000fe60000000000 */
[----:B------:R-:W-:Y:S01]  /*11e70*/  UIADD3 UR6, UP1, UPT, UR9, UR26, URZ ;  /* 0x0000001a09067290 */ /* 0x000fe2000ff3e0ff */
[----:B--2---:R-:W2:Y:S01]  /*11e80*/  LDS R4, [R20+UR22] ;  /* 0x0000001614047984 */ /* 0x004ea20008000800 */
[----:B------:R-:W-:Y:S02]  /*11e90*/  BSSY.RECONVERGENT B0, `(.L_x_195) ;  /* 0x0000039000007945 */ /* 0x000fe40003800200 */
[----:B------:R-:W-:Y:S02]  /*11ea0*/  UIADD3.X UR27, UPT, UPT, URZ, URZ, URZ, UP1, !UPT ;  /* 0x000000ffff1b7290 */ /* 0x000fe40008ffe4ff */
[----:B------:R-:W-:Y:S04]  /*11eb0*/  ULEA UR28, UP1, UR6, UR14, 0x7 ;  /* 0x0000000e061c7291 */ /* 0x000fe8000f8238ff */
[----:B------:R-:W-:Y:S02]  /*11ec0*/  ULEA.HI.X UR27, UR6, UR15, UR27, 0x7, UP1 ;  /* 0x0000000f061b7291 */ /* 0x000fe400088f3c1b */
[----:B------:R-:W-:Y:S01]  /*11ed0*/  UIADD3 UR26, UP1, UPT, UR20, UR26, URZ ;  /* 0x0000001a141a7290 */ /* 0x000fe2000ff3e0ff */
[----:B-1----:R-:W-:Y:S03]  /*11ee0*/  IADD3 R6, P0, PT, R20, UR28, RZ ;  /* 0x0000001c14067c10 */ /* 0x002fe6000ff1e0ff */
[----:B------:R-:W-:Y:S02]  /*11ef0*/  UIADD3.X UR6, UPT, UPT, URZ, URZ, URZ, UP1, !UPT ;  /* 0x000000ffff067290 */ /* 0x000fe40008ffe4ff */
[----:B------:R-:W-:Y:S05]  /*11f00*/  IMAD.X R7, RZ, RZ, UR27, P0 ;  /* 0x0000001bff077e24 */ /* 0x000fea00080e06ff */
[----:B--2---:R1:W2:Y:S02]  /*11f10*/  ATOMG.E.EXCH.STRONG.GPU PT, RZ, [R6], R4 ;  /* 0x0000000406ff73a8 */ /* 0x0042a400041ee100 */
[----:B--2---:R-:W-:Y:S11]  /*11f20*/  ELECT P0, URZ, PT ;  /* 0x0000000000ff782f */ /* 0x004ff60003800000 */
[----:B------:R-:W-:Y:S02]  /*11f30*/  @!UPT UIADD3 URZ, UPT, UPT, URZ, URZ, URZ ;  /* 0x000000fffffff290 */ /* 0x000fe4000fffe0ff */
[----:B------:R-:W-:Y:S05]  /*11f40*/  @!P0 BRA `(.L_x_196) ;  /* 0x0000000000b48947 */ /* 0x000fea0003800000 */
[----:B------:R-:W-:Y:S01]  /*11f50*/  STS [UR21+0x30], RZ ;  /* 0x000030ffff007988 */ /* 0x000fe20008000815 */
[----:B------:R-:W-:Y:S01]  /*11f60*/  ISETP.NE.U32.AND P0, PT, RZ, UR12, PT ;  /* 0x0000000cff007c0c */ /* 0x000fe2000bf05070 */
[C---:B------:R-:W-:Y:S03]  /*11f70*/  IMAD.WIDE R8, R14.reuse, 0xc, R18 ;  /* 0x0000000c0e087825 */ /* 0x040fe600078e0212 */
[----:B------:R-:W-:Y:S02]  /*11f80*/  ISETP.NE.AND.EX P1, PT, RZ, UR13, PT, P0 ;  /* 0x0000000dff007c0c */ /* 0x000fe4000bf25300 */
[----:B------:R-:W2:Y:S01]  /*11f90*/  LDG.E R28, desc[UR50][R8.64] ;  /* 0x00000032081c7981 */ /* 0x000ea2000c1e1900 */
[C---:B-1----:R-:W-:Y:S03]  /*11fa0*/  LEA R6, P0, R14.reuse, RZ, 0x3 ;  /* 0x000000ff0e067211 */ /* 0x042fe600078018ff */
[----:B------:R1:W3:Y:S01]  /*11fb0*/  LDG.E R5, desc[UR50][R8.64+0x4] ;  /* 0x0000043208057981 */ /* 0x0002e2000c1e1900 */
[----:B------:R-:W-:Y:S06]  /*11fc0*/  LEA.HI.X.SX32 R7, R14, RZ, 0x3, P0 ;  /* 0x000000ff0e077211 */ /* 0x000fec00000f1eff */
[C---:B------:R-:W-:Y:S04]  /*11fd0*/  @P1 IADD3 R22, P0, PT, R6.reuse, UR12, RZ ;  /* 0x0000000c06161c10 */ /* 0x040fe8000ff1e0ff */
[C---:B------:R-:W-:Y:S02]  /*11fe0*/  @P1 IADD3.X R23, PT, PT, R7.reuse, UR13, RZ, P0, !PT ;  /* 0x0000000d07171c10 */ /* 0x040fe400087fe4ff */
[----:B------:R-:W-:Y:S01]  /*11ff0*/  IADD3 R26, P0, PT, R6, UR10, RZ ;  /* 0x0000000a061a7c10 */ /* 0x000fe2000ff1e0ff */
[----:B------:R-:W-:Y:S02]  /*12000*/  IMAD.U32 R6, RZ, RZ, UR21 ;  /* 0x00000015ff067e24 */ /* 0x000fe4000f8e00ff */
[----:B------:R-:W4:Y:S01]  /*12010*/  @P1 LDG.E.64 R24, desc[UR50][R22.64] ;  /* 0x0000003216181981 */ /* 0x000f22000c1e1b00 */
[----:B------:R-:W-:Y:S03]  /*12020*/  IADD3.X R27, PT, PT, R7, UR11, RZ, P0, !PT ;  /* 0x0000000b071b7c10 */ /* 0x000fe600087fe4ff */
[----:B------:R-:W5:Y:S04]  /*12030*/  LDS R7, [UR21+0x1c] ;  /* 0x00001c15ff077984 */ /* 0x000f680008000800 */
[----:B------:R-:W5:Y:S01]  /*12040*/  LDG.E.64 R26, desc[UR50][R26.64] ;  /* 0x000000321a1a7981 */ /* 0x000f62000c1e1b00 */
[----:B-1----:R-:W-:Y:S05]  /*12050*/  SHF.R.U64 R8, R6, 0x4, RZ ;  /* 0x0000000406087819 */ /* 0x002fea00000012ff */
[----:B------:R-:W-:Y:S04]  /*12060*/  STS [UR21+0x10], R8 ;  /* 0x00001008ff007988 */ /* 0x000fe80008000815 */
[----:B------:R-:W-:Y:S04]  /*12070*/  STS [UR21+0x14], R8 ;  /* 0x00001408ff007988 */ /* 0x000fe80008000815 */
[----:B-----5:R-:W-:Y:S01]  /*12080*/  STS.64 [UR21], R26 ;  /* 0x0000001aff007988 */ /* 0x020fe20008000a15 */
[--C-:B--2---:R-:W-:Y:S01]  /*12090*/  SHF.R.S32.HI R29, RZ, 0x1f, R28.reuse ;  /* 0x0000001fff1d7819 */ /* 0x104fe2000001141c */
[----:B------:R-:W-:Y:S02]  /*120a0*/  @!P1 IMAD.MOV.U32 R24, RZ, RZ, R28 ;  /* 0x000000ffff189224 */ /* 0x000fe400078e001c */
[----:B---3--:R-:W-:Y:S02]  /*120b0*/  VIADD R5, R5, 0xffffffff ;  /* 0xffffffff05057836 */ /* 0x008fe40000000000 */
[----:B------:R-:W-:Y:S05]  /*120c0*/  @!P1 IMAD.MOV.U32 R25, RZ, RZ, R29 ;  /* 0x000000ffff199224 */ /* 0x000fea00078e001d */
[C---:B----4-:R-:W-:Y:S01]  /*120d0*/  SHF.L.U64.HI R21, R24.reuse, 0x1, R25 ;  /* 0x0000000118157819 */ /* 0x050fe20000010219 */
[----:B------:R-:W-:Y:S03]  /*120e0*/  IMAD.SHL.U32 R24, R24, 0x2, RZ ;  /* 0x0000000218187824 */ /* 0x000fe600078e00ff */
[----:B------:R-:W-:Y:S02]  /*120f0*/  LOP3.LUT R21, R21, 0x1fffffff, RZ, 0xc0, !PT ;  /* 0x1fffffff15157812 */ /* 0x000fe400078ec0ff */
[----:B------:R-:W-:Y:S02]  /*12100*/  LOP3.LUT R24, R24, 0xfffffffe, RZ, 0xc0, !PT ;  /* 0xfffffffe18187812 */ /* 0x000fe400078ec0ff */
[--C-:B------:R-:W-:Y:S02]  /*12110*/  SHF.R.U32.HI R4, RZ, 0x4, R21.reuse ;  /* 0x00000004ff047819 */ /* 0x100fe40000011615 */
[----:B------:R-:W-:Y:S02]  /*12120*/  SHF.R.U64 R21, R24, 0x4, R21 ;  /* 0x0000000418157819 */ /* 0x000fe40000001215 */
[----:B------:R-:W-:Y:S02]  /*12130*/  LOP3.LUT R30, R7, 0xf, R4, 0xb8, !PT ;  /* 0x0000000f071e7812 */ /* 0x000fe400078eb804 */
[----:B------:R-:W-:Y:S01]  /*12140*/  CS2R R6, SRZ ;  /* 0x0000000000067805 */ /* 0x000fe2000001ff00 */
[----:B------:R-:W-:Y:S04]  /*12150*/  STS [UR21+0xc], R21 ;  /* 0x00000c15ff007988 */ /* 0x000fe80008000815 */
        /* <DEDUP_REMOVED lines=12> */
.L_x_196:
[----:B------:R-:W-:Y:S05]  /*12220*/  BSYNC.RECONVERGENT B0 ;  /* 0x0000000000007941 */ /* 0x000fea0003800200 */
.L_x_195:
[----:B------:R-:W-:Y:S01]  /*12230*/  NOP ;  /* 0x0000000000007918 */ /* 0x000fe20000000000 */
[----:B-12---:R-:W1:Y:S01]  /*12240*/  LDS R4, [R20+UR21] ;  /* 0x0000001514047984 */ /* 0x006e620008000800 */
[----:B------:R-:W-:Y:S01]  /*12250*/  ULEA UR34, UP1, UR26, UR14, 0x7 ;  /* 0x0000000e1a227291 */ /* 0x000fe2000f8238ff */
[----:B------:R-:W-:Y:S01]  /*12260*/  UMOV UR33, UR31 ;  /* 0x0000001f00217c82 */ /* 0x000fe20008000000 */
[----:B------:R-:W-:Y:S02]  /*12270*/  UMOV UR31, UR29 ;  /* 0x0000001d001f7c82 */ /* 0x000fe40008000000 */
[----:B------:R-:W-:Y:S02]  /*12280*/  ULEA.HI.X UR35, UR26, UR15, UR6, 0x7, UP1 ;  /* 0x0000000f1a237291 */ /* 0x000fe400088f3c06 */
[----:B------:R-:W-:Y:S01]  /*12290*/  IADD3 R6, P0, PT, R20, UR34, RZ ;  /* 0x0000002214067c10 */ /* 0x000fe2000ff1e0ff */
[----:B------:R-:W-:Y:S03]  /*122a0*/  UMOV UR26, UR28 ;  /* 0x0000001c001a7c82 */ /* 0x000fe60008000000 */
[----:B------:R-:W-:Y:S05]  /*122b0*/  IADD3.X R7, PT, PT, RZ, UR35, RZ, P0, !PT ;  /* 0x00000023ff077c10 */ /* 0x000fea00087fe4ff */
[----:B-1----:R2:W5:Y:S01]  /*122c0*/  ATOMG.E.EXCH.STRONG.GPU PT, RZ, [R6], R4 ;  /* 0x0000000406ff73a8 */ /* 0x00256200041ee100 */
[----:B------:R-:W-:Y:S04]  /*122d0*/  DEPBAR {5,4,3,2,1,0} ;  /* 0x0000003f0000791a */ /* 0x000fe80000000000 */
[----:B------:R-:W1:Y:S02]  /*122e0*/  CCTL.E.C.LDCU.IV.DEEP [UR32] ;  /* 0x0000000020007540 */ /* 0x000e640009c08000 */
[----:B-1----:R2:W-:Y:S01]  /*122f0*/  UTMACCTL.IV [UR32] ;  /* 0x00000000200079b9 */ /* 0x0025e20008000000 */
        /* <DEDUP_REMOVED lines=9> */
[----:B------:R-:W-:Y:S01]  /*12390*/  NOP ;  /* 0x0000000000007918 */ /* 0x000fe20000000000 */
.L_x_192:
[----:B-----5:R-:W-:Y:S01]  /*123a0*/  ELECT P0, URZ, PT ;  /* 0x0000000000ff782f */ /* 0x020fe20003800000 */
[----:B------:R-:W-:Y:S11]  /*123b0*/  BSSY.RECONVERGENT B0, `(.L_x_197) ;  /* 0x0000011000007945 */ /* 0x000ff60003800200 */
[----:B------:R-:W-:Y:S01]  /*123c0*/  @!UPT UIADD3 URZ, UPT, UPT, URZ, URZ, URZ ;  /* 0x000000fffffff290 */ /* 0x000fe2000fffe0ff */
[----:B------:R-:W-:Y:S05]  /*123d0*/  @!P0 BRA `(.L_x_198) ;  /* 0x0000000000388947 */ /* 0x000fea0003800000 */
[----:B------:R0:W-:Y:S01]  /*123e0*/  UTMACMDFLUSH ;  /* 0x00000000000079b7 */ /* 0x0001e20000000000 */
[----:B------:R-:W-:Y:S09]  /*123f0*/  UIMAD UR6, UR8, 0x14, UR4 ;  /* 0x00000014080678a4 */ /* 0x000ff2000f8e0204 */
[----:B------:R4:W-:Y:S04]  /*12400*/  STS [UR6+0x250], R16 ;  /* 0x00025010ff007988 */ /* 0x0009e80008000806 */
        /* <DEDUP_REMOVED lines=9> */
[----:B-----5:R-:W1:Y:S01]  /*124a0*/  FENCE.VIEW.ASYNC.S ;  /* 0x00000000000073c6 */ /* 0x020e620000000000 */
[----:B------:R-:W-:Y:S04]  /*124b0*/  DEPBAR.LE SB0, 0x0 ;  /* 0x000080000000791a */ /* 0x000fe80000000000 */
.L_x_198:
[----:B--2---:R-:W-:Y:S05]  /*124c0*/  BSYNC.RECONVERGENT B0 ;  /* 0x0000000000007941 */ /* 0x004fea0003800200 */
.L_x_197:
[----:B------:R-:W-:Y:S05]  /*124d0*/  BRA.U !UP0, `(.L_x_199) ;  /* 0x0000000108047547 */ /* 0x000fea000b800000 */
[----:B------:R-:W-:Y:S05]  /*124e0*/  BPT.TRAP 0x1 ;  /* 0x000000040000795c */ /* 0x000fea0000300000 */
.L_x_199:
[----:B------:R-:W-:Y:S01]  /*124f0*/  UIADD3 UR6, UPT, UPT, UR8, -0x4, URZ ;  /* 0xfffffffc08067890 */ /* 0x000fe2000fffe0ff */
[----:B-1----:R-:W-:Y:S01]  /*12500*/  SYNCS.ARRIVE.TRANS64.A1T0 RZ, [UR25+0x130], RZ ;  /* 0x000130ffffff79a7 */ /* 0x002fe20008100019 */
[----:B------:R-:W-:Y:S01]  /*12510*/  UIADD3 UR25, UPT, UPT, UR7, -0x4, URZ ;  /* 0xfffffffc07197890 */ /* 0x000fe2000fffe0ff */
[----:B------:R-:W-:Y:S01]  /*12520*/  ISETP.NE.AND P0, PT, R11, RZ, PT ;  /* 0x000000ff0b00720c */ /* 0x000fe20003f05270 */
[----:B------:R-:W-:Y:S02]  /*12530*/  UISETP.GE.U32.AND UP1, UPT, UR6, -0x8, UPT ;  /* 0xfffffff80600788c */ /* 0x000fe4000bf26070 */
[----:B------:R-:W-:Y:S02]  /*12540*/  UISETP.GE.U32.AND UP0, UPT, UR25, -0x8, UPT ;  /* 0xfffffff81900788c */ /* 0x000fe4000bf06070 */
[----:B------:R-:W-:Y:S02]  /*12550*/  USEL UR25, URZ, 0x1, UP1 ;  /* 0x00000001ff197887 */ /* 0x000fe40008800000 */
[----:B------:R-:W-:Y:S02]  /*12560*/  USEL UR6, URZ, 0x1, UP0 ;  /* 0x00000001ff067887 */ /* 0x000fe40008000000 */
[----:B------:R-:W-:Y:S02]  /*12570*/  ULOP3.LUT UR27, UR8, 0x7, URZ, 0xc0, !UPT ;  /* 0x00000007081b7892 */ /* 0x000fe4000f8ec0ff */
[----:B------:R-:W-:Y:S01]  /*12580*/  ULOP3.LUT UR26, UR7, 0x7, URZ, 0xc0, !UPT ;  /* 0x00000007071a7892 */ /* 0x000fe2000f8ec0ff */
[----:B------:R-:W-:Y:S01]  /*12590*/  LOP3.LUT R0, R0, UR25, RZ, 0x3c, !PT ;  /* 0x0000001900007c12 */ /* 0x000fe2000f8e3cff */
[----:B------:R-:W-:Y:S01]  /*125a0*/  ULOP3.LUT UR8, UR27, 0x4, URZ, 0x3c, !UPT ;  /* 0x000000041b087892 */ /* 0x000fe2000f8e3cff */
[----:B------:R-:W-:Y:S01]  /*125b0*/  LOP3.LUT R17, R17, UR6, RZ, 0x3c, !PT ;  /* 0x0000000611117c12 */ /* 0x000fe2000f8e3cff */
[----:B------:R-:W-:Y:S01]  /*125c0*/  ULOP3.LUT UR7, UR26, 0x4, URZ, 0x3c, !UPT ;  /* 0x000000041a077892 */ /* 0x000fe2000f8e3cff */
[----:B------:R-:W-:Y:S11]  /*125d0*/  @!P0 EXIT ;  /* 0x000000000000894d */ /* 0x000ff60003800000 */
[----:B------:R-:W-:Y:S05]  /*125e0*/  BRA `(.L_x_200) ;  /* 0xffffffe800f47947 */ /* 0x000fea000383ffff */
.L_x_281:
[----:B------:R-:W-:Y:S01]  /*125f0*/  UMOV UR6, 0x40 ;  /* 0x0000004000067882 */ /* 0x000fe20000000000 */
[----:B------:R-:W-:Y:S01]  /*12600*/  NOP ;  /* 0x0000000000007918 */ /* 0x000fe20000000000 */
[----:B------:R-:W-:Y:S01]  /*12610*/  ULEA UR6, UR5, UR6, 0x18 ;  /* 0x0000000605067291 */ /* 0x000fe2000f8ec0ff */
[----:B------:R-:W-:Y:S01]  /*12620*/  UMOV UR4, 0x400 ;  /* 0x0000040000047882 */ /* 0x000fe20000000000 */
[----:B------:R-:W-:Y:S02]  /*12630*/  UISETP.NE.AND UP3, UPT, UR37, URZ, UPT ;  /* 0x000000ff2500728c */ /* 0x000fe4000bf65270 */
[----:B------:R-:W-:-:S05]  /*12640*/  ULEA UR4, UR5, UR4, 0x18 ;  /* 0x0000000405047291 */ /* 0x000fca000f8ec0ff */
[----:B------:R-:W2:Y:S02]  /*12650*/  LDS.U8 R0, [UR6+0x1c] ;  /* 0x00001c06ff007984 */ /* 0x000ea40008000000 */
[----:B--2---:R-:W-:-:S13]  /*12660*/  ISETP.NE.AND P0, PT, R0, RZ, PT ;  /* 0x000000ff0000720c */ /* 0x004fda0003f05270 */
[----:B------:R-:W-:Y:S05]  /*12670*/  @P0 BRA `(.L_x_201) ;  /* 0x0000000400100947 */ /* 0x000fea0003800000 */
[----:B------:R-:W-:Y:S02]  /*12680*/  ULOP3.LUT UR44, UR5, 0x1, URZ, 0xc0, !UPT ;  /* 0x00000001052c7892 */ /* 0x000fe4000f8ec0ff */
[----:B------:R-:W-:Y:S02]  /*12690*/  ULOP3.LUT UR43, UR5, 0x1, URZ, 0x3c, !UPT ;  /* 0x00000001052b7892 */ /* 0x000fe4000f8e3cff */
[----:B------:R-:W-:Y:S02]  /*126a0*/  UISETP.NE.U32.AND UP0, UPT, UR44, 0x1, UPT ;  /* 0x000000012c00788c */ /* 0x000fe4000bf05070 */
[----:B------:R-:W-:-:S07]  /*126b0*/  UIADD3 UR7, UPT, UPT, UR6, 0x8, URZ ;  /* 0x0000000806077890 */ /* 0x000fce000fffe0ff */
[----:B------:R-:W-:Y:S05]  /*126c0*/  BRA.U !UP0, `(.L_x_202) ;  /* 0x00000001089c7547 */ /* 0x000fea000b800000 */
[----:B------:R-:W-:Y:S01]  /*126d0*/  ELECT P0, URZ, PT ;  /* 0x0000000000ff782f */ /* 0x000fe20003800000 */
[----:B------:R-:W-:-:S12]  /*126e0*/  BSSY B0, `(.L_x_202) ;  /* 0x0000025000007945 */ /* 0x000fd80003800000 */
[----:B------:R-:W-:Y:S05]  /*126f0*/  @!P0 BRA `(.L_x_203) ;  /* 0x00000000008c8947 */ /* 0x000fea0003800000 */
[----:B------:R-:W-:-:S05]  /*12700*/  UMOV UR5, 0x10 ;  /* 0x0000001000057882 */ /* 0x000fca0000000000 */
[----:B------:R-:W-:Y:S04]  /*12710*/  DEPBAR.LE SB1, 0x36 ;  /* 0x00009d800000791a */ /* 0x000fe80000000000 */
[----:B------:R-:W1:Y:S02]  /*12720*/  UTCATOMSWS.2CTA.FIND_AND_SET.ALIGN UP1, UR5, UR5 ;  /* 0x00000005000575e3 */ /* 0x000e640008220800 */
[----:B-1----:R-:W-:Y:S01]  /*12730*/  MOV R11, UR5 ;  /* 0x00000005000b7c02 */ /* 0x002fe20008000f00 */
[----:B------:R-:W-:Y:S06]  /*12740*/  BRA.U UP1, `(.L_x_204) ;  /* 0x0000000101187547 */ /* 0x000fec000b800000 */
.L_x_205:
[----:B------:R-:W-:Y:S05]  /*12750*/  NANOSLEEP 0x64 ;  /* 0x000000640000795d */ /* 0x000fea0003800000 */
[----:B------:R-:W-:-:S05]  /*12760*/  UMOV UR5, 0x10 ;  /* 0x0000001000057882 */ /* 0x000fca0000000000 */
[----:B------:R-:W-:Y:S04]  /*12770*/  DEPBAR.LE SB1, 0x36 ;  /* 0x00009d800000791a */ /* 0x000fe80000000000 */
[----:B------:R-:W1:Y:S02]  /*12780*/  UTCATOMSWS.2CTA.FIND_AND_SET.ALIGN UP1, UR5, UR5 ;  /* 0x00000005000575e3 */ /* 0x000e640008220800 */
[----:B-1----:R-:W-:Y:S01]  /*12790*/  MOV R11, UR5 ;  /* 0x00000005000b7c02 */ /* 0x002fe20008000f00 */
[----:B------:R-:W-:Y:S05]  /*127a0*/  BRA.U !UP1, `(.L_x_205) ;  /* 0xfffffffd09e87547 */ /* 0x000fea000b83ffff */
.L_x_204:
[----:B-----5:R-:W1:Y:S01]  /*127b0*/  LDS R5, [UR6+0x10] ;  /* 0x00001006ff057984 */ /* 0x020e620008000800 */
[----:B------:R-:W-:Y:S01]  /*127c0*/  IMAD.U32 R3, RZ, RZ, UR4 ;  /* 0x00000004ff037e24 */ /* 0x000fe2000f8e00ff */
[----:B------:R-:W-:-:S03]  /*127d0*/  MOV R2, UR43 ;  /* 0x0000002b00027c02 */ /* 0x000fc60008000f00 */
[----:B------:R-:W-:Y:S01]  /*127e0*/  VIADD R3, R3, 0x2f0 ;  /* 0x000002f003037836 */ /* 0x000fe20000000000 */
[----:B-1----:R-:W-:-:S04]  /*127f0*/  SHF.L.U32 R5, R5, 0x1f, RZ ;  /* 0x0000001f05057819 */ /* 0x002fc800000006ff */
[----:B------:R-:W1:Y:S02]  /*12800*/  SYNCS.PHASECHK.TRANS64.TRYWAIT P0, [UR6+0x8], R5 ;  /* 0x00000805ff0075a7 */ /* 0x000e640008001106 */
[----:B-1----:R-:W-:Y:S05]  /*12810*/  @P0 BRA `(.L_x_206) ;  /* 0x0000000000080947 */ /* 0x002fea0003800000 */
[----:B------:R-:W1:Y:S02]  /*12820*/  SYNCS.PHASECHK.TRANS64.TRYWAIT P0, [UR6+0x8], R5 ;  /* 0x00000805ff0075a7 */ /* 0x000e640008001106 */
[----:B-1----:R-:W-:Y:S05]  /*12830*/  @!P0 BRA `(.L_x_207) ;  /* 0x0000001c00008947 */ /* 0x002fea0003800000 */
.L_x_206:
[----:B------:R-:W-:Y:S01]  /*12840*/  HFMA2 R4, -RZ, RZ, 0, 5.9604644775390625e-08 ;  /* 0x00000001ff047431 */ /* 0x000fe200000001ff */
[----:B------:R-:W-:Y:S01]  /*12850*/  UPRMT UR5, UR43, 0x654, UR7 ;  /* 0x000006542b057896 */ /* 0x000fe20008000007 */
[----:B------:R-:W-:Y:S01]  /*12860*/  IMAD.MOV.U32 R6, RZ, RZ, 0xffff ;  /* 0x0000ffffff067424 */ /* 0x000fe200078e00ff */
[----:B------:R-:W-:Y:S01]  /*12870*/  PRMT R2, R2, 0x654, R3 ;  /* 0x0000065402027816 */ /* 0x000fe20000000003 */
[----:B-1----:R-:W-:Y:S02]  /*12880*/  IMAD.MOV.U32 R0, RZ, RZ, 0x4 ;  /* 0x00000004ff007424 */ /* 0x002fe400078e00ff */
[----:B------:R-:W-:Y:S01]  /*12890*/  IMAD.SHL.U32 R7, R11, 0x20, RZ ;  /* 0x000000200b077824 */ /* 0x000fe200078e00ff */
[----:B------:R-:W-:Y:S02]  /*128a0*/  MOV R3, UR5 ;  /* 0x0000000500037c02 */ /* 0x000fe40008000f00 */
[-C--:B------:R-:W-:Y:S01]  /*128b0*/  SHF.L.U32 R6, R6, R11.reuse, RZ ;  /* 0x0000000b06067219 */ /* 0x080fe200000006ff */
[----:B------:R2:W-:Y:S01]  /*128c0*/  SYNCS.ARRIVE.TRANS64.RED RZ, [UR5], R0 ;  /* 0x00000000ffff79a7 */ /* 0x0005e20008000405 */
[----:B------:R-:W-:Y:S01]  /*128d0*/  SHF.L.U32 R5, R4, R11, RZ ;  /* 0x0000000b04057219 */ /* 0x000fe200000006ff */
[----:B------:R2:W-:Y:S04]  /*128e0*/  STS [UR4+0x2f0], R7 ;  /* 0x0002f007ff007988 */ /* 0x0005e80008000804 */
[----:B------:R2:W-:Y:S04]  /*128f0*/  STAS [R2.64], R11 ;  /* 0x0000000b02007dbd */ /* 0x0005e8000c0008ff */
[----:B------:R2:W-:Y:S04]  /*12900*/  ATOMS.OR RZ, [UR6+0x14], R6 ;  /* 0x00001406ffff798c */ /* 0x0005e8000b000006 */
[----:B------:R2:W-:Y:S04]  /*12910*/  ATOMS.OR RZ, [UR6+0x18], R5 ;  /* 0x00001805ffff798c */ /* 0x0005e8000b000006 */
[----:B------:R2:W-:Y:S02]  /*12920*/  ATOMS.XOR RZ, [UR6+0x10], R4 ;  /* 0x00001004ffff798c */ /* 0x0005e4000b800006 */
.L_x_203:
[----:B------:R-:W-:Y:S05]  /*12930*/  BSYNC B0 ;  /* 0x0000000000007941 */ /* 0x000fea0003800000 */
.L_x_202:
[----:B------:R-:W-:Y:S05]  /*12940*/  BRA.U UP0, `(.L_x_208) ;  /* 0x00000001006c7547 */ /* 0x000fea000b800000 */
[----:B------:R-:W-:-:S03]  /*12950*/  UMOV UR5, 0xffffffff ;  /* 0xffffffff00057882 */ /* 0x000fc60000000000 */
[----:B------:R-:W-:Y:S05]  /*12960*/  BRA.DIV UR5, `(.L_x_209) ;  /* 0x0000001a05cc7947 */ /* 0x000fea000b800000 */
[----:B------:R-:W-:-:S13]  /*12970*/  ELECT P6, URZ, PT ;  /* 0x0000000000ff782f */ /* 0x000fda00038c0000 */
.L_x_269:
[----:B------:R-:W-:Y:S05]  /*12980*/  @!P6 BRA `(.L_x_208) ;  /* 0x00000000005ce947 */ /* 0x000fea0003800000 */
[----:B--2---:R-:W2:Y:S02]  /*12990*/  LDS R3, [UR6+0x10] ;  /* 0x00001006ff037984 */ /* 0x004ea40008000800 */
[----:B--2---:R-:W-:-:S04]  /*129a0*/  SHF.L.U32 R3, R3, 0x1f, RZ ;  /* 0x0000001f03037819 */ /* 0x004fc800000006ff */
[----:B------:R-:W2:Y:S02]  /*129b0*/  SYNCS.PHASECHK.TRANS64.TRYWAIT P0, [UR6+0x8], R3 ;  /* 0x00000803ff0075a7 */ /* 0x000ea40008001106 */
[----:B--2---:R-:W-:Y:S05]  /*129c0*/  @P0 BRA `(.L_x_210) ;  /* 0x0000000000080947 */ /* 0x004fea0003800000 */
[----:B------:R-:W2:Y:S02]  /*129d0*/  SYNCS.PHASECHK.TRANS64.TRYWAIT P0, [UR6+0x8], R3 ;  /* 0x00000803ff0075a7 */ /* 0x000ea40008001106 */
[----:B--2---:R-:W-:Y:S05]  /*129e0*/  @!P0 BRA `(.L_x_211) ;  /* 0x0000001800cc8947 */ /* 0x004fea0003800000 */
.L_x_210:
[----:B-----5:R-:W3:Y:S01]  /*129f0*/  LDS R5, [UR4+0x2f0] ;  /* 0x0002f004ff057984 */ /* 0x020ee20008000800 */
[----:B--2---:R-:W-:Y:S02]  /*12a00*/  HFMA2 R0, -RZ, RZ, 0, 5.9604644775390625e-08 ;  /* 0x00000001ff007431 */ /* 0x004fe400000001ff */
[----:B------:R-:W-:Y:S01]  /*12a10*/  IMAD.MOV.U32 R2, RZ, RZ, 0xffff ;  /* 0x0000ffffff027424 */ /* 0x000fe200078e00ff */
[----:B------:R-:W-:Y:S01]  /*12a20*/  UPRMT UR5, UR43, 0x654, UR7 ;  /* 0x000006542b057896 */ /* 0x000fe20008000007 */
[----:B---3--:R-:W-:-:S03]  /*12a30*/  IMAD.SHL.U32 R3, R5, 0x20, RZ ;  /* 0x0000002005037824 */ /* 0x008fc600078e00ff */
[-C--:B------:R-:W-:Y:S02]  /*12a40*/  SHF.L.U32 R2, R2, R5.reuse, RZ ;  /* 0x0000000502027219 */ /* 0x080fe400000006ff */
[----:B------:R-:W-:Y:S01]  /*12a50*/  SHF.L.U32 R5, R0, R5, RZ ;  /* 0x0000000500057219 */ /* 0x000fe200000006ff */
[----:B------:R3:W-:Y:S04]  /*12a60*/  STS [UR4+0x2f0], R3 ;  /* 0x0002f003ff007988 */ /* 0x0007e80008000804 */
[----:B------:R3:W-:Y:S04]  /*12a70*/  ATOMS.OR RZ, [UR6+0x14], R2 ;  /* 0x00001402ffff798c */ /* 0x0007e8000b000006 */
[----:B------:R3:W-:Y:S01]  /*12a80*/  ATOMS.OR RZ, [UR6+0x18], R5 ;  /* 0x00001805ffff798c */ /* 0x0007e2000b000006 */
[----:B------:R-:W-:Y:S03]  /*12a90*/  SYNCS.ARRIVE.TRANS64.RED.A1T0 RZ, [UR5], RZ ;  /* 0x000000ffffff79a7 */ /* 0x000fe60008100405 */
[----:B------:R3:W-:Y:S01]  /*12aa0*/  ATOMS.XOR RZ, [UR6+0x10], R0 ;  /* 0x00001000ffff798c */ /* 0x0007e2000b800006 */
[----:B------:R-:W-:Y:S05]  /*12ab0*/  BRA `(.L_x_208) ;  /* 0x0000000000107947 */ /* 0x000fea0003800000 */
.L_x_201:
[----:B------:R-:W-:Y:S02]  /*12ac0*/  MOV R0, 0xffffffff ;  /* 0xffffffff00007802 */ /* 0x000fe40000000f00 */
[----:B------:R-:W-:-:S03]  /*12ad0*/  MOV R2, 0x12b00 ;  /* 0x00012b0000027802 */ /* 0x000fc60000000f00 */
[----:B------:R2:W-:Y:S04]  /*12ae0*/  STS [UR4+0x2f0], R0 ;  /* 0x0002f000ff007988 */ /* 0x0005e80008000804 */
[----:B-12-45:R-:W-:Y:S05]  /*12af0*/  CALL.REL.NOINC `($__internal_1_$__cuda_sm10x_tcgen05_guardrail_trap_phase_invalid_during_alloc) ;  /* 0x0000001c00247944 */ /* 0x036fea0003c00000 */
.L_x_208:
[----:B------:R-:W-:Y:S05]  /*12b00*/  WARPSYNC.ALL ;  /* 0x0000000000007948 */ /* 0x000fea0003800000 */
[----:B------:R-:W1:Y:S01]  /*12b10*/  S2UR UR5, SR_CgaCtaId ;  /* 0x00000000000579c3 */ /* 0x000e620000008800 */
[----:B------:R-:W-:Y:S01]  /*12b20*/  UMOV UR4, 0x400 ;  /* 0x0000040000047882 */ /* 0x000fe20000000000 */
[----:B------:R-:W-:-:S06]  /*12b30*/  NOP ;  /* 0x0000000000007918 */ /* 0x000fcc0000000000 */
[----:B------:R-:W-:Y:S06]  /*12b40*/  BAR.ARV 0x6, 0xa0 ;  /* 0x0182800000007b1d */ /* 0x000fec0000002000 */
[----:B-1----:R-:W-:-:S04]  /*12b50*/  ULEA UR4, UR5, UR4, 0x18 ;  /* 0x0000000405047291 */ /* 0x002fc8000f8ec0ff */
[----:B------:R-:W-:Y:S02]  /*12b60*/  UIADD3 UR6, UPT, UPT, UR4, 0x11400, URZ ;  /* 0x0001140004067890 */ /* 0x000fe4000fffe0ff */
[----:B------:R-:W-:Y:S02]  /*12b70*/  UIADD3 UR7, UPT, UPT, UR4, 0x21400, URZ ;  /* 0x0002140004077890 */ /* 0x000fe4000fffe0ff */
[----:B------:R-:W-:Y:S01]  /*12b80*/  USHF.R.U32.HI UR6, URZ, 0x4, UR6 ;  /* 0x00000004ff067899 */ /* 0x000fe20008011606 */
[----:B--23--:R-:W1:Y:S01]  /*12b90*/  LDS R0, [UR4+0x2f0] ;  /* 0x0002f004ff007984 */ /* 0x00ce620008000800 */
[----:B------:R-:W-:Y:S02]  /*12ba0*/  USHF.R.U32.HI UR7, URZ, 0x4, UR7 ;  /* 0x00000004ff077899 */ /* 0x000fe40008011607 */
[----:B------:R-:W-:Y:S02]  /*12bb0*/  ULOP3.LUT UR6, UR6, 0x3fff, URZ, 0xc0, !UPT ;  /* 0x00003fff06067892 */ /* 0x000fe4000f8ec0ff */
[----:B------:R-:W-:-:S02]  /*12bc0*/  ULOP3.LUT UR7, UR7, 0x3fff, URZ, 0xc0, !UPT ;  /* 0x00003fff07077892 */ /* 0x000fc4000f8ec0ff */
[----:B------:R-:W-:Y:S02]  /*12bd0*/  ULOP3.LUT UR6, UR6, 0x10000, URZ, 0xfc, !UPT ;  /* 0x0001000006067892 */ /* 0x000fe4000f8efcff */
[----:B------:R-:W-:Y:S01]  /*12be0*/  ULOP3.LUT UR7, UR7, 0x10000, URZ, 0xfc, !UPT ;  /* 0x0001000007077892 */ /* 0x000fe2000f8efcff */
[----:B-1----:R-:W-:Y:S01]  /*12bf0*/  R2UR UR8, R0 ;  /* 0x00000000000872ca */ /* 0x002fe200000e0000 */
[----:B----45:R-:W1:-:S00]  /*12c00*/  USETMAXREG.DEALLOC.CTAPOOL 0x88 ;  /* 0x00000088000079c8 */ /* 0x030e4000080e0500 */
[----:B-1----:R-:W-:Y:S01]  /*12c10*/  HFMA2 R2, -RZ, RZ, 0, 0 ;  /* 0x00000000ff027431 */ /* 0x002fe200000001ff */
[----:B------:R-:W-:Y:S01]  /*12c20*/  MOV R0, RZ ;  /* 0x000000ff00007202 */ /* 0x000fe20000000f00 */
[----:B------:R-:W-:Y:S01]  /*12c30*/  UISETP.NE.AND UP3, UPT, UR21, 0x4, !UP3 ;  /* 0x000000041500788c */ /* 0x000fe2000df65270 */
[----:B------:R-:W-:Y:S01]  /*12c40*/  UMOV UR20, 0x1 ;  /* 0x0000000100147882 */ /* 0x000fe20000000000 */
[----:B------:R-:W-:Y:S01]  /*12c50*/  UMOV UR19, URZ ;  /* 0x000000ff00137c82 */ /* 0x000fe20008000000 */
[----:B------:R-:W-:Y:S01]  /*12c60*/  UMOV UR18, URZ ;  /* 0x000000ff00127c82 */ /* 0x000fe20008000000 */
[----:B------:R-:W-:Y:S01]  /*12c70*/  UMOV UR17, URZ ;  /* 0x000000ff00117c82 */ /* 0x000fe20008000000 */
[----:B------:R-:W-:-:S05]  /*12c80*/  UMOV UR16, URZ ;  /* 0x000000ff00107c82 */ /* 0x000fca0008000000 */
.L_x_222:
[----:B------:R-:W1:Y:S02]  /*12c90*/  LDC.64 R4, c[0x0][0x390] ;  /* 0x0000e400ff047b82 */ /* 0x000e640000000a00 */
[----:B-12---:R-:W-:-:S05]  /*12ca0*/  IMAD.WIDE R4, R16, 0xc, R4 ;  /* 0x0000000c10047825 */ /* 0x006fca00078e0204 */
[----:B------:R-:W2:Y:S02]  /*12cb0*/  LDG.E R3, desc[UR50][R4.64+0x8] ;  /* 0x0000083204037981 */ /* 0x000ea4000c1e1900 */
[----:B--2---:R-:W-:-:S13]  /*12cc0*/  R2UR UR13, R3 ;  /* 0x00000000030d72ca */ /* 0x004fda00000e0000 */
[----:B------:R-:W-:Y:S02]  /*12cd0*/  UISETP.GE.AND UP0, UPT, UR13, 0x1, UPT ;  /* 0x000000010d00788c */ /* 0x000fe4000bf06270 */
[----:B------:R-:W-:Y:S02]  /*12ce0*/  UIADD3 UR9, UPT, UPT, UR13, 0x7f, URZ ;  /* 0x0000007f0d097890 */ /* 0x000fe4000fffe0ff */
[----:B------:R-:W-:Y:S02]  /*12cf0*/  UISETP.NE.OR UP0, UPT, UR44, URZ, !UP0 ;  /* 0x000000ff2c00728c */ /* 0x000fe4000c705670 */
[----:B------:R-:W-:-:S04]  /*12d00*/  USHF.R.S32.HI UR15, URZ, 0x1f, UR9 ;  /* 0x0000001fff0f7899 */ /* 0x000fc80008011409 */
[----:B------:R-:W-:-:S03]  /*12d10*/  ULEA.HI UR15, UR15, UR9, URZ, 0x7 ;  /* 0x000000090f0f7291 */ /* 0x000fc6000f8f38ff */
[----:B------:R-:W-:Y:S09]  /*12d20*/  BRA.U UP0, `(.L_x_212) ;  /* 0x0000000500b87547 */ /* 0x000ff2000b800000 */
[----:B------:R-:W-:Y:S01]  /*12d30*/  ULEA UR9, UR17, UR4, 0x3 ;  /* 0x0000000411097291 */ /* 0x000fe2000f8e18ff */
[----:B------:R-:W-:Y:S01]  /*12d40*/  SHF.L.U32 R3, R0, 0x1f, RZ ;  /* 0x0000001f00037819 */ /* 0x000fe200000006ff */
[----:B------:R-:W-:Y:S02]  /*12d50*/  USHF.R.S32.HI UR15, URZ, 0x7, UR15 ;  /* 0x00000007ff0f7899 */ /* 0x000fe4000801140f */
[----:B------:R-:W-:-:S05]  /*12d60*/  ULEA UR12, UR19, UR8, 0x8 ;  /* 0x00000008130c7291 */ /* 0x000fca000f8e40ff */
[----:B------:R1:W2:Y:S01]  /*12d70*/  SYNCS.PHASECHK.TRANS64.TRYWAIT P1, [UR9], R3 ;  /* 0x00000003ff0075a7 */ /* 0x0002a20008021109 */
[----:B------:R-:W-:Y:S06]  /*12d80*/  BRA.U UP3, `(.L_x_213) ;  /* 0x0000000103047547 */ /* 0x000fec000b800000 */
[----:B------:R-:W-:Y:S05]  /*12d90*/  BPT.TRAP 0x1 ;  /* 0x000000040000795c */ /* 0x000fea0000300000 */
.L_x_213:
[----:B------:R-:W-:Y:S01]  /*12da0*/  ULEA UR11, UR19, UR4, 0x3 ;  /* 0x00000004130b7291 */ /* 0x000fe2000f8e18ff */
[----:B------:R-:W-:-:S04]  /*12db0*/  MOV R4, UR20 ;  /* 0x0000001400047c02 */ /* 0x000fc80008000f00 */
[----:B------:R-:W-:-:S04]  /*12dc0*/  SHF.L.U32 R4, R4, 0x1f, RZ ;  /* 0x0000001f04047819 */ /* 0x000fc800000006ff */
[----:B------:R-:W3:Y:S02]  /*12dd0*/  SYNCS.PHASECHK.TRANS64.TRYWAIT P0, [UR11+0x100], R4 ;  /* 0x00010004ff0075a7 */ /* 0x000ee4000800110b */
[----:B---3--:R-:W-:Y:S05]  /*12de0*/  @!P0 BRA `(.L_x_214) ;  /* 0x0000001400e48947 */ /* 0x008fea0003800000 */
.L_x_271:
[----:B-1----:R-:W-:Y:S01]  /*12df0*/  LOP3.LUT R3, R9, 0xffff, RZ, 0xc0, !PT ;  /* 0x0000ffff09037812 */ /* 0x002fe200078ec0ff */
[----:B------:R-:W-:Y:S01]  /*12e00*/  UISETP.LT.AND UP0, UPT, UR15, 0x1, UPT ;  /* 0x000000010f00788c */ /* 0x000fe2000bf01270 */
[----:B--2---:R-:W-:Y:S01]  /*12e10*/  PLOP3.LUT P0, PT, P1, PT, PT, 0x80, 0x8 ;  /* 0x000000000008781c */ /* 0x004fe20000f0f070 */
[----:B------:R-:W-:Y:S01]  /*12e20*/  UMOV UR21, UR17 ;  /* 0x0000001100157c82 */ /* 0x000fe20008000000 */
[----:B------:R-:W-:Y:S01]  /*12e30*/  R2UR UR9, R3 ;  /* 0x00000000030972ca */ /* 0x000fe200000e0000 */
[----:B------:R-:W-:Y:S01]  /*12e40*/  USEL UR10, UR15, 0x1, UP0 ;  /* 0x000000010f0a7887 */ /* 0x000fe20008000000 */
[----:B------:R-:W-:Y:S01]  /*12e50*/  UMOV UR38, 0x0 ;  /* 0x0000000000267882 */ /* 0x000fe20000000000 */
[----:B------:R-:W-:Y:S02]  /*12e60*/  UMOV UR39, 0x10400490 ;  /* 0x1040049000277882 */ /* 0x000fe40000000000 */
[----:B------:R-:W-:Y:S01]  /*12e70*/  UIADD3 UR10, UPT, UPT, -UR10, UR16, UR15 ;  /* 0x000000100a0a7290 */ /* 0x000fe2000fffe10f */
[----:B------:R-:W-:Y:S01]  /*12e80*/  UMOV UR34, 0x0 ;  /* 0x0000000000227882 */ /* 0x000fe20000000000 */
[----:B------:R-:W-:-:S02]  /*12e90*/  UMOV UR35, 0x10400490 ;  /* 0x1040049000237882 */ /* 0x000fc40000000000 */
[----:B------:R-:W-:Y:S02]  /*12ea0*/  UIADD3 UR10, UPT, UPT, UR10, 0x1, URZ ;  /* 0x000000010a0a7890 */ /* 0x000fe4000fffe0ff */
[----:B------:R-:W-:Y:S01]  /*12eb0*/  UPLOP3.LUT UP2, UPT, UPT, UPT, UPT, 0x40, 0x4 ;  /* 0x000000000004789c */ /* 0x000fe20003f4e870 */
[----:B------:R-:W-:Y:S01]  /*12ec0*/  UMOV UR32, 0x0 ;  /* 0x0000000000207882 */ /* 0x000fe20000000000 */
        /* <DEDUP_REMOVED lines=10> */
[----:B------:R-:W-:-:S05]  /*12f70*/  UMOV UR23, 0x10400490 ;  /* 0x1040049000177882 */ /* 0x000fca0000000000 */
.L_x_217:
[----:B-1----:R-:W-:Y:S01]  /*12f80*/  ULEA UR14, UR21, UR4, 0x3 ;  /* 0x00000004150e7291 */ /* 0x002fe2000f8e18ff */
[----:B--2---:R-:W-:Y:S11]  /*12f90*/  @P0 BRA `(.L_x_215) ;  /* 0x00000000000c0947 */ /* 0x004ff60003800000 */
[----:B------:R-:W-:Y:S04]  /*12fa0*/  SHF.L.U32 R4, R0, 0x1f, RZ ;  /* 0x0000001f00047819 */ /* 0x000fe800000006ff */
[----:B------:R-:W1:Y:S02]  /*12fb0*/  SYNCS.PHASECHK.TRANS64.TRYWAIT P0, [UR14], R4 ;  /* 0x00000004ff0075a7 */ /* 0x000e64000800110e */
[----:B-1----:R-:W-:Y:S05]  /*12fc0*/  @!P0 BRA `(.L_x_216) ;  /* 0x0000001400848947 */ /* 0x002fea0003800000 */
.L_x_215:
[----:B------:R-:W-:Y:S01]  /*12fd0*/  UISETP.NE.AND UP0, UPT, UR15, 0x1, UPT ;  /* 0x000000010f00788c */ /* 0x000fe2000bf05270 */
[----:B------:R-:W-:Y:S01]  /*12fe0*/  PLOP3.LUT P0, PT, PT, PT, PT, 0x80, 0x8 ;  /* 0x000000000008781c */ /* 0x000fe20003f0f070 */
[----:B------:R-:W-:Y:S02]  /*12ff0*/  UIADD3 UR17, UPT, UPT, UR21, 0x1, URZ ;  /* 0x0000000115117890 */ /* 0x000fe4000fffe0ff */
[----:B------:R-:W-:Y:S02]  /*13000*/  ULEA UR76, UR21, UR7, 0xb ;  /* 0x00000007154c7291 */ /* 0x000fe4000f8e58ff */
[----:B------:R-:W-:Y:S01]  /*13010*/  UISETP.NE.AND UP1, UPT, UR17, 0x2, UPT ;  /* 0x000000021100788c */ /* 0x000fe2000bf25270 */
[----:B------:R-:W-:Y:S01]  /*13020*/  PLOP3.LUT P1, PT, PT, PT, UP0, 0x80, 0x8 ;  /* 0x000000000008781c */ /* 0x000fe20003f2f008 */
[----:B------:R-:W-:Y:S02]  /*13030*/  ULEA UR74, UR21, UR6, 0xb ;  /* 0x00000006154a7291 */ /* 0x000fe4000f8e58ff */
[----:B------:R-:W-:Y:S02]  /*13040*/  USEL UR41, URZ, 0x1, UP1 ;  /* 0x00000001ff297887 */ /* 0x000fe40008800000 */
[----:B------:R-:W-:Y:S02]  /*13050*/  USEL UR17, UR17, URZ, UP1 ;  /* 0x000000ff11117287 */ /* 0x000fe40008800000 */
[----:B------:R-:W-:Y:S02]  /*13060*/  UIADD3 UR72, UPT, UPT, UR76, 0x2, URZ ;  /* 0x000000024c487890 */ /* 0x000fe4000fffe0ff */
[----:B------:R-:W-:Y:S01]  /*13070*/  @UP0 ULEA UR40, UR17, UR4, 0x3 ;  /* 0x0000000411280291 */ /* 0x000fe2000f8e18ff */
[----:B------:R-:W-:Y:S01]  /*13080*/  LOP3.LUT R0, R0, UR41, RZ, 0x3c, !PT ;  /* 0x0000002900007c12 */ /* 0x000fe2000f8e3cff */
[----:B------:R-:W-:Y:S02]  /*13090*/  UIADD3 UR70, UPT, UPT, UR74, 0x2, URZ ;  /* 0x000000024a467890 */ /* 0x000fe4000fffe0ff */
[----:B------:R-:W-:Y:S01]  /*130a0*/  UIADD3 UR68, UPT, UPT, UR76, 0x4, URZ ;  /* 0x000000044c447890 */ /* 0x000fe2000fffe0ff */
[----:B-1----:R-:W-:Y:S01]  /*130b0*/  @P1 SHF.L.U32 R3, R0, 0x1f, RZ ;  /* 0x0000001f00031819 */ /* 0x002fe200000006ff */
[----:B------:R-:W-:Y:S02]  /*130c0*/  UIADD3 UR66, UPT, UPT, UR74, 0x4, URZ ;  /* 0x000000044a427890 */ /* 0x000fe4000fffe0ff */
[----:B------:R-:W-:Y:S01]  /*130d0*/  UIADD3 UR64, UPT, UPT, UR76, 0x6, URZ ;  /* 0x000000064c407890 */ /* 0x000fe2000fffe0ff */
[----:B------:R1:W2:Y:S01]  /*130e0*/  @P1 SYNCS.PHASECHK.TRANS64.TRYWAIT P0, [UR40], R3 ;  /* 0x00000003ff0015a7 */ /* 0x0002a20008001128 */
[----:B------:R-:W-:Y:S02]  /*130f0*/  UIADD3 UR62, UPT, UPT, UR74, 0x6, URZ ;  /* 0x000000064a3e7890 */ /* 0x000fe4000fffe0ff */
        /* <DEDUP_REMOVED lines=10> */
[----:B------:R-:W-:Y:S02]  /*131a0*/  UIADD3 UR15, UPT, UPT, UR15, -0x1, URZ ;  /* 0xffffffff0f0f7890 */ /* 0x000fe4000fffe0ff */
[----:B------:R-:W-:Y:S01]  /*131b0*/  UISETP.NE.AND UP0, UPT, UR16, UR10, UPT ;  /* 0x0000000a1000728c */ /* 0x000fe2000bf05270 */
[----:B------:R-:W-:Y:S01]  /*131c0*/  UMOV UR77, 0x40004040 ;  /* 0x40004040004d7882 */ /* 0x000fe20000000000 */
[----:B------:R-:W-:Y:S01]  /*131d0*/  UMOV UR75, 0x40004040 ;  /* 0x40004040004b7882 */ /* 0x000fe20000000000 */
[----:B------:R-:W-:Y:S01]  /*131e0*/  UMOV UR73, 0x40004040 ;  /* 0x4000404000497882 */ /* 0x000fe20000000000 */
[----:B------:R1:W-:Y:S01]  /*131f0*/  UTCHMMA.2CTA gdesc[UR74], gdesc[UR76], tmem[UR12], tmem[UR38], idesc[UR39], UP2 ;  /* 0x00ff264c4a0075ea */ /* 0x0003e2000920000c */
[----:B------:R-:W-:Y:S01]  /*13200*/  UPLOP3.LUT UP2, UPT, UPT, UPT, UPT, 0x80, 0x8 ;  /* 0x000000000008789c */ /* 0x000fe20003f4f070 */
[----:B------:R-:W-:Y:S01]  /*13210*/  UMOV UR71, 0x40004040 ;  /* 0x4000404000477882 */ /* 0x000fe20000000000 */
[----:B------:R-:W-:Y:S01]  /*13220*/  UMOV UR69, 0x40004040 ;  /* 0x4000404000457882 */ /* 0x000fe20000000000 */
[----:B------:R1:W-:Y:S01]  /*13230*/  UTCHMMA.2CTA gdesc[UR70], gdesc[UR72], tmem[UR12], tmem[UR34], idesc[UR35], UPT ;  /* 0x00ff2248460075ea */ /* 0x0003e2000ba0000c */
        /* <DEDUP_REMOVED lines=14> */
[----:B------:R-:W-:Y:S01]  /*13320*/  UMOV UR41, 0x40004040 ;  /* 0x4000404000297882 */ /* 0x000fe20000000000 */
[----:B------:R1:W-:Y:S01]  /*13330*/  UTCHMMA.2CTA gdesc[UR48], gdesc[UR52], tmem[UR12], tmem[UR24], idesc[UR25], UPT ;  /* 0x00ff1834300075ea */ /* 0x0003e2000ba0000c */
[----:B------:R1:W-:Y:S01]  /*13340*/  UTCHMMA.2CTA gdesc[UR40], gdesc[UR46], tmem[UR12], tmem[UR22], idesc[UR23], UPT ;  /* 0x00ff162e280075ea */ /* 0x0003e2000ba0000c */
[----:B------:R1:W-:Y:S01]  /*13350*/  UTCBAR.2CTA.MULTICAST [UR14], URZ, UR9 ;  /* 0x000000ff0e0073e9 */ /* 0x0003e20008200809 */
[----:B------:R-:W-:Y:S01]  /*13360*/  UMOV UR21, UR17 ;  /* 0x0000001100157c82 */ /* 0x000fe20008000000 */
[----:B------:R-:W-:Y:S05]  /*13370*/  BRA.U UP0, `(.L_x_217) ;  /* 0xfffffffd00007547 */ /* 0x000fea000b83ffff */
[----:B------:R-:W-:Y:S05]  /*13380*/  BRA.U UP3, `(.L_x_218) ;  /* 0x0000000103047547 */ /* 0x000fea000b800000 */
[----:B-1----:R-:W-:Y:S05]  /*13390*/  BPT.TRAP 0x1 ;  /* 0x000000040000795c */ /* 0x002fea0000300000 */
.L_x_218:
[----:B--2---:R-:W-:Y:S01]  /*133a0*/  ELECT P0, URZ, PT ;  /* 0x0000000000ff782f */ /* 0x004fe20003800000 */
[----:B------:R-:W-:Y:S01]  /*133b0*/  UIADD3 UR11, UPT, UPT, UR11, 0xf0, URZ ;  /* 0x000000f00b0b7890 */ /* 0x000fe2000fffe0ff */
[----:B------:R-:W-:-:S11]  /*133c0*/  UMOV UR16, UR10 ;  /* 0x0000000a00107c82 */ /* 0x000fd60008000000 */
[----:B-1----:R-:W-:-:S04]  /*133d0*/  @P0 LOP3.LUT R3, R8, 0xffff, RZ, 0xc0, !PT ;  /* 0x0000ffff08030812 */ /* 0x002fc800078ec0ff */
[----:B------:R-:W-:-:S13]  /*133e0*/  @P0 R2UR UR9, R3 ;  /* 0x00000000030902ca */ /* 0x000fda00000e0000 */
[----:B------:R1:W-:Y:S01]  /*133f0*/  UTCBAR.2CTA.MULTICAST [UR11], URZ, UR9 ;  /* 0x000000ff0b0073e9 */ /* 0x0003e20008200809 */
[----:B------:R-:W-:Y:S01]  /*13400*/  NOP ;  /* 0x0000000000007918 */ /* 0x000fe20000000000 */
.L_x_212:
[----:B------:R-:W-:-:S11]  /*13410*/  UISETP.GE.AND UP0, UPT, UR13, 0x1, UPT ;  /* 0x000000010d00788c */ /* 0x000fd6000bf06270 */
[----:B------:R-:W-:-:S04]  /*13420*/  @UP0 UIADD3 UR10, UPT, UPT, UR19, 0x1, URZ ;  /* 0x00000001130a0890 */ /* 0x000fc8000fffe0ff */
[----:B------:R-:W-:-:S04]  /*13430*/  @UP0 UISETP.NE.AND UP1, UPT, UR10, 0x2, UPT ;  /* 0x000000020a00088c */ /* 0x000fc8000bf25270 */
[----:B-1----:R-:W-:Y:S02]  /*13440*/  @UP0 USEL UR9, URZ, 0x1, UP1 ;  /* 0x00000001ff090887 */ /* 0x002fe40008800000 */
[----:B------:R-:W-:Y:S02]  /*13450*/  @UP0 USEL UR19, UR10, URZ, UP1 ;  /* 0x000000ff0a130287 */ /* 0x000fe40008800000 */
[----:B------:R-:W-:Y:S02]  /*13460*/  @UP0 ULOP3.LUT UR20, UR20, UR9, URZ, 0x3c, !UPT ;  /* 0x0000000914140292 */ /* 0x000fe4000f8e3cff */
[----:B------:R-:W-:-:S09]  /*13470*/  UISETP.NE.AND UP0, UPT, UR37, 0x8, UPT ;  /* 0x000000082500788c */ /* 0x000fd2000bf05270 */
[----:B------:R-:W-:Y:S05]  /*13480*/  BRA.U UP0, `(.L_x_219) ;  /* 0x0000000100047547 */ /* 0x000fea000b800000 */
[----:B------:R-:W-:Y:S05]  /*13490*/  BPT.TRAP 0x1 ;  /* 0x000000040000795c */ /* 0x000fea0000300000 */
.L_x_219:
[----:B------:R-:W-:Y:S01]  /*134a0*/  ULEA UR9, UR18, UR4, 0x3 ;  /* 0x0000000412097291 */ /* 0x000fe2000f8e18ff */
[----:B------:R-:W-:-:S08]  /*134b0*/  SHF.L.U32 R4, R2, 0x1f, RZ ;  /* 0x0000001f02047819 */ /* 0x000fd000000006ff */
[----:B------:R-:W1:Y:S02]  /*134c0*/  SYNCS.PHASECHK.TRANS64.TRYWAIT P0, [UR9+0x130], R4 ;  /* 0x00013004ff0075a7 */ /* 0x000e640008001109 */
[----:B-1----:R-:W-:Y:S05]  /*134d0*/  @!P0 BRA `(.L_x_220) ;  /* 0x0000001000588947 */ /* 0x002fea0003800000 */
.L_x_274:
[----:B------:R-:W-:-:S09]  /*134e0*/  UIMAD UR10, UR18, 0x14, UR36 ;  /* 0x00000014120a78a4 */ /* 0x000fd2000f8e0224 */
[----:B------:R-:W2:Y:S04]  /*134f0*/  LDS R16, [UR10+0x8] ;  /* 0x0000080aff107984 */ /* 0x000ea80008000800 */
[----:B-1----:R-:W1:Y:S01]  /*13500*/  LDS R3, [UR10+0xc] ;  /* 0x00000c0aff037984 */ /* 0x002e620008000800 */
[----:B------:R-:W-:Y:S01]  /*13510*/  @!PT LDS RZ, [RZ] ;  /* 0x00000000fffff984 */ /* 0x000fe20000000800 */
[----:B------:R-:W-:Y:S01]  /*13520*/  @!PT LDS RZ, [RZ] ;  /* 0x00000000fffff984 */ /* 0x000fe20000000800 */
[----:B------:R-:W-:Y:S01]  /*13530*/  @!PT LDS RZ, [RZ] ;  /* 0x00000000fffff984 */ /* 0x000fe20000000800 */
[----:B------:R-:W-:Y:S01]  /*13540*/  @!PT LDS RZ, [RZ] ;  /* 0x00000000fffff984 */ /* 0x000fe20000000800 */
[----:B------:R3:W-:Y:S06]  /*13550*/  MEMBAR.ALL.CTA ;  /* 0x0000000000007992 */ /* 0x0007ec0000008000 */
[----:B---3--:R-:W3:Y:S01]  /*13560*/  FENCE.VIEW.ASYNC.S ;  /* 0x00000000000073c6 */ /* 0x008ee20000000000 */
[----:B------:R-:W-:Y:S05]  /*13570*/  BRA.U UP0, `(.L_x_221) ;  /* 0x0000000100047547 */ /* 0x000fea000b800000 */
[----:B------:R-:W-:Y:S05]  /*13580*/  BPT.TRAP 0x1 ;  /* 0x000000040000795c */ /* 0x000fea0000300000 */
.L_x_221:
[----:B------:R-:W-:Y:S01]  /*13590*/  UIADD3 UR9, UPT, UPT, UR9, 0x170, URZ ;  /* 0x0000017009097890 */ /* 0x000fe2000fffe0ff */
[----:B-1----:R-:W-:Y:S01]  /*135a0*/  ISETP.NE.AND P0, PT, R3, RZ, PT ;  /* 0x000000ff0300720c */ /* 0x002fe20003f05270 */
[----:B------:R-:W-:Y:S02]  /*135b0*/  UIADD3 UR18, UPT, UPT, UR18, 0x1, URZ ;  /* 0x0000000112127890 */ /* 0x000fe4000fffe0ff */
[----:B------:R-:W-:Y:S02]  /*135c0*/  UPRMT UR9, UR5, 0x654, UR9 ;  /* 0x0000065405097896 */ /* 0x000fe40008000009 */
[----:B------:R-:W-:-:S04]  /*135d0*/  UISETP.NE.AND UP0, UPT, UR18, 0x8, UPT ;  /* 0x000000081200788c */ /* 0x000fc8000bf05270 */
[----:B------:R-:W-:-:S03]  /*135e0*/  USEL UR18, UR18, URZ, UP0 ;  /* 0x000000ff12127287 */ /* 0x000fc60008000000 */
[----:B---3--:R-:W-:Y:S01]  /*135f0*/  SYNCS.ARRIVE.TRANS64.RED.A1T0 RZ, [UR9], RZ ;  /* 0x000000ffffff79a7 */ /* 0x008fe20008100409 */
[----:B------:R-:W-:-:S06]  /*13600*/  USEL UR9, URZ, 0x1, UP0 ;  /* 0x00000001ff097887 */ /* 0x000fcc0008000000 */
[----:B------:R-:W-:Y:S01]  /*13610*/  LOP3.LUT R2, R2, UR9, RZ, 0x3c, !PT ;  /* 0x0000000902027c12 */ /* 0x000fe2000f8e3cff */
[----:B------:R-:W-:Y:S06]  /*13620*/  @P0 BRA `(.L_x_222) ;  /* 0xfffffff400980947 */ /* 0x000fec000383ffff */
[----:B------:R-:W1:Y:S01]  /*13630*/  S2UR UR5, SR_CgaCtaId ;  /* 0x00000000000579c3 */ /* 0x000e620000008800 */
[----:B------:R-:W-:Y:S01]  /*13640*/  ELECT P0, URZ, PT ;  /* 0x0000000000ff782f */ /* 0x000fe20003800000 */
[----:B------:R-:W-:Y:S01]  /*13650*/  HFMA2 R0, -RZ, RZ, 0, 5.9604644775390625e-08 ;  /* 0x00000001ff007431 */ /* 0x000fe200000001ff */
[----:B------:R-:W-:-:S05]  /*13660*/  UMOV UR6, 0x40 ;  /* 0x0000004000067882 */ /* 0x000fca0000000000 */
[----:B------:R-:W-:Y:S01]  /*13670*/  UVIRTCOUNT.DEALLOC.SMPOOL 0x80 ;  /* 0x000000800000784c */ /* 0x000fe20000000000 */
[----:B------:R-:W-:Y:S02]  /*13680*/  UISETP.NE.AND UP0, UPT, UR44, URZ, UPT ;  /* 0x000000ff2c00728c */ /* 0x000fe4000bf05270 */
[----:B-1----:R-:W-:-:S09]  /*13690*/  ULEA UR5, UR5, UR6, 0x18 ;  /* 0x0000000605057291 */ /* 0x002fd2000f8ec0ff */
[----:B------:R1:W-:Y:S01]  /*136a0*/  @P0 STS.U8 [UR5+0x1c], R0 ;  /* 0x00001c00ff000988 */ /* 0x0003e20008000005 */
[----:B------:R-:W-:Y:S05]  /*136b0*/  BRA.U UP0, `(.L_x_223) ;  /* 0x00000001006c7547 */ /* 0x000fea000b800000 */
[----:B------:R-:W-:Y:S05]  /*136c0*/  BRA.U UP3, `(.L_x_224) ;  /* 0x0000000103047547 */ /* 0x000fea000b800000 */
[----:B------:R-:W-:Y:S05]  /*136d0*/  BPT.TRAP 0x1 ;  /* 0x000000040000795c */ /* 0x000fea0000300000 */
.L_x_224:
[----:B------:R-:W-:Y:S01]  /*136e0*/  ULEA UR6, UR19, UR4, 0x3 ;  /* 0x0000000413067291 */ /* 0x000fe2000f8e18ff */
[----:B------:R-:W-:Y:S01]  /*136f0*/  MOV R3, UR20 ;  /* 0x0000001400037c02 */ /* 0x000fe20008000f00 */
[----:B------:R-:W-:-:S03]  /*13700*/  UIADD3 UR19, UPT, UPT, UR19, 0x1, URZ ;  /* 0x0000000113137890 */ /* 0x000fc6000fffe0ff */
[----:B------:R-:W-:-:S04]  /*13710*/  SHF.L.U32 R3, R3, 0x1f, RZ ;  /* 0x0000001f03037819 */ /* 0x000fc800000006ff */
[----:B------:R-:W3:Y:S02]  /*13720*/  SYNCS.PHASECHK.TRANS64.TRYWAIT P0, [UR6+0x100], R3 ;  /* 0x00010003ff0075a7 */ /* 0x000ee40008001106 */
[----:B---3--:R-:W-:Y:S05]  /*13730*/  @!P0 BRA `(.L_x_225) ;  /* 0x0000000c00d88947 */ /* 0x008fea0003800000 */
.L_x_276:
[----:B------:R-:W-:Y:S05]  /*13740*/  BRA.U UP3, `(.L_x_226) ;  /* 0x0000000103047547 */ /* 0x000fea000b800000 */
[----:B------:R-:W-:Y:S05]  /*13750*/  BPT.TRAP 0x1 ;  /* 0x000000040000795c */ /* 0x000fea0000300000 */
.L_x_226:
[----:B------:R-:W-:-:S04]  /*13760*/  UISETP.NE.AND UP1, UPT, UR19, 0x2, UPT ;  /* 0x000000021300788c */ /* 0x000fc8000bf25270 */
[----:B------:R-:W-:Y:S02]  /*13770*/  USEL UR6, URZ, 0x1, UP1 ;  /* 0x00000001ff067887 */ /* 0x000fe40008800000 */
[----:B------:R-:W-:Y:S02]  /*13780*/  USEL UR19, UR19, URZ, UP1 ;  /* 0x000000ff13137287 */ /* 0x000fe40008800000 */
[----:B------:R-:W-:Y:S02]  /*13790*/  ULOP3.LUT UR6, UR20, UR6, URZ, 0x3c, !UPT ;  /* 0x0000000614067292 */ /* 0x000fe4000f8e3cff */
[----:B------:R-:W-:-:S04]  /*137a0*/  ULEA UR19, UR19, UR4, 0x3 ;  /* 0x0000000413137291 */ /* 0x000fc8000f8e18ff */
[----:B------:R-:W-:Y:S02]  /*137b0*/  IMAD.U32 R2, RZ, RZ, UR6 ;  /* 0x00000006ff027e24 */ /* 0x000fe4000f8e00ff */
[----:B-1----:R-:W-:-:S03]  /*137c0*/  MOV R0, UR19 ;  /* 0x0000001300007c02 */ /* 0x002fc60008000f00 */
[----:B------:R-:W-:-:S04]  /*137d0*/  SHF.L.U32 R3, R2, 0x1f, RZ ;  /* 0x0000001f02037819 */ /* 0x000fc800000006ff */
[----:B------:R1:W3:Y:S03]  /*137e0*/  SYNCS.PHASECHK.TRANS64.TRYWAIT P0, [R0+URZ+0x100], R3 ;  /* 0x00010003000075a7 */ /* 0x0002e600080011ff */
[----:B---3--:R-:W-:Y:S05]  /*137f0*/  @!P0 NANOSLEEP.SYNCS 0x989680 ;  /* 0x009896800000895d */ /* 0x008fea0003900000 */
[----:B------:R-:W3:Y:S02]  /*13800*/  @!P0 SYNCS.PHASECHK.TRANS64 P0, [R0+URZ+0x100], R3 ;  /* 0x00010003000085a7 */ /* 0x000ee400080010ff */
[----:B---3--:R-:W-:Y:S05]  /*13810*/  @P0 BRA `(.L_x_227) ;  /* 0x0000000000200947 */ /* 0x008fea0003800000 */
.L_x_228:
[----:B---3--:R3:W4:Y:S02]  /*13820*/  SYNCS.PHASECHK.TRANS64.TRYWAIT P0, [R0+URZ+0x100], R3 ;  /* 0x00010003000075a7 */ /* 0x00872400080011ff */
[----:B----4-:R-:W-:Y:S05]  /*13830*/  @!P0 NANOSLEEP.SYNCS 0x989680 ;  /* 0x009896800000895d */ /* 0x010fea0003900000 */
[----:B------:R-:W4:Y:S02]  /*13840*/  @!P0 SYNCS.PHASECHK.TRANS64 P0, [R0+URZ+0x100], R3 ;  /* 0x00010003000085a7 */ /* 0x000f2400080010ff */
[----:B----4-:R-:W-:Y:S05]  /*13850*/  @!P0 BRA `(.L_x_228) ;  /* 0xfffffffc00f08947 */ /* 0x010fea000383ffff */
[----:B------:R-:W-:Y:S05]  /*13860*/  BRA `(.L_x_227) ;  /* 0x00000000000c7947 */ /* 0x000fea0003800000 */
.L_x_223:
[----:B------:R-:W-:-:S04]  /*13870*/  UIADD3 UR6, UPT, UPT, UR4, 0x120, URZ ;  /* 0x0000012004067890 */ /* 0x000fc8000fffe0ff */
[----:B------:R-:W-:-:S09]  /*13880*/  UPRMT UR6, UR43, 0x654, UR6 ;  /* 0x000006542b067896 */ /* 0x000fd20008000006 */
[----:B------:R-:W-:Y:S03]  /*13890*/  SYNCS.ARRIVE.TRANS64.RED.A1T0 RZ, [UR6], RZ ;  /* 0x000000ffffff79a7 */ /* 0x000fe60008100406 */
.L_x_227:
[----:B-1-3--:R-:W-:Y:S01]  /*138a0*/  SHF.L.U32 R3, RZ, 0x1f, RZ ;  /* 0x0000001fff037819 */ /* 0x00afe200000006ff */
[----:B------:R-:W-:Y:S01]  /*138b0*/  UIADD3 UR6, UPT, UPT, UR4, 0x120, URZ ;  /* 0x0000012004067890 */ /* 0x000fe2000fffe0ff */
[----:B------:R-:W-:Y:S02]  /*138c0*/  PLOP3.LUT P0, PT, PT, PT, UP0, 0x80, 0x8 ;  /* 0x000000000008781c */ /* 0x000fe40003f0f008 */
[----:B------:R-:W1:Y:S02]  /*138d0*/  SYNCS.PHASECHK.TRANS64.TRYWAIT P1, [UR4+0x120], R3 ;  /* 0x00012003ff0075a7 */ /* 0x000e640008021104 */
[----:B-1----:R-:W-:Y:S09]  /*138e0*/  @!P1 BRA `(.L_x_229) ;  /* 0x0000000c00849947 */ /* 0x002ff20003800000 */
.L_x_278:
[----:B------:R-:W-:Y:S01]  /*138f0*/  @!UP0 UPRMT UR6, UR43, 0x654, UR6 ;  /* 0x000006542b068896 */ /* 0x000fe20008000006 */
[----:B------:R-:W-:-:S08]  /*13900*/  UMOV UR4, 0x1 ;  /* 0x0000000100047882 */ /* 0x000fd00000000000 */
[----:B------:R-:W-:Y:S01]  /*13910*/  @!P0 SYNCS.ARRIVE.TRANS64.RED.A1T0 RZ, [UR6], RZ ;  /* 0x000000ffffff89a7 */ /* 0x000fe20008100406 */
[----:B------:R-:W-:Y:S01]  /*13920*/  NOP ;  /* 0x0000000000007918 */ /* 0x000fe20000000000 */
[----:B-1----:R-:W1:Y:S01]  /*13930*/  LDS R0, [UR5+0x14] ;  /* 0x00001405ff007984 */ /* 0x002e620008000800 */
[----:B------:R-:W-:-:S03]  /*13940*/  ULOP3.LUT UR6, UR8, 0xffff, URZ, 0xc0, !UPT ;  /* 0x0000ffff08067892 */ /* 0x000fc6000f8ec0ff */
[----:B------:R-:W-:Y:S01]  /*13950*/  UMOV UR8, 0xffff ;  /* 0x0000ffff00087882 */ /* 0x000fe20000000000 */
[----:B------:R-:W-:-:S04]  /*13960*/  USHF.R.U32.HI UR6, URZ, 0x5, UR6 ;  /* 0x00000005ff067899 */ /* 0x000fc80008011606 */
[----:B------:R-:W-:Y:S02]  /*13970*/  USHF.L.U32 UR8, UR8, UR6, URZ ;  /* 0x0000000608087299 */ /* 0x000fe400080006ff */
[----:B------:R-:W-:-:S04]  /*13980*/  USHF.L.U32 UR4, UR4, UR6, URZ ;  /* 0x0000000604047299 */ /* 0x000fc800080006ff */
[----:B-1----:R-:W-:-:S04]  /*13990*/  LOP3.LUT R0, R0, UR8, RZ, 0xc0, !PT ;  /* 0x0000000800007c12 */ /* 0x002fc8000f8ec0ff */
[----:B------:R-:W-:-:S13]  /*139a0*/  ISETP.NE.AND P0, PT, R0, UR8, PT ;  /* 0x0000000800007c0c */ /* 0x000fda000bf05270 */
[----:B------:R-:W-:Y:S05]  /*139b0*/  @P0 BRA `(.L_x_230) ;  /* 0x0000000000580947 */ /* 0x000fea0003800000 */
[----:B------:R-:W1:Y:S02]  /*139c0*/  LDS R0, [UR5+0x18] ;  /* 0x00001805ff007984 */ /* 0x000e640008000800 */
[----:B-1----:R-:W-:-:S04]  /*139d0*/  LOP3.LUT R0, R0, UR4, RZ, 0xc0, !PT ;  /* 0x0000000400007c12 */ /* 0x002fc8000f8ec0ff */
[----:B------:R-:W-:-:S13]  /*139e0*/  ISETP.NE.AND P0, PT, R0, UR4, PT ;  /* 0x0000000400007c0c */ /* 0x000fda000bf05270 */
[----:B------:R-:W-:Y:S05]  /*139f0*/  @P0 BRA `(.L_x_231) ;  /* 0x00000000003c0947 */ /* 0x000fea0003800000 */
[----:B------:R-:W1:Y:S01]  /*13a00*/  S2R R2, SR_LANEID ;  /* 0x0000000000027919 */ /* 0x000e620000000000 */
[----:B------:R-:W-:Y:S01]  /*13a10*/  ULOP3.LUT UR8, URZ, UR8, URZ, 0x33, !UPT ;  /* 0x00000008ff087292 */ /* 0x000fe2000f8e33ff */
[----:B------:R-:W-:Y:S01]  /*13a20*/  LOP3.LUT R4, RZ, UR4, RZ, 0x33, !PT ;  /* 0x00000004ff047c12 */ /* 0x000fe2000f8e33ff */
[----:B------:R-:W-:Y:S02]  /*13a30*/  VOTEU.ANY UR7, UPT, PT ;  /* 0x0000000000077886 */ /* 0x000fe400038e0100 */
[----:B------:R-:W-:Y:S01]  /*13a40*/  UFLO.U32 UR7, UR7 ;  /* 0x00000007000772bd */ /* 0x000fe200080e0000 */
[----:B------:R-:W3:Y:S01]  /*13a50*/  REDUX UR4, R4 ;  /* 0x00000000040473c4 */ /* 0x000ee20000000000 */
[----:B------:R-:W-:-:S06]  /*13a60*/  IMAD.U32 R0, RZ, RZ, UR8 ;  /* 0x00000008ff007e24 */ /* 0x000fcc000f8e00ff */
[----:B------:R4:W-:Y:S01]  /*13a70*/  UTCATOMSWS.AND URZ, UR8 ;  /* 0x0000000800ff79e3 */ /* 0x0009e20008000000 */
[----:B------:R-:W5:Y:S01]  /*13a80*/  REDUX UR6, R0 ;  /* 0x00000000000673c4 */ /* 0x000f620000000000 */
[----:B-1----:R-:W-:Y:S01]  /*13a90*/  ISETP.EQ.U32.AND P0, PT, R2, UR7, PT ;  /* 0x0000000702007c0c */ /* 0x002fe2000bf02070 */
[----:B---3--:R-:W-:Y:S01]  /*13aa0*/  IMAD.U32 R2, RZ, RZ, UR4 ;  /* 0x00000004ff027e24 */ /* 0x008fe2000f8e00ff */
[----:B-----5:R-:W-:-:S11]  /*13ab0*/  MOV R3, UR6 ;  /* 0x0000000600037c02 */ /* 0x020fd60008000f00 */
[----:B------:R4:W-:Y:S04]  /*13ac0*/  @P0 ATOMS.AND RZ, [UR5+0x14], R3 ;  /* 0x00001403ffff098c */ /* 0x0009e8000a800005 */
[----:B------:R4:W-:Y:S01]  /*13ad0*/  @P0 ATOMS.AND RZ, [UR5+0x18], R2 ;  /* 0x00001802ffff098c */ /* 0x0009e2000a800005 */
[----:B------:R-:W-:Y:S05]  /*13ae0*/  BRA `(.L_x_232) ;  /* 0x0000000000147947 */ /* 0x000fea0003800000 */
.L_x_231:
[----:B------:R-:W-:Y:S02]  /*13af0*/  MOV R2, 0x13b10 ;  /* 0x00013b1000027802 */ /* 0x000fe40000000f00 */
[----:B--2---:R-:W-:Y:S05]  /*13b00*/  CALL.REL.NOINC `($__internal_0_$__cuda_sm10x_tcgen05_guardrail_trap_col_being_dealloced_not_returned_by_alloc) ;  /* 0x0000000c00147944 */ /* 0x004fea0003c00000 */
[----:B------:R-:W-:Y:S05]  /*13b10*/  BRA `(.L_x_232) ;  /* 0x0000000000087947 */ /* 0x000fea0003800000 */
.L_x_230:
[----:B------:R-:W-:Y:S02]  /*13b20*/  MOV R2, 0x13b40 ;  /* 0x00013b4000027802 */ /* 0x000fe40000000f00 */
[----:B--2---:R-:W-:Y:S05]  /*13b30*/  CALL.REL.NOINC `($__internal_2_$__cuda_sm10x_tcgen05_guardrail_trap_unallocated_columns_being_dealloced) ;  /* 0x0000000c00207944 */ /* 0x004fea0003c00000 */
.L_x_232:
[----:B------:R-:W-:Y:S01]  /*13b40*/  NOP ;  /* 0x0000000000007918 */ /* 0x000fe20000000000 */
[----:B----4-:R-:W-:Y:S05]  /*13b50*/  EXIT ;  /* 0x000000000000794d */ /* 0x010fea0003800000 */
.L_x_34:
[----:B------:R-:W-:-:S07]  /*13b60*/  MOV R0, UR17 ;  /* 0x0000001100007c02 */ /* 0x000fce0008000f00 */
.L_x_233:
[----:B-1----:R1:W3:Y:S02]  /*13b70*/  SYNCS.PHASECHK.TRANS64.TRYWAIT P0, [R0+URZ+0x10], R3 ;  /* 0x00001003000075a7 */ /* 0x0022e400080011ff */
[----:B---3--:R-:W-:Y:S05]  /*13b80*/  @!P0 NANOSLEEP.SYNCS 0x989680 ;  /* 0x009896800000895d */ /* 0x008fea0003900000 */
[----:B------:R-:W3:Y:S02]  /*13b90*/  @!P0 SYNCS.PHASECHK.TRANS64 P0, [R0+URZ+0x10], R3 ;  /* 0x00001003000085a7 */ /* 0x000ee400080010ff */
[----:B---3--:R-:W-:Y:S05]  /*13ba0*/  @!P0 BRA `(.L_x_233) ;  /* 0xfffffffc00f08947 */ /* 0x008fea000383ffff */
[----:B------:R-:W-:Y:S05]  /*13bb0*/  BRA `(.L_x_33) ;  /* 0xffffff0400d87947 */ /* 0x000fea000383ffff */
.L_x_41:
[----:B-1----:R-:W-:-:S07]  /*13bc0*/  MOV R0, UR9 ;  /* 0x0000000900007c02 */ /* 0x002fce0008000f00 */
.L_x_234:
[----:B-1----:R1:W2:Y:S02]  /*13bd0*/  SYNCS.PHASECHK.TRANS64.TRYWAIT P0, [R0+URZ+0x10], R3 ;  /* 0x00001003000075a7 */ /* 0x0022a400080011ff */
[----:B--2---:R-:W-:Y:S05]  /*13be0*/  @!P0 NANOSLEEP.SYNCS 0x989680 ;  /* 0x009896800000895d */ /* 0x004fea0003900000 */
[----:B------:R-:W2:Y:S02]  /*13bf0*/  @!P0 SYNCS.PHASECHK.TRANS64 P0, [R0+URZ+0x10], R3 ;  /* 0x00001003000085a7 */ /* 0x000ea400080010ff */
[----:B--2---:R-:W-:Y:S05]  /*13c00*/  @!P0 BRA `(.L_x_234) ;  /* 0xfffffffc00f08947 */ /* 0x004fea000383ffff */
[----:B------:R-:W-:Y:S05]  /*13c10*/  BRA `(.L_x_40) ;  /* 0xffffff08009c7947 */ /* 0x000fea000383ffff */
.L_x_47:
[----:B------:R-:W-:-:S07]  /*13c20*/  MOV R0, UR4 ;  /* 0x0000000400007c02 */ /* 0x000fce0008000f00 */
.L_x_235:
[----:B-1----:R1:W2:Y:S02]  /*13c30*/  SYNCS.PHASECHK.TRANS64.TRYWAIT P0, [R0+URZ+0x130], R3 ;  /* 0x00013003000075a7 */ /* 0x0022a400080011ff */
[----:B--2---:R-:W-:Y:S05]  /*13c40*/  @!P0 NANOSLEEP.SYNCS 0x989680 ;  /* 0x009896800000895d */ /* 0x004fea0003900000 */
[----:B------:R-:W2:Y:S02]  /*13c50*/  @!P0 SYNCS.PHASECHK.TRANS64 P0, [R0+URZ+0x130], R3 ;  /* 0x00013003000085a7 */ /* 0x000ea400080010ff */
[----:B--2---:R-:W-:Y:S05]  /*13c60*/  @!P0 BRA `(.L_x_235) ;  /* 0xfffffffc00f08947 */ /* 0x004fea000383ffff */
[----:B------:R-:W-:Y:S05]  /*13c70*/  BRA `(.L_x_236) ;  /* 0xffffff0c004c7947 */ /* 0x000fea000383ffff */
.L_x_50:
[----:B------:R-:W-:-:S07]  /*13c80*/  MOV R0, UR4 ;  /* 0x0000000400007c02 */ /* 0x000fce0008000f00 */
.L_x_237:
[----:B-1----:R1:W2:Y:S02]  /*13c90*/  SYNCS.PHASECHK.TRANS64.TRYWAIT P0, [R0+URZ], R3 ;  /* 0x00000003000075a7 */ /* 0x0022a400080011ff */
[----:B--2---:R-:W-:Y:S05]  /*13ca0*/  @!P0 NANOSLEEP.SYNCS 0x989680 ;  /* 0x009896800000895d */ /* 0x004fea0003900000 */
[----:B------:R-:W2:Y:S02]  /*13cb0*/  @!P0 SYNCS.PHASECHK.TRANS64 P0, [R0+URZ], R3 ;  /* 0x00000003000085a7 */ /* 0x000ea400080010ff */
[----:B--2---:R-:W-:Y:S05]  /*13cc0*/  @!P0 BRA `(.L_x_237) ;  /* 0xfffffffc00f08947 */ /* 0x004fea000383ffff */
[----:B------:R-:W-:Y:S05]  /*13cd0*/  BRA `(.L_x_238) ;  /* 0xffffff0c00b47947 */ /* 0x000fea000383ffff */
.L_x_65:
[----:B------:R-:W-:-:S07]  /*13ce0*/  MOV R16, UR4 ;  /* 0x0000000400107c02 */ /* 0x000fce0008000f00 */
.L_x_239:
[----:B-1----:R1:W2:Y:S02]  /*13cf0*/  SYNCS.PHASECHK.TRANS64.TRYWAIT P0, [R16+URZ+0xb0], R15 ;  /* 0x0000b00f100075a7 */ /* 0x0022a400080011ff */
[----:B--2---:R-:W-:Y:S05]  /*13d00*/  @!P0 NANOSLEEP.SYNCS 0x989680 ;  /* 0x009896800000895d */ /* 0x004fea0003900000 */
[----:B------:R-:W2:Y:S02]  /*13d10*/  @!P0 SYNCS.PHASECHK.TRANS64 P0, [R16+URZ+0xb0], R15 ;  /* 0x0000b00f100085a7 */ /* 0x000ea400080010ff */
[----:B--2---:R-:W-:Y:S05]  /*13d20*/  @!P0 BRA `(.L_x_239) ;  /* 0xfffffffc00f08947 */ /* 0x004fea000383ffff */
[----:B------:R-:W-:Y:S05]  /*13d30*/  BRA `(.L_x_240) ;  /* 0xffffff2800a47947 */ /* 0x000fea000383ffff */
.L_x_81:
[----:B------:R-:W-:-:S07]  /*13d40*/  MOV R11, UR4 ;  /* 0x00000004000b7c02 */ /* 0x000fce0008000f00 */
.L_x_241:
[----:B-1----:R1:W2:Y:S02]  /*13d50*/  SYNCS.PHASECHK.TRANS64.TRYWAIT P0, [R11+URZ+0xb0], R2 ;  /* 0x0000b0020b0075a7 */ /* 0x0022a400080011ff */
[----:B--2---:R-:W-:Y:S05]  /*13d60*/  @!P0 NANOSLEEP.SYNCS 0x989680 ;  /* 0x009896800000895d */ /* 0x004fea0003900000 */
[----:B------:R-:W2:Y:S02]  /*13d70*/  @!P0 SYNCS.PHASECHK.TRANS64 P0, [R11+URZ+0xb0], R2 ;  /* 0x0000b0020b0085a7 */ /* 0x000ea400080010ff */
[----:B--2---:R-:W-:Y:S05]  /*13d80*/  @!P0 BRA `(.L_x_241) ;  /* 0xfffffffc00f08947 */ /* 0x004fea000383ffff */
[----:B------:R-:W-:Y:S05]  /*13d90*/  BRA `(.L_x_242) ;  /* 0xffffff4400947947 */ /* 0x000fea000383ffff */
.L_x_90:
[----:B--2---:R2:W4:Y:S02]  /*13da0*/  SYNCS.PHASECHK.TRANS64.TRYWAIT P0, [R15+URZ+0x68], R6 ;  /* 0x000068060f0075a7 */ /* 0x00452400080011ff */
[----:B----4-:R-:W-:Y:S05]  /*13db0*/  @!P0 NANOSLEEP.SYNCS 0x989680 ;  /* 0x009896800000895d */ /* 0x010fea0003900000 */
[----:B------:R-:W4:Y:S02]  /*13dc0*/  @!P0 SYNCS.PHASECHK.TRANS64 P0, [R15+URZ+0x68], R6 ;  /* 0x000068060f0085a7 */ /* 0x000f2400080010ff */
[----:B----4-:R-:W-:Y:S05]  /*13dd0*/  @!P0 BRA `(.L_x_90) ;  /* 0xfffffffc00f08947 */ /* 0x010fea000383ffff */
[----:B------:R-:W-:Y:S05]  /*13de0*/  BRA `(.L_x_87) ;  /* 0xffffff4c00a87947 */ /* 0x000fea000383ffff */
.L_x_94:
[----:B------:R-:W-:Y:S07]  /*13df0*/  MOV R0, UR24 ;  /* 0x0000001800007c02 */ /* 0x000fee0008000f00 */
.L_x_243:
[----:B------:R1:W1:Y:S02]  /*13e00*/  SYNCS.PHASECHK.TRANS64.TRYWAIT P0, [R0+URZ+0x40], R5 ;  /* 0x00004005000075a7 */ /* 0x00026400080011ff */
[----:B-1----:R-:W-:Y:S05]  /*13e10*/  @!P0 NANOSLEEP.SYNCS 0x989680 ;  /* 0x009896800000895d */ /* 0x002fea0003900000 */
[----:B------:R-:W1:Y:S02]  /*13e20*/  @!P0 SYNCS.PHASECHK.TRANS64 P0, [R0+URZ+0x40], R5 ;  /* 0x00004005000085a7 */ /* 0x000e6400080010ff */
[----:B-1----:R-:W-:Y:S05]  /*13e30*/  @!P0 BRA `(.L_x_243) ;  /* 0xfffffffc00f08947 */ /* 0x002fea000383ffff */
[----:B------:R-:W-:Y:S05]  /*13e40*/  BRA `(.L_x_244) ;  /* 0xffffff50002c7947 */ /* 0x000fea000383ffff */
.L_x_100:
[----:B------:R-:W-:Y:S07]  /*13e50*/  MOV R0, UR24 ;  /* 0x0000001800007c02 */ /* 0x000fee0008000f00 */
.L_x_245:
[----:B-1----:R1:W4:Y:S02]  /*13e60*/  SYNCS.PHASECHK.TRANS64.TRYWAIT P0, [R0+URZ+0x48], R5 ;  /* 0x00004805000075a7 */ /* 0x00232400080011ff */
[----:B----4-:R-:W-:Y:S05]  /*13e70*/  @!P0 NANOSLEEP.SYNCS 0x989680 ;  /* 0x009896800000895d */ /* 0x010fea0003900000 */
[----:B------:R-:W4:Y:S02]  /*13e80*/  @!P0 SYNCS.PHASECHK.TRANS64 P0, [R0+URZ+0x48], R5 ;  /* 0x00004805000085a7 */ /* 0x000f2400080010ff */
[----:B----4-:R-:W-:Y:S05]  /*13e90*/  @!P0 BRA `(.L_x_245) ;  /* 0xfffffffc00f08947 */ /* 0x010fea000383ffff */
[----:B------:R-:W-:Y:S05]  /*13ea0*/  BRA `(.L_x_246) ;  /* 0xffffff50007c7947 */ /* 0x000fea000383ffff */
.L_x_106:
[----:B-1--4-:R-:W-:Y:S07]  /*13eb0*/  MOV R0, UR24 ;  /* 0x0000001800007c02 */ /* 0x012fee0008000f00 */
.L_x_247:
[----:B-1----:R1:W4:Y:S02]  /*13ec0*/  SYNCS.PHASECHK.TRANS64.TRYWAIT P0, [R0+URZ+0x50], R5 ;  /* 0x00005005000075a7 */ /* 0x00232400080011ff */
[----:B----4-:R-:W-:Y:S05]  /*13ed0*/  @!P0 NANOSLEEP.SYNCS 0x989680 ;  /* 0x009896800000895d */ /* 0x010fea0003900000 */
[----:B------:R-:W4:Y:S02]  /*13ee0*/  @!P0 SYNCS.PHASECHK.TRANS64 P0, [R0+URZ+0x50], R5 ;  /* 0x00005005000085a7 */ /* 0x000f2400080010ff */
[----:B----4-:R-:W-:Y:S05]  /*13ef0*/  @!P0 BRA `(.L_x_247) ;  /* 0xfffffffc00f08947 */ /* 0x010fea000383ffff */
[----:B------:R-:W-:Y:S05]  /*13f00*/  BRA `(.L_x_248) ;  /* 0xffffff5000d47947 */ /* 0x000fea000383ffff */
.L_x_112:
[----:B-1--4-:R-:W-:Y:S07]  /*13f10*/  MOV R0, UR24 ;  /* 0x0000001800007c02 */ /* 0x012fee0008000f00 */
.L_x_249:
[----:B-1----:R1:W4:Y:S02]  /*13f20*/  SYNCS.PHASECHK.TRANS64.TRYWAIT P0, [R0+URZ+0x58], R5 ;  /* 0x00005805000075a7 */ /* 0x00232400080011ff */
[----:B----4-:R-:W-:Y:S05]  /*13f30*/  @!P0 NANOSLEEP.SYNCS 0x989680 ;  /* 0x009896800000895d */ /* 0x010fea0003900000 */
[----:B------:R-:W4:Y:S02]  /*13f40*/  @!P0 SYNCS.PHASECHK.TRANS64 P0, [R0+URZ+0x58], R5 ;  /* 0x00005805000085a7 */ /* 0x000f2400080010ff */
[----:B----4-:R-:W-:Y:S05]  /*13f50*/  @!P0 BRA `(.L_x_249) ;  /* 0xfffffffc00f08947 */ /* 0x010fea000383ffff */
[----:B------:R-:W-:Y:S05]  /*13f60*/  BRA `(.L_x_250) ;  /* 0xffffff54002c7947 */ /* 0x000fea000383ffff */
.L_x_118:
[----:B----4-:R-:W-:Y:S07]  /*13f70*/  MOV R0, UR8 ;  /* 0x0000000800007c02 */ /* 0x010fee0008000f00 */
.L_x_251:
[----:B-1----:R1:W4:Y:S02]  /*13f80*/  SYNCS.PHASECHK.TRANS64.TRYWAIT P0, [R0+URZ+0x130], R5 ;  /* 0x00013005000075a7 */ /* 0x00232400080011ff */
[----:B----4-:R-:W-:Y:S05]  /*13f90*/  @!P0 NANOSLEEP.SYNCS 0x989680 ;  /* 0x009896800000895d */ /* 0x010fea0003900000 */
[----:B------:R-:W4:Y:S02]  /*13fa0*/  @!P0 SYNCS.PHASECHK.TRANS64 P0, [R0+URZ+0x130], R5 ;  /* 0x00013005000085a7 */ /* 0x000f2400080010ff */
[----:B----4-:R-:W-:Y:S05]  /*13fb0*/  @!P0 BRA `(.L_x_251) ;  /* 0xfffffffc00f08947 */ /* 0x010fea000383ffff */
[----:B------:R-:W-:Y:S05]  /*13fc0*/  BRA `(.L_x_252) ;  /* 0xffffff5400947947 */ /* 0x000fea000383ffff */
.L_x_122:
[----:B------:R-:W-:-:S07]  /*13fd0*/  MOV R0, UR24 ;  /* 0x0000001800007c02 */ /* 0x000fce0008000f00 */
.L_x_253:
[----:B-1----:R1:W2:Y:S02]  /*13fe0*/  SYNCS.PHASECHK.TRANS64.TRYWAIT P0, [R0+URZ+0x40], R3 ;  /* 0x00004003000075a7 */ /* 0x0022a400080011ff */
[----:B--2---:R-:W-:Y:S05]  /*13ff0*/  @!P0 NANOSLEEP.SYNCS 0x989680 ;  /* 0x009896800000895d */ /* 0x004fea0003900000 */
[----:B------:R-:W2:Y:S02]  /*14000*/  @!P0 SYNCS.PHASECHK.TRANS64 P0, [R0+URZ+0x40], R3 ;  /* 0x00004003000085a7 */ /* 0x000ea400080010ff */
[----:B--2---:R-:W-:Y:S05]  /*14010*/  @!P0 BRA `(.L_x_253) ;  /* 0xfffffffc00f08947 */ /* 0x004fea000383ffff */
[----:B------:R-:W-:Y:S05]  /*14020*/  BRA `(.L_x_254) ;  /* 0xffffff5800007947 */ /* 0x000fea000383ffff */
.L_x_124:
[----:B-1----:R-:W-:-:S07]  /*14030*/  MOV R0, UR24 ;  /* 0x0000001800007c02 */ /* 0x002fce0008000f00 */
.L_x_255:
[----:B-1----:R1:W2:Y:S02]  /*14040*/  SYNCS.PHASECHK.TRANS64.TRYWAIT P0, [R0+URZ+0x48], R3 ;  /* 0x00004803000075a7 */ /* 0x0022a400080011ff */
[----:B--2---:R-:W-:Y:S05]  /*14050*/  @!P0 NANOSLEEP.SYNCS 0x989680 ;  /* 0x009896800000895d */ /* 0x004fea0003900000 */
[----:B------:R-:W2:Y:S02]  /*14060*/  @!P0 SYNCS.PHASECHK.TRANS64 P0, [R0+URZ+0x48], R3 ;  /* 0x00004803000085a7 */ /* 0x000ea400080010ff */
[----:B--2---:R-:W-:Y:S05]  /*14070*/  @!P0 BRA `(.L_x_255) ;  /* 0xfffffffc00f08947 */ /* 0x004fea000383ffff */
[----:B------:R-:W-:Y:S05]  /*14080*/  BRA `(.L_x_256) ;  /* 0xffffff5400f87947 */ /* 0x000fea000383ffff */
.L_x_126:
[----:B-1----:R-:W-:-:S07]  /*14090*/  MOV R0, UR24 ;  /* 0x0000001800007c02 */ /* 0x002fce0008000f00 */
.L_x_257:
[----:B-1----:R1:W2:Y:S02]  /*140a0*/  SYNCS.PHASECHK.TRANS64.TRYWAIT P0, [R0+URZ+0x50], R3 ;  /* 0x00005003000075a7 */ /* 0x0022a400080011ff */
[----:B--2---:R-:W-:Y:S05]  /*140b0*/  @!P0 NANOSLEEP.SYNCS 0x989680 ;  /* 0x009896800000895d */ /* 0x004fea0003900000 */
[----:B------:R-:W2:Y:S02]  /*140c0*/  @!P0 SYNCS.PHASECHK.TRANS64 P0, [R0+URZ+0x50], R3 ;  /* 0x00005003000085a7 */ /* 0x000ea400080010ff */
[----:B--2---:R-:W-:Y:S05]  /*140d0*/  @!P0 BRA `(.L_x_257) ;  /* 0xfffffffc00f08947 */ /* 0x004fea000383ffff */
[----:B------:R-:W-:Y:S05]  /*140e0*/  BRA `(.L_x_258) ;  /* 0xffffff5400f07947 */ /* 0x000fea000383ffff */
.L_x_135:
[----:B------:R-:W-:Y:S07]  /*140f0*/  MOV R0, UR6 ;  /* 0x0000000600007c02 */ /* 0x000fee0008000f00 */
.L_x_259:
[----:B-1----:R1:W3:Y:S02]  /*14100*/  SYNCS.PHASECHK.TRANS64.TRYWAIT P0, [R0+URZ+0x130], R3 ;  /* 0x00013003000075a7 */ /* 0x0022e400080011ff */
[----:B---3--:R-:W-:Y:S05]  /*14110*/  @!P0 NANOSLEEP.SYNCS 0x989680 ;  /* 0x009896800000895d */ /* 0x008fea0003900000 */
[----:B------:R-:W3:Y:S02]  /*14120*/  @!P0 SYNCS.PHASECHK.TRANS64 P0, [R0+URZ+0x130], R3 ;  /* 0x00013003000085a7 */ /* 0x000ee400080010ff */
[----:B---3--:R-:W-:Y:S05]  /*14130*/  @!P0 BRA `(.L_x_259) ;  /* 0xfffffffc00f08947 */ /* 0x008fea000383ffff */
[----:B------:R-:W-:Y:S05]  /*14140*/  BRA `(.L_x_260) ;  /* 0xffffff6000907947 */ /* 0x000fea000383ffff */
.L_x_144:
[----:B------:R-:W-:Y:S07]  /*14150*/  MOV R15, 0xffffffff ;  /* 0xffffffff000f7802 */ /* 0x000fee0000000f00 */
[----:B-1-345:R-:W-:Y:S05]  /*14160*/  WARPSYNC.COLLECTIVE R15, `(.L_x_261) ;  /* 0x000000000f0c7348 */ /* 0x03afea0003c00000 */
[----:B------:R-:W-:Y:S02]  /*14170*/  ELECT P6, UR79, PT ;  /* 0x00000000004f782f */ /* 0x000fe400038c0000 */
[----:B------:R-:W-:Y:S01]  /*14180*/  MOV R14, UR79 ;  /* 0x0000004f000e7c02 */ /* 0x000fe20008000f00 */
[----:B-1-345:R-:W-:Y:S10]  /*14190*/  ENDCOLLECTIVE ;  /* 0x000000000000791b */ /* 0x03aff40003800000 */
.L_x_261:
[----:B------:R-:W-:Y:S05]  /*141a0*/  BRA `(.L_x_262) ;  /* 0xffffff6400a07947 */ /* 0x000fea000383ffff */
.L_x_149:
[----:B--2---:R-:W-:Y:S04]  /*141b0*/  MOV R3, UR43 ;  /* 0x0000002b00037c02 */ /* 0x004fe80008000f00 */
[----:B------:R2:W1:Y:S03]  /*141c0*/  SYNCS.PHASECHK.TRANS64.TRYWAIT P0, [R3+URZ+0x20], R2 ;  /* 0x00002002030075a7 */ /* 0x00046600080011ff */
[----:B-1----:R-:W-:Y:S05]  /*141d0*/  @!P0 NANOSLEEP.SYNCS 0x989680 ;  /* 0x009896800000895d */ /* 0x002fea0003900000 */
[----:B------:R-:W1:Y:S02]  /*141e0*/  @!P0 SYNCS.PHASECHK.TRANS64 P0, [R3+URZ+0x20], R2 ;  /* 0x00002002030085a7 */ /* 0x000e6400080010ff */
[----:B-1----:R-:W-:Y:S05]  /*141f0*/  @!P0 BRA `(.L_x_149) ;  /* 0xfffffffc00ec8947 */ /* 0x002fea000383ffff */
[----:B------:R-:W-:Y:S05]  /*14200*/  BRA `(.L_x_148) ;  /* 0xffffff6800487947 */ /* 0x000fea000383ffff */
.L_x_153:
[----:B-1----:R1:W3:Y:S02]  /*14210*/  SYNCS.PHASECHK.TRANS64.TRYWAIT P1, [R145+URZ+0xf0], R0 ;  /* 0x0000f000910075a7 */ /* 0x0022e400080211ff */
[----:B---3--:R-:W-:Y:S05]  /*14220*/  @!P1 NANOSLEEP.SYNCS 0x989680 ;  /* 0x009896800000995d */ /* 0x008fea0003900000 */
[----:B------:R-:W3:Y:S02]  /*14230*/  @!P1 SYNCS.PHASECHK.TRANS64 P1, [R145+URZ+0xf0], R0 ;  /* 0x0000f000910095a7 */ /* 0x000ee400080210ff */
[----:B---3--:R-:W-:Y:S05]  /*14240*/  @!P1 BRA `(.L_x_153) ;  /* 0xfffffffc00f09947 */ /* 0x008fea000383ffff */
[----:B------:R-:W-:Y:S05]  /*14250*/  BRA `(.L_x_152) ;  /* 0xffffff6c00507947 */ /* 0x000fea000383ffff */
.L_x_160:
[----:B-1----:R-:W-:Y:S04]  /*14260*/  MOV R3, UR43 ;  /* 0x0000002b00037c02 */ /* 0x002fe80008000f00 */
[----:B------:R1:W2:Y:S03]  /*14270*/  SYNCS.PHASECHK.TRANS64.TRYWAIT P1, [R3+URZ+0x28], R0 ;  /* 0x00002800030075a7 */ /* 0x0002a600080211ff */
[----:B--2---:R-:W-:Y:S05]  /*14280*/  @!P1 NANOSLEEP.SYNCS 0x989680 ;  /* 0x009896800000995d */ /* 0x004fea0003900000 */
[----:B------:R-:W2:Y:S02]  /*14290*/  @!P1 SYNCS.PHASECHK.TRANS64 P1, [R3+URZ+0x28], R0 ;  /* 0x00002800030095a7 */ /* 0x000ea400080210ff */
[----:B--2---:R-:W-:Y:S05]  /*142a0*/  @!P1 BRA `(.L_x_160) ;  /* 0xfffffffc00ec9947 */ /* 0x004fea000383ffff */
[----:B------:R-:W-:Y:S05]  /*142b0*/  BRA `(.L_x_159) ;  /* 0xffffff8000387947 */ /* 0x000fea000383ffff */
.L_x_168:
[----:B-1----:R-:W-:Y:S04]  /*142c0*/  MOV R0, UR43 ;  /* 0x0000002b00007c02 */ /* 0x002fe80008000f00 */
[----:B------:R1:W3:Y:S03]  /*142d0*/  SYNCS.PHASECHK.TRANS64.TRYWAIT P1, [R0+URZ+0x30], R3 ;  /* 0x00003003000075a7 */ /* 0x0002e600080211ff */
[----:B---3--:R-:W-:Y:S05]  /*142e0*/  @!P1 NANOSLEEP.SYNCS 0x989680 ;  /* 0x009896800000995d */ /* 0x008fea0003900000 */
[----:B------:R-:W3:Y:S02]  /*142f0*/  @!P1 SYNCS.PHASECHK.TRANS64 P1, [R0+URZ+0x30], R3 ;  /* 0x00003003000095a7 */ /* 0x000ee400080210ff */
[----:B---3--:R-:W-:Y:S05]  /*14300*/  @!P1 BRA `(.L_x_168) ;  /* 0xfffffffc00ec9947 */ /* 0x008fea000383ffff */
[----:B------:R-:W-:Y:S05]  /*14310*/  BRA `(.L_x_167) ;  /* 0xffffff9400c47947 */ /* 0x000fea000383ffff */
.L_x_176:
[----:B--2---:R-:W-:Y:S04]  /*14320*/  MOV R0, UR43 ;  /* 0x0000002b00007c02 */ /* 0x004fe80008000f00 */
[----:B------:R2:W1:Y:S03]  /*14330*/  SYNCS.PHASECHK.TRANS64.TRYWAIT P1, [R0+URZ+0x38], R3 ;  /* 0x00003803000075a7 */ /* 0x00046600080211ff */
[----:B-1----:R-:W-:Y:S05]  /*14340*/  @!P1 NANOSLEEP.SYNCS 0x989680 ;  /* 0x009896800000995d */ /* 0x002fea0003900000 */
[----:B------:R-:W1:Y:S02]  /*14350*/  @!P1 SYNCS.PHASECHK.TRANS64 P1, [R0+URZ+0x38], R3 ;  /* 0x00003803000095a7 */ /* 0x000e6400080210ff */
[----:B-1----:R-:W-:Y:S05]  /*14360*/  @!P1 BRA `(.L_x_176) ;  /* 0xfffffffc00ec9947 */ /* 0x002fea000383ffff */
[----:B------:R-:W-:Y:S05]  /*14370*/  BRA `(.L_x_175) ;  /* 0xffffffac005c7947 */ /* 0x000fea000383ffff */
.L_x_188:
[----:B------:R-:W-:Y:S07]  /*14380*/  MOV R4, UR25 ;  /* 0x0000001900047c02 */ /* 0x000fee0008000f00 */
.L_x_263:
[----:B--2---:R2:W4:Y:S02]  /*14390*/  SYNCS.PHASECHK.TRANS64.TRYWAIT P0, [R4+URZ+0x70], R5 ;  /* 0x00007005040075a7 */ /* 0x00452400080011ff */
[----:B----4-:R-:W-:Y:S05]  /*143a0*/  @!P0 NANOSLEEP.SYNCS 0x989680 ;  /* 0x009896800000895d */ /* 0x010fea0003900000 */
[----:B------:R-:W4:Y:S02]  /*143b0*/  @!P0 SYNCS.PHASECHK.TRANS64 P0, [R4+URZ+0x70], R5 ;  /* 0x00007005040085a7 */ /* 0x000f2400080010ff */
[----:B----4-:R-:W-:Y:S05]  /*143c0*/  @!P0 BRA `(.L_x_263) ;  /* 0xfffffffc00f08947 */ /* 0x010fea000383ffff */
[----:B------:R-:W-:Y:S05]  /*143d0*/  BRA `(.L_x_264) ;  /* 0xffffffcc00947947 */ /* 0x000fea000383ffff */
.L_x_191:
[----:B------:R-:W-:Y:S07]  /*143e0*/  MOV R4, UR25 ;  /* 0x0000001900047c02 */ /* 0x000fee0008000f00 */
.L_x_265:
[----:B-1----:R1:W2:Y:S02]  /*143f0*/  SYNCS.PHASECHK.TRANS64.TRYWAIT P1, [R4+URZ+0x170], R5 ;  /* 0x00017005040075a7 */ /* 0x0022a400080211ff */
[----:B--2---:R-:W-:Y:S05]  /*14400*/  @!P1 NANOSLEEP.SYNCS 0x989680 ;  /* 0x009896800000995d */ /* 0x004fea0003900000 */
[----:B------:R-:W2:Y:S02]  /*14410*/  @!P1 SYNCS.PHASECHK.TRANS64 P1, [R4+URZ+0x170], R5 ;  /* 0x00017005040095a7 */ /* 0x000ea400080210ff */
[----:B--2---:R-:W-:Y:S05]  /*14420*/  @!P1 BRA `(.L_x_265) ;  /* 0xfffffffc00f09947 */ /* 0x004fea000383ffff */
[----:B------:R-:W-:Y:S05]  /*14430*/  BRA `(.L_x_266) ;  /* 0xffffffcc00f07947 */ /* 0x000fea000383ffff */
.L_x_207:
[----:B-1----:R-:W-:-:S04]  /*14440*/  MOV R0, UR6 ;  /* 0x0000000600007c02 */ /* 0x002fc80008000f00 */
[----:B------:R1:W2:Y:S03]  /*14450*/  SYNCS.PHASECHK.TRANS64.TRYWAIT P0, [R0+URZ+0x8], R5 ;  /* 0x00000805000075a7 */ /* 0x0002a600080011ff */
[----:B--2---:R-:W-:Y:S05]  /*14460*/  @!P0 NANOSLEEP.SYNCS 0x989680 ;  /* 0x009896800000895d */ /* 0x004fea0003900000 */
[----:B------:R-:W2:Y:S02]  /*14470*/  @!P0 SYNCS.PHASECHK.TRANS64 P0, [R0+URZ+0x8], R5 ;  /* 0x00000805000085a7 */ /* 0x000ea400080010ff */
[----:B--2---:R-:W-:Y:S05]  /*14480*/  @!P0 BRA `(.L_x_207) ;  /* 0xfffffffc00ec8947 */ /* 0x004fea000383ffff */
[----:B------:R-:W-:Y:S05]  /*14490*/  BRA `(.L_x_206) ;  /* 0xffffffe000e87947 */ /* 0x000fea000383ffff */
.L_x_209:
[----:B------:R-:W-:Y:S01]  /*144a0*/  BSSY B0, `(.L_x_267) ;  /* 0x0000006000007945 */ /* 0x000fe20003800000 */
[----:B------:R-:W-:-:S07]  /*144b0*/  MOV R15, 0xffffffff ;  /* 0xffffffff000f7802 */ /* 0x000fce0000000f00 */
[----:B-12-45:R-:W-:Y:S05]  /*144c0*/  WARPSYNC.COLLECTIVE R15, `(.L_x_268) ;  /* 0x000000000f0c7348 */ /* 0x036fea0003c00000 */
[----:B------:R-:W-:Y:S02]  /*144d0*/  ELECT P6, UR79, PT ;  /* 0x00000000004f782f */ /* 0x000fe400038c0000 */
[----:B------:R-:W-:Y:S01]  /*144e0*/  MOV R14, UR79 ;  /* 0x0000004f000e7c02 */ /* 0x000fe20008000f00 */
[----:B-12-45:R-:W-:Y:S10]  /*144f0*/  ENDCOLLECTIVE ;  /* 0x000000000000791b */ /* 0x036ff40003800000 */
.L_x_268:
[----:B------:R-:W-:Y:S05]  /*14500*/  BSYNC B0 ;  /* 0x0000000000007941 */ /* 0x000fea0003800000 */
.L_x_267:
[----:B------:R-:W-:Y:S05]  /*14510*/  BRA `(.L_x_269) ;  /* 0xffffffe400187947 */ /* 0x000fea000383ffff */
.L_x_211:
[----:B--2---:R-:W-:-:S04]  /*14520*/  MOV R0, UR6 ;  /* 0x0000000600007c02 */ /* 0x004fc80008000f00 */
[----:B------:R2:W3:Y:S03]  /*14530*/  SYNCS.PHASECHK.TRANS64.TRYWAIT P0, [R0+URZ+0x8], R3 ;  /* 0x00000803000075a7 */ /* 0x0004e600080011ff */
[----:B---3--:R-:W-:Y:S05]  /*14540*/  @!P0 NANOSLEEP.SYNCS 0x989680 ;  /* 0x009896800000895d */ /* 0x008fea0003900000 */
[----:B------:R-:W3:Y:S02]  /*14550*/  @!P0 SYNCS.PHASECHK.TRANS64 P0, [R0+URZ+0x8], R3 ;  /* 0x00000803000085a7 */ /* 0x000ee400080010ff */
[----:B---3--:R-:W-:Y:S05]  /*14560*/  @!P0 BRA `(.L_x_211) ;  /* 0xfffffffc00ec8947 */ /* 0x008fea000383ffff */
[----:B------:R-:W-:Y:S05]  /*14570*/  BRA `(.L_x_210) ;  /* 0xffffffe4001c7947 */ /* 0x000fea000383ffff */
.L_x_214:
[----:B-1----:R-:W-:-:S07]  /*14580*/  MOV R3, UR11 ;  /* 0x0000000b00037c02 */ /* 0x002fce0008000f00 */
.L_x_270:
[----:B-1----:R1:W3:Y:S02]  /*14590*/  SYNCS.PHASECHK.TRANS64.TRYWAIT P0, [R3+URZ+0x100], R4 ;  /* 0x00010004030075a7 */ /* 0x0022e400080011ff */
[----:B---3--:R-:W-:Y:S05]  /*145a0*/  @!P0 NANOSLEEP.SYNCS 0x989680 ;  /* 0x009896800000895d */ /* 0x008fea0003900000 */
[----:B------:R-:W3:Y:S02]  /*145b0*/  @!P0 SYNCS.PHASECHK.TRANS64 P0, [R3+URZ+0x100], R4 ;  /* 0x00010004030085a7 */ /* 0x000ee400080010ff */
[----:B---3--:R-:W-:Y:S05]  /*145c0*/  @!P0 BRA `(.L_x_270) ;  /* 0xfffffffc00f08947 */ /* 0x008fea000383ffff */
[----:B------:R-:W-:Y:S05]  /*145d0*/  BRA `(.L_x_271) ;  /* 0xffffffe800047947 */ /* 0x000fea000383ffff */
.L_x_216:
[----:B------:R-:W-:Y:S07]  /*145e0*/  MOV R3, UR14 ;  /* 0x0000000e00037c02 */ /* 0x000fee0008000f00 */
.L_x_272:
[----:B-1----:R1:W2:Y:S02]  /*145f0*/  SYNCS.PHASECHK.TRANS64.TRYWAIT P0, [R3+URZ], R4 ;  /* 0x00000004030075a7 */ /* 0x0022a400080011ff */
[----:B--2---:R-:W-:Y:S05]  /*14600*/  @!P0 NANOSLEEP.SYNCS 0x989680 ;  /* 0x009896800000895d */ /* 0x004fea0003900000 */
[----:B------:R-:W2:Y:S02]  /*14610*/  @!P0 SYNCS.PHASECHK.TRANS64 P0, [R3+URZ], R4 ;  /* 0x00000004030085a7 */ /* 0x000ea400080010ff */
[----:B--2---:R-:W-:Y:S05]  /*14620*/  @!P0 BRA `(.L_x_272) ;  /* 0xfffffffc00f08947 */ /* 0x004fea000383ffff */
[----:B------:R-:W-:Y:S05]  /*14630*/  BRA `(.L_x_215) ;  /* 0xffffffe800647947 */ /* 0x000fea000383ffff */
.L_x_220:
[----:B------:R-:W-:-:S07]  /*14640*/  MOV R3, UR9 ;  /* 0x0000000900037c02 */ /* 0x000fce0008000f00 */
.L_x_273:
[----:B-1----:R1:W2:Y:S02]  /*14650*/  SYNCS.PHASECHK.TRANS64.TRYWAIT P0, [R3+URZ+0x130], R4 ;  /* 0x00013004030075a7 */ /* 0x0022a400080011ff */
[----:B--2---:R-:W-:Y:S05]  /*14660*/  @!P0 NANOSLEEP.SYNCS 0x989680 ;  /* 0x009896800000895d */ /* 0x004fea0003900000 */
[----:B------:R-:W2:Y:S02]  /*14670*/  @!P0 SYNCS.PHASECHK.TRANS64 P0, [R3+URZ+0x130], R4 ;  /* 0x00013004030085a7 */ /* 0x000ea400080010ff */
[----:B--2---:R-:W-:Y:S05]  /*14680*/  @!P0 BRA `(.L_x_273) ;  /* 0xfffffffc00f08947 */ /* 0x004fea000383ffff */
[----:B------:R-:W-:Y:S05]  /*14690*/  BRA `(.L_x_274) ;  /* 0xffffffec00907947 */ /* 0x000fea000383ffff */
.L_x_225:
[----:B-1----:R-:W-:-:S07]  /*146a0*/  MOV R0, UR6 ;  /* 0x0000000600007c02 */ /* 0x002fce0008000f00 */
.L_x_275:
[----:B-1----:R1:W3:Y:S02]  /*146b0*/  SYNCS.PHASECHK.TRANS64.TRYWAIT P0, [R0+URZ+0x100], R3 ;  /* 0x00010003000075a7 */ /* 0x0022e400080011ff */
[----:B---3--:R-:W-:Y:S05]  /*146c0*/  @!P0 NANOSLEEP.SYNCS 0x989680 ;  /* 0x009896800000895d */ /* 0x008fea0003900000 */
[----:B------:R-:W3:Y:S02]  /*146d0*/  @!P0 SYNCS.PHASECHK.TRANS64 P0, [R0+URZ+0x100], R3 ;  /* 0x00010003000085a7 */ /* 0x000ee400080010ff */
[----:B---3--:R-:W-:Y:S05]  /*146e0*/  @!P0 BRA `(.L_x_275) ;  /* 0xfffffffc00f08947 */ /* 0x008fea000383ffff */
[----:B------:R-:W-:Y:S05]  /*146f0*/  BRA `(.L_x_276) ;  /* 0xfffffff000107947 */ /* 0x000fea000383ffff */
.L_x_229:
[----:B------:R-:W-:-:S07]  /*14700*/  MOV R0, UR4 ;  /* 0x0000000400007c02 */ /* 0x000fce0008000f00 */
.L_x_277:
[----:B-1----:R1:W3:Y:S02]  /*14710*/  SYNCS.PHASECHK.TRANS64.TRYWAIT P1, [R0+URZ+0x120], R3 ;  /* 0x00012003000075a7 */ /* 0x0022e400080211ff */
[----:B---3--:R-:W-:Y:S05]  /*14720*/  @!P1 NANOSLEEP.SYNCS 0x989680 ;  /* 0x009896800000995d */ /* 0x008fea0003900000 */
[----:B------:R-:W3:Y:S02]  /*14730*/  @!P1 SYNCS.PHASECHK.TRANS64 P1, [R0+URZ+0x120], R3 ;  /* 0x00012003000095a7 */ /* 0x000ee400080210ff */
[----:B---3--:R-:W-:Y:S05]  /*14740*/  @!P1 BRA `(.L_x_277) ;  /* 0xfffffffc00f09947 */ /* 0x008fea000383ffff */
[----:B------:R-:W-:Y:S05]  /*14750*/  BRA `(.L_x_278) ;  /* 0xfffffff000647947 */ /* 0x000fea000383ffff */
        .weak           $__internal_0_$__cuda_sm10x_tcgen05_guardrail_trap_col_being_dealloced_not_returned_by_alloc
        .type           $__internal_0_$__cuda_sm10x_tcgen05_guardrail_trap_col_being_dealloced_not_returned_by_alloc,@function
        .size           $__internal_0_$__cuda_sm10x_tcgen05_guardrail_trap_col_being_dealloced_not_returned_by_alloc,($__internal_1_$__cuda_sm10x_tcgen05_guardrail_trap_phase_invalid_during_alloc - $__internal_0_$__cuda_sm10x_tcgen05_guardrail_trap_col_being_dealloced_not_returned_by_alloc)
$__internal_0_$__cuda_sm10x_tcgen05_guardrail_trap_col_being_dealloced_not_returned_by_alloc:
[----:B------:R-:W-:Y:S05]  /*14760*/  BPT.TRAP 0x1 ;  /* 0x000000040000795c */ /* 0x000fea0000300000 */
[----:B------:R-:W-:-:S04]  /*14770*/  HFMA2 R3, -RZ, RZ, 0, 0 ;  /* 0x00000000ff037431 */ /* 0x000fc800000001ff */
[----:B------:R-:W-:Y:S05]  /*14780*/  RET.REL.NODEC R2 `(_ZN7cutlass13device_kernelINS_4gemm6kernel13GemmUniversalINS1_17GroupProblemShapeIN4cute5tupleIJiiiEEEEENS1_10collective13CollectiveMmaINS1_40MainloopSm100ArrayTmaUmmaWarpSpecializedILi2ELi8ELi2ENS6_IJNS5_1CILi2EEENSC_ILi1EEESE_EEEEENS6_IJNSC_ILi256EEESH_NSC_ILi128EEEEEENS_10bfloat16_tEPNS6_IJlSE_NSC_ILi0EEEEEESK_SN_NS5_8TiledMMAINS5_8MMA_AtomIJNS5_26SM100_MMA_F16BF16_2x1SM_SSISK_SK_fLi256ELi256ELNS5_4UMMA5MajorE0ELSS_0ELNSR_7ScaleInE0ELST_0EEEEEENS5_6LayoutINS6_IJSE_SE_SE_EEENS6_IJSL_SL_SL_EEEEENS6_IJNS5_10UnderscoreES10_S10_EEEEENS5_18SM100_TMA_2SM_LOADENS5_14ComposedLayoutINS5_7SwizzleILi3ELi4ELi3EEENS5_18smem_ptr_flag_bitsILi16EEENSW_INS6_IJNSC_ILi8EEENSC_ILi64EEEEEENS6_IJS1A_SE_EEEEEEEvNS5_8identityES13_S1E_vS1F_EENS_8epilogue10collective18CollectiveEpilogueINS1H_31Sm100PtrArrayTmaWarpSpecializedILi4ELi2ELi64ELb1ELb0EEEJNS6_IJSI_SH_SI_EEENS6_IJNSW_ISI_SE_EENSW_IS1A_SE_EEEEENS_6half_tEPNS6_IJSE_lSL_EEES1Q_S1S_NS1H_6fusion15FusionCallbacksIS1L_NS1T_17LinearCombinationIS1Q_fS1Q_fLNS_15FloatRoundStyleE2EEES1M_S1P_JEEENS5_5SM1004TMEM4LOAD26SM100_TMEM_LOAD_16dp256b8xENS5_13SM90_TMA_LOADENS14_IS16_S18_NSW_INS6_IJS1A_S19_EEENS6_IJSE_S1A_EEEEEEENS5_17SM75_U16x8_LDSM_TENS5_14SM90_TMA_STOREES27_NS5_17SM90_U16x8_STSM_TENS5_39AutoVectorizingCopyWithAssumedAlignmentILi128EEEEEEvvEEEEvNT_6ParamsE) ;  /* 0xfffffeb8021c7950 */ /* 0x000fea0003c3ffff */
        .weak           $__internal_1_$__cuda_sm10x_tcgen05_guardrail_trap_phase_invalid_during_alloc
        .type           $__internal_1_$__cuda_sm10x_tcgen05_guardrail_trap_phase_invalid_during_alloc,@function
        .size           $__internal_1_$__cuda_sm10x_tcgen05_guardrail_trap_phase_invalid_during_alloc,($__internal_2_$__cuda_sm10x_tcgen05_guardrail_trap_unallocated_columns_being_dealloced - $__internal_1_$__cuda_sm10x_tcgen05_guardrail_trap_phase_invalid_during_alloc)
$__internal_1_$__cuda_sm10x_tcgen05_guardrail_trap_phase_invalid_during_alloc:
[----:B------:R-:W-:Y:S05]  /*14790*/  BPT.TRAP 0x1 ;  /* 0x000000040000795c */ /* 0x000fea0000300000 */
[----:B------:R-:W-:-:S04]  /*147a0*/  MOV R3, 0x0 ;  /* 0x0000000000037802 */ /* 0x000fc80000000f00 */
[----:B------:R-:W-:Y:S05]  /*147b0*/  RET.REL.NODEC R2 `(_ZN7cutlass13device_kernelINS_4gemm6kernel13GemmUniversalINS1_17GroupProblemShapeIN4cute5tupleIJiiiEEEEENS1_10collective13CollectiveMmaINS1_40MainloopSm100ArrayTmaUmmaWarpSpecializedILi2ELi8ELi2ENS6_IJNS5_1CILi2EEENSC_ILi1EEESE_EEEEENS6_IJNSC_ILi256EEESH_NSC_ILi128EEEEEENS_10bfloat16_tEPNS6_IJlSE_NSC_ILi0EEEEEESK_SN_NS5_8TiledMMAINS5_8MMA_AtomIJNS5_26SM100_MMA_F16BF16_2x1SM_SSISK_SK_fLi256ELi256ELNS5_4UMMA5MajorE0ELSS_0ELNSR_7ScaleInE0ELST_0EEEEEENS5_6LayoutINS6_IJSE_SE_SE_EEENS6_IJSL_SL_SL_EEEEENS6_IJNS5_10UnderscoreES10_S10_EEEEENS5_18SM100_TMA_2SM_LOADENS5_14ComposedLayoutINS5_7SwizzleILi3ELi4ELi3EEENS5_18smem_ptr_flag_bitsILi16EEENSW_INS6_IJNSC_ILi8EEENSC_ILi64EEEEEENS6_IJS1A_SE_EEEEEEEvNS5_8identityES13_S1E_vS1F_EENS_8epilogue10collective18CollectiveEpilogueINS1H_31Sm100PtrArrayTmaWarpSpecializedILi4ELi2ELi64ELb1ELb0EEEJNS6_IJSI_SH_SI_EEENS6_IJNSW_ISI_SE_EENSW_IS1A_SE_EEEEENS_6half_tEPNS6_IJSE_lSL_EEES1Q_S1S_NS1H_6fusion15FusionCallbacksIS1L_NS1T_17LinearCombinationIS1Q_fS1Q_fLNS_15FloatRoundStyleE2EEES1M_S1P_JEEENS5_5SM1004TMEM4LOAD26SM100_TMEM_LOAD_16dp256b8xENS5_13SM90_TMA_LOADENS14_IS16_S18_NSW_INS6_IJS1A_S19_EEENS6_IJSE_S1A_EEEEEEENS5_17SM75_U16x8_LDSM_TENS5_14SM90_TMA_STOREES27_NS5_17SM90_U16x8_STSM_TENS5_39AutoVectorizingCopyWithAssumedAlignmentILi128EEEEEEvvEEEEvNT_6ParamsE) ;  /* 0xfffffeb802107950 */ /* 0x000fea0003c3ffff */
        .weak           $__internal_2_$__cuda_sm10x_tcgen05_guardrail_trap_unallocated_columns_being_dealloced
        .type           $__internal_2_$__cuda_sm10x_tcgen05_guardrail_trap_unallocated_columns_being_dealloced,@function
        .size           $__internal_2_$__cuda_sm10x_tcgen05_guardrail_trap_unallocated_columns_being_dealloced,($__internal_3_$__cuda_sm20_div_u64 - $__internal_2_$__cuda_sm10x_tcgen05_guardrail_trap_unallocated_columns_being_dealloced)
$__internal_2_$__cuda_sm10x_tcgen05_guardrail_trap_unallocated_columns_being_dealloced:
[----:B------:R-:W-:Y:S05]  /*147c0*/  BPT.TRAP 0x1 ;  /* 0x000000040000795c */ /* 0x000fea0000300000 */
[----:B------:R-:W-:-:S04]  /*147d0*/  HFMA2 R3, -RZ, RZ, 0, 0 ;  /* 0x00000000ff037431 */ /* 0x000fc800000001ff */
[----:B------:R-:W-:Y:S05]  /*147e0*/  RET.REL.NODEC R2 `(_ZN7cutlass13device_kernelINS_4gemm6kernel13GemmUniversalINS1_17GroupProblemShapeIN4cute5tupleIJiiiEEEEENS1_10collective13CollectiveMmaINS1_40MainloopSm100ArrayTmaUmmaWarpSpecializedILi2ELi8ELi2ENS6_IJNS5_1CILi2EEENSC_ILi1EEESE_EEEEENS6_IJNSC_ILi256EEESH_NSC_ILi128EEEEEENS_10bfloat16_tEPNS6_IJlSE_NSC_ILi0EEEEEESK_SN_NS5_8TiledMMAINS5_8MMA_AtomIJNS5_26SM100_MMA_F16BF16_2x1SM_SSISK_SK_fLi256ELi256ELNS5_4UMMA5MajorE0ELSS_0ELNSR_7ScaleInE0ELST_0EEEEEENS5_6LayoutINS6_IJSE_SE_SE_EEENS6_IJSL_SL_SL_EEEEENS6_IJNS5_10UnderscoreES10_S10_EEEEENS5_18SM100_TMA_2SM_LOADENS5_14ComposedLayoutINS5_7SwizzleILi3ELi4ELi3EEENS5_18smem_ptr_flag_bitsILi16EEENSW_INS6_IJNSC_ILi8EEENSC_ILi64EEEEEENS6_IJS1A_SE_EEEEEEEvNS5_8identityES13_S1E_vS1F_EENS_8epilogue10collective18CollectiveEpilogueINS1H_31Sm100PtrArrayTmaWarpSpecializedILi4ELi2ELi64ELb1ELb0EEEJNS6_IJSI_SH_SI_EEENS6_IJNSW_ISI_SE_EENSW_IS1A_SE_EEEEENS_6half_tEPNS6_IJSE_lSL_EEES1Q_S1S_NS1H_6fusion15FusionCallbacksIS1L_NS1T_17LinearCombinationIS1Q_fS1Q_fLNS_15FloatRoundStyleE2EEES1M_S1P_JEEENS5_5SM1004TMEM4LOAD26SM100_TMEM_LOAD_16dp256b8xENS5_13SM90_TMA_LOADENS14_IS16_S18_NSW_INS6_IJS1A_S19_EEENS6_IJSE_S1A_EEEEEEENS5_17SM75_U16x8_LDSM_TENS5_14SM90_TMA_STOREES27_NS5_17SM90_U16x8_STSM_TENS5_39AutoVectorizingCopyWithAssumedAlignmentILi128EEEEEEvvEEEEvNT_6ParamsE) ;  /* 0xfffffeb802047950 */ /* 0x000fea0003c3ffff */
        .weak           $__internal_3_$__cuda_sm20_div_u64
        .type           $__internal_3_$__cuda_sm20_div_u64,@function
        .size           $__internal_3_$__cuda_sm20_div_u64,(.L_x_63 - $__internal_3_$__cuda_sm20_div_u64)
$__internal_3_$__cuda_sm20_div_u64:
[----:B------:R-:W1:Y:S08]  /*147f0*/  I2F.U64.RP R11, UR4 ;  /* 0x00000004000b7d12 */ /* 0x000e700008309000 */
[----:B-1----:R-:W1:Y:S02]  /*14800*/  MUFU.RCP R3, R11 ;  /* 0x0000000b00037308 */ /* 0x002e640000001000 */
[----:B-1----:R-:W-:-:S06]  /*14810*/  VIADD R3, R3, 0x1ffffffe ;  /* 0x1ffffffe03037836 */ /* 0x002fcc0000000000 */
[----:B------:R-:W1:Y:S02]  /*14820*/  F2I.U64.TRUNC R16, R3 ;  /* 0x0000000300107311 */ /* 0x000e64000020d800 */
[----:B-1----:R-:W-:Y:S01]  /*14830*/  R2UR UR12, R16 ;  /* 0x00000000100c72ca */ /* 0x002fe200000e0000 */
[----:B------:R-:W-:Y:S01]  /*14840*/  IMAD.MOV.U32 R3, RZ, RZ, 0x0 ;  /* 0x00000000ff037424 */ /* 0x000fe200078e00ff */
[----:B------:R-:W-:-:S11]  /*14850*/  R2UR UR13, R17 ;  /* 0x00000000110d72ca */ /* 0x000fd600000e0000 */
[----:B------:R-:W-:-:S04]  /*14860*/  UIMAD.WIDE.U32 UR14, UR12, UR4, URZ ;  /* 0x000000040c0e72a5 */ /* 0x000fc8000f8e00ff */
[----:B------:R-:W-:Y:S02]  /*14870*/  UIADD3 UR11, UP0, UPT, URZ, -UR14, URZ ;  /* 0x8000000eff0b7290 */ /* 0x000fe4000ff1e0ff */
[----:B------:R-:W-:Y:S02]  /*14880*/  UIMAD UR10, UR12, UR5, UR15 ;  /* 0x000000050c0a72a4 */ /* 0x000fe4000f8e020f */
[----:B------:R-:W-:Y:S02]  /*14890*/  UIMAD.WIDE.U32 UR14, UR12, UR11, URZ ;  /* 0x0000000b0c0e72a5 */ /* 0x000fe4000f8e00ff */
[----:B------:R-:W-:-:S04]  /*148a0*/  UIMAD UR10, UR13, UR4, UR10 ;  /* 0x000000040d0a72a4 */ /* 0x000fc8000f8e020a */
[----:B------:R-:W-:Y:S01]  /*148b0*/  UIADD3.X UR10, UPT, UPT, URZ, ~UR10, URZ, UP0, !UPT ;  /* 0x8000000aff0a7290 */ /* 0x000fe200087fe4ff */
[----:B------:R-:W-:Y:S01]  /*148c0*/  UMOV UR14, UR15 ;  /* 0x0000000f000e7c82 */ /* 0x000fe20008000000 */
[----:B------:R-:W-:Y:S02]  /*148d0*/  UMOV UR15, UR12 ;  /* 0x0000000c000f7c82 */ /* 0x000fe40008000000 */
[----:B------:R-:W-:Y:S02]  /*148e0*/  UIMAD.WIDE.U32 UR18, UR13, UR10, URZ ;  /* 0x0000000a0d1272a5 */ /* 0x000fe4000f8e00ff */
[----:B------:R-:W-:Y:S02]  /*148f0*/  UIMAD.WIDE.U32 UR14, UP2, UR12, UR10, UR14 ;  /* 0x0000000a0c0e72a5 */ /* 0x000fe4000f84000e */
[----:B------:R-:W-:Y:S02]  /*14900*/  UIMAD UR10, UR13, UR10, URZ ;  /* 0x0000000a0d0a72a4 */ /* 0x000fe4000f8e02ff */
[----:B------:R-:W-:-:S03]  /*14910*/  UIMAD.WIDE.U32 UR14, UP1, UR13, UR11, UR14 ;  /* 0x0000000b0d0e72a5 */ /* 0x000fc6000f82000e */
[----:B------:R-:W-:Y:S01]  /*14920*/  UMOV UR11, UR19 ;  /* 0x00000013000b7c82 */ /* 0x000fe20008000000 */
[----:B------:R-:W-:Y:S02]  /*14930*/  UIADD3 UR15, UP0, UPT, UR10, UR15, URZ ;  /* 0x0000000f0a0f7290 */ /* 0x000fe4000ff1e0ff */
[----:B------:R-:W-:Y:S02]  /*14940*/  UIADD3.X UR11, UPT, UPT, UR11, UR13, URZ, UP2, !UPT ;  /* 0x0000000d0b0b7290 */ /* 0x000fe400097fe4ff */
[----:B------:R-:W-:Y:S02]  /*14950*/  UIMAD.WIDE.U32 UR18, UR15, UR4, URZ ;  /* 0x000000040f1272a5 */ /* 0x000fe4000f8e00ff */
[----:B------:R-:W-:Y:S02]  /*14960*/  UIADD3.X UR12, UPT, UPT, URZ, URZ, UR11, UP0, UP1 ;  /* 0x000000ffff0c7290 */ /* 0x000fe400087e240b */
[----:B------:R-:W-:Y:S02]  /*14970*/  UIADD3 UR10, UP0, UPT, URZ, -UR18, URZ ;  /* 0x80000012ff0a7290 */ /* 0x000fe4000ff1e0ff */
[----:B------:R-:W-:-:S02]  /*14980*/  UIMAD UR11, UR15, UR5, UR19 ;  /* 0x000000050f0b72a4 */ /* 0x000fc4000f8e0213 */
[----:B------:R-:W-:Y:S02]  /*14990*/  UIMAD.WIDE.U32 UR18, UR15, UR10, URZ ;  /* 0x0000000a0f1272a5 */ /* 0x000fe4000f8e00ff */
[----:B------:R-:W-:-:S04]  /*149a0*/  UIMAD UR11, UR12, UR4, UR11 ;  /* 0x000000040c0b72a4 */ /* 0x000fc8000f8e020b */
[----:B------:R-:W-:Y:S01]  /*149b0*/  UIADD3.X UR11, UPT, UPT, URZ, ~UR11, URZ, UP0, !UPT ;  /* 0x8000000bff0b7290 */ /* 0x000fe200087fe4ff */
[----:B------:R-:W-:-:S03]  /*149c0*/  UMOV UR14, UR19 ;  /* 0x00000013000e7c82 */ /* 0x000fc60008000000 */
[----:B------:R-:W-:Y:S02]  /*149d0*/  UIMAD.WIDE.U32 UR18, UP2, UR15, UR11, UR14 ;  /* 0x0000000b0f1272a5 */ /* 0x000fe4000f84000e */
[----:B------:R-:W-:Y:S02]  /*149e0*/  UIMAD.WIDE.U32 UR14, UR12, UR11, URZ ;  /* 0x0000000b0c0e72a5 */ /* 0x000fe4000f8e00ff */
[----:B------:R-:W-:Y:S02]  /*149f0*/  UIMAD.WIDE.U32 UR18, UP1, UR12, UR10, UR18 ;  /* 0x0000000a0c1272a5 */ /* 0x000fe4000f820012 */
[----:B------:R-:W-:-:S05]  /*14a00*/  UIMAD UR10, UR12, UR11, URZ ;  /* 0x0000000b0c0a72a4 */ /* 0x000fca000f8e02ff */
[----:B------:R-:W-:Y:S02]  /*14a10*/  UMOV UR11, UR19 ;  /* 0x00000013000b7c82 */ /* 0x000fe40008000000 */
[----:B------:R-:W-:-:S03]  /*14a20*/  UIADD3 UR10, UP0, UPT, UR10, UR11, URZ ;  /* 0x0000000b0a0a7290 */ /* 0x000fc6000ff1e0ff */
[----:B------:R-:W-:Y:S01]  /*14a30*/  UMOV UR11, UR15 ;  /* 0x0000000f000b7c82 */ /* 0x000fe20008000000 */
[----:B------:R-:W-:Y:S02]  /*14a40*/  UIMAD.WIDE.U32 UR18, UR10, UR6, URZ ;  /* 0x000000060a1272a5 */ /* 0x000fe4000f8e00ff */
[----:B------:R-:W-:-:S04]  /*14a50*/  UIADD3.X UR11, UPT, UPT, UR11, UR12, URZ, UP2, !UPT ;  /* 0x0000000c0b0b7290 */ /* 0x000fc800097fe4ff */
[----:B------:R-:W-:Y:S01]  /*14a60*/  UIADD3.X UR14, UPT, UPT, URZ, URZ, UR11, UP0, UP1 ;  /* 0x000000ffff0e7290 */ /* 0x000fe200087e240b */
[----:B------:R-:W-:Y:S01]  /*14a70*/  UMOV UR18, UR19 ;  /* 0x0000001300127c82 */ /* 0x000fe20008000000 */
[----:B------:R-:W-:Y:S02]  /*14a80*/  UMOV UR19, URZ ;  /* 0x000000ff00137c82 */ /* 0x000fe40008000000 */
[----:B------:R-:W-:Y:S02]  /*14a90*/  UIMAD.WIDE.U32 UR12, UR14, UR9, URZ ;  /* 0x000000090e0c72a5 */ /* 0x000fe4000f8e00ff */
[----:B------:R-:W-:-:S04]  /*14aa0*/  UIMAD.WIDE.U32 UR10, UR10, UR9, UR18 ;  /* 0x000000090a0a72a5 */ /* 0x000fc8000f8e0012 */
[----:B------:R-:W-:Y:S02]  /*14ab0*/  UIMAD.WIDE.U32 UR10, UP1, UR14, UR6, UR10 ;  /* 0x000000060e0a72a5 */ /* 0x000fe4000f82000a */
[----:B------:R-:W-:-:S04]  /*14ac0*/  UIMAD UR14, UR14, UR9, URZ ;  /* 0x000000090e0e72a4 */ /* 0x000fc8000f8e02ff */
[----:B------:R-:W-:-:S03]  /*14ad0*/  UIADD3 UR14, UP0, UPT, UR14, UR11, URZ ;  /* 0x0000000b0e0e7290 */ /* 0x000fc6000ff1e0ff */
[----:B------:R-:W-:Y:S01]  /*14ae0*/  UMOV UR11, UR13 ;  /* 0x0000000d000b7c82 */ /* 0x000fe20008000000 */
[----:B------:R-:W-:Y:S02]  /*14af0*/  UIMAD.WIDE.U32 UR18, UR14, UR4, URZ ;  /* 0x000000040e1272a5 */ /* 0x000fe4000f8e00ff */
[----:B------:R-:W-:Y:S02]  /*14b00*/  UIADD3.X UR11, UPT, UPT, UR11, URZ, URZ, UP1, !UPT ;  /* 0x000000ff0b0b7290 */ /* 0x000fe40008ffe4ff */
[----:B------:R-:W-:Y:S02]  /*14b10*/  UIADD3 UR13, UPT, UPT, UR14, 0x1, URZ ;  /* 0x000000010e0d7890 */ /* 0x000fe4000fffe0ff */
[----:B------:R-:W-:Y:S02]  /*14b20*/  UIADD3.X UR12, UPT, UPT, URZ, UR11, URZ, UP0, !UPT ;  /* 0x0000000bff0c7290 */ /* 0x000fe400087fe4ff */
[----:B------:R-:W-:Y:S02]  /*14b30*/  UIMAD UR11, UR14, UR5, UR19 ;  /* 0x000000050e0b72a4 */ /* 0x000fe4000f8e0213 */
[----:B------:R-:W-:-:S02]  /*14b40*/  UIADD3 UR10, UP0, UPT, -UR18, UR6, URZ ;  /* 0x00000006120a7290 */ /* 0x000fc4000ff1e1ff */
[----:B------:R-:W-:Y:S02]  /*14b50*/  UIMAD UR11, UR12, UR4, UR11 ;  /* 0x000000040c0b72a4 */ /* 0x000fe4000f8e020b */
[----:B------:R-:W-:Y:S02]  /*14b60*/  UISETP.GE.U32.AND UP1, UPT, UR10, UR4, UPT ;  /* 0x000000040a00728c */ /* 0x000fe4000bf26070 */
[----:B------:R-:W-:Y:S02]  /*14b70*/  UIADD3.X UR9, UPT, UPT, ~UR11, UR9, URZ, UP0, !UPT ;  /* 0x000000090b097290 */ /* 0x000fe400087fe5ff */
[----:B------:R-:W-:Y:S02]  /*14b80*/  UIADD3 UR12, UP0, UPT, -UR4, UR10, URZ ;  /* 0x0000000a040c7290 */ /* 0x000fe4000ff1e1ff */
[----:B------:R-:W-:Y:S02]  /*14b90*/  UISETP.GE.U32.AND.EX UP1, UPT, UR9, UR5, UPT, UP1 ;  /* 0x000000050900728c */ /* 0x000fe4000bf26110 */
[----:B------:R-:W-:-:S02]  /*14ba0*/  UIADD3.X UR11, UPT, UPT, ~UR5, UR9, URZ, UP0, !UPT ;  /* 0x00000009050b7290 */ /* 0x000fc400087fe5ff */
[----:B------:R-:W-:Y:S02]  /*14bb0*/  USEL UR12, UR12, UR10, UP1 ;  /* 0x0000000a0c0c7287 */ /* 0x000fe40008800000 */
[----:B------:R-:W-:Y:S02]  /*14bc0*/  USEL UR11, UR11, UR9, UP1 ;  /* 0x000000090b0b7287 */ /* 0x000fe40008800000 */
[----:B------:R-:W-:Y:S02]  /*14bd0*/  USEL UR13, UR13, UR14, UP1 ;  /* 0x0000000e0d0d7287 */ /* 0x000fe40008800000 */
[----:B------:R-:W-:Y:S02]  /*14be0*/  UISETP.GE.U32.AND UP1, UPT, UR12, UR4, UPT ;  /* 0x000000040c00728c */ /* 0x000fe4000bf26070 */
[----:B------:R-:W-:Y:S02]  /*14bf0*/  UISETP.NE.U32.AND UP0, UPT, UR4, URZ, UPT ;  /* 0x000000ff0400728c */ /* 0x000fe4000bf05070 */
[----:B------:R-:W-:-:S02]  /*14c00*/  UIADD3 UR9, UPT, UPT, UR13, 0x1, URZ ;  /* 0x000000010d097890 */ /* 0x000fc4000fffe0ff */
[----:B------:R-:W-:Y:S02]  /*14c10*/  UISETP.GE.U32.AND.EX UP1, UPT, UR11, UR5, UPT, UP1 ;  /* 0x000000050b00728c */ /* 0x000fe4000bf26110 */
[----:B------:R-:W-:Y:S02]  /*14c20*/  UISETP.NE.AND.EX UP0, UPT, UR5, URZ, UPT, UP0 ;  /* 0x000000ff0500728c */ /* 0x000fe4000bf05300 */
[----:B------:R-:W-:-:S04]  /*14c30*/  USEL UR9, UR9, UR13, UP1 ;  /* 0x0000000d09097287 */ /* 0x000fc80008800000 */
[----:B------:R-:W-:Y:S01]  /*14c40*/  USEL UR12, UR9, 0xffffffff, UP0 ;  /* 0xffffffff090c7887 */ /* 0x000fe20008000000 */
[----:B------:R-:W-:Y:S11]  /*14c50*/  RET.REL.NODEC R2 `(_ZN7cutlass13device_kernelINS_4gemm6kernel13GemmUniversalINS1_17GroupProblemShapeIN4cute5tupleIJiiiEEEEENS1_10collective13CollectiveMmaINS1_40MainloopSm100ArrayTmaUmmaWarpSpecializedILi2ELi8ELi2ENS6_IJNS5_1CILi2EEENSC_ILi1EEESE_EEEEENS6_IJNSC_ILi256EEESH_NSC_ILi128EEEEEENS_10bfloat16_tEPNS6_IJlSE_NSC_ILi0EEEEEESK_SN_NS5_8TiledMMAINS5_8MMA_AtomIJNS5_26SM100_MMA_F16BF16_2x1SM_SSISK_SK_fLi256ELi256ELNS5_4UMMA5MajorE0ELSS_0ELNSR_7ScaleInE0ELST_0EEEEEENS5_6LayoutINS6_IJSE_SE_SE_EEENS6_IJSL_SL_SL_EEEEENS6_IJNS5_10UnderscoreES10_S10_EEEEENS5_18SM100_TMA_2SM_LOADENS5_14ComposedLayoutINS5_7SwizzleILi3ELi4ELi3EEENS5_18smem_ptr_flag_bitsILi16EEENSW_INS6_IJNSC_ILi8EEENSC_ILi64EEEEEENS6_IJS1A_SE_EEEEEEEvNS5_8identityES13_S1E_vS1F_EENS_8epilogue10collective18CollectiveEpilogueINS1H_31Sm100PtrArrayTmaWarpSpecializedILi4ELi2ELi64ELb1ELb0EEEJNS6_IJSI_SH_SI_EEENS6_IJNSW_ISI_SE_EENSW_IS1A_SE_EEEEENS_6half_tEPNS6_IJSE_lSL_EEES1Q_S1S_NS1H_6fusion15FusionCallbacksIS1L_NS1T_17LinearCombinationIS1Q_fS1Q_fLNS_15FloatRoundStyleE2EEES1M_S1P_JEEENS5_5SM1004TMEM4LOAD26SM100_TMEM_LOAD_16dp256b8xENS5_13SM90_TMA_LOADENS14_IS16_S18_NSW_INS6_IJS1A_S19_EEENS6_IJSE_S1A_EEEEEEENS5_17SM75_U16x8_LDSM_TENS5_14SM90_TMA_STOREES27_NS5_17SM90_U16x8_STSM_TENS5_39AutoVectorizingCopyWithAssumedAlignmentILi128EEEEEEvvEEEEvNT_6ParamsE) ;  /* 0xfffffeb002e87950 */ /* 0x000ff60003c3ffff */
.L_x_63:
[----:B------:R-:W-:Y:S01]  /*14c60*/  MOV R28, R20 ;  /* 0x00000014001c7202 */ /* 0x000fe20000000f00 */
[----:B------:R-:W-:-:S05]  /*14c70*/  IMAD.MOV.U32 R29, RZ, RZ, R3 ;  /* 0x000000ffff1d7224 */ /* 0x000fca00078e0003 */
[----:B------:R-:W1:Y:S08]  /*14c80*/  I2F.U64.RP R28, R28 ;  /* 0x0000001c001c7312 */ /* 0x000e700000309000 */
[----:B-1----:R-:W1:Y:S02]  /*14c90*/  MUFU.RCP R22, R28 ;  /* 0x0000001c00167308 */ /* 0x002e640000001000 */
[----:B-1----:R-:W-:-:S06]  /*14ca0*/  IADD3 R22, PT, PT, R22, 0x1ffffffe, RZ ;  /* 0x1ffffffe16167810 */ /* 0x002fcc0007ffe0ff */
[----:B------:R-:W1:Y:S02]  /*14cb0*/  F2I.U64.TRUNC R22, R22 ;  /* 0x0000001600167311 */ /* 0x000e64000020d800 */
[----:B-1----:R-:W-:Y:S01]  /*14cc0*/  IMAD.WIDE.U32 R24, R22, R20, RZ ;  /* 0x0000001416187225 */ /* 0x002fe200078e00ff */
[----:B------:R-:W-:-:S03]  /*14cd0*/  MOV R27, R22 ;  /* 0x00000016001b7202 */ /* 0x000fc60000000f00 */
[----:B------:R-:W-:Y:S01]  /*14ce0*/  IMAD R21, R22, R3, R25 ;  /* 0x0000000316157224 */ /* 0x000fe200078e0219 */
[----:B------:R-:W-:-:S03]  /*14cf0*/  IADD3 R25, P0, PT, RZ, -R24, RZ ;  /* 0x80000018ff197210 */ /* 0x000fc60007f1e0ff */
[----:B------:R-:W-:Y:S02]  /*14d00*/  IMAD R21, R23, R20, R21 ;  /* 0x0000001417157224 */ /* 0x000fe400078e0215 */
[----:B------:R-:W-:-:S04]  /*14d10*/  IMAD.HI.U32 R26, R22, R25, RZ ;  /* 0x00000019161a7227 */ /* 0x000fc800078e00ff */
[----:B------:R-:W-:-:S04]  /*14d20*/  IMAD.X R21, RZ, RZ, ~R21, P0 ;  /* 0x000000ffff157224 */ /* 0x000fc800000e0e15 */
[----:B------:R-:W-:-:S04]  /*14d30*/  IMAD.WIDE.U32 R26, P2, R22, R21, R26 ;  /* 0x00000015161a7225 */ /* 0x000fc8000784001a */
[C---:B------:R-:W-:Y:S02]  /*14d40*/  IMAD R24, R23.reuse, R21, RZ ;  /* 0x0000001517187224 */ /* 0x040fe400078e02ff */
[----:B------:R-:W-:-:S04]  /*14d50*/  IMAD.HI.U32 R25, P1, R23, R25, R26 ;  /* 0x0000001917197227 */ /* 0x000fc8000782001a */
[----:B------:R-:W-:Y:S01]  /*14d60*/  IMAD.HI.U32 R21, R23, R21, RZ ;  /* 0x0000001517157227 */ /* 0x000fe200078e00ff */
[----:B------:R-:W-:-:S03]  /*14d70*/  IADD3 R25, P0, PT, R24, R25, RZ ;  /* 0x0000001918197210 */ /* 0x000fc60007f1e0ff */
[----:B------:R-:W-:Y:S02]  /*14d80*/  IMAD.X R23, R21, 0x1, R23, P2 ;  /* 0x0000000115177824 */ /* 0x000fe400010e0617 */
[----:B------:R-:W-:-:S03]  /*14d90*/  IMAD.WIDE.U32 R26, R25, R20, RZ ;  /* 0x00000014191a7225 */ /* 0x000fc600078e00ff */
[----:B------:R-:W-:Y:S01]  /*14da0*/  IADD3.X R23, PT, PT, RZ, RZ, R23, P0, P1 ;  /* 0x000000ffff177210 */ /* 0x000fe200007e2417 */
[----:B------:R-:W-:Y:S01]  /*14db0*/  IMAD R21, R25, R3, R27 ;  /* 0x0000000319157224 */ /* 0x000fe200078e021b */
[----:B------:R-:W-:-:S03]  /*14dc0*/  IADD3 R22, P0, PT, RZ, -R26, RZ ;  /* 0x8000001aff167210 */ /* 0x000fc60007f1e0ff */
[----:B------:R-:W-:Y:S02]  /*14dd0*/  IMAD R21, R23, R20, R21 ;  /* 0x0000001417157224 */ /* 0x000fe400078e0215 */
[----:B------:R-:W-:-:S03]  /*14de0*/  IMAD.HI.U32 R24, R25, R22, RZ ;  /* 0x0000001619187227 */ /* 0x000fc600078e00ff */
[----:B------:R-:W-:-:S05]  /*14df0*/  IADD3.X R21, PT, PT, RZ, ~R21, RZ, P0, !PT ;  /* 0x80000015ff157210 */ /* 0x000fca00007fe4ff */
[----:B------:R-:W-:-:S04]  /*14e00*/  IMAD.WIDE.U32 R26, P2, R25, R21, R24 ;  /* 0x00000015191a7225 */ /* 0x000fc80007840018 */
[C---:B------:R-:W-:Y:S02]  /*14e10*/  IMAD R24, R23.reuse, R21, RZ ;  /* 0x0000001517187224 */ /* 0x040fe400078e02ff */
[----:B------:R-:W-:-:S04]  /*14e20*/  IMAD.HI.U32 R25, P1, R23, R22, R26 ;  /* 0x0000001617197227 */ /* 0x000fc8000782001a */
[----:B------:R-:W-:Y:S02]  /*14e30*/  HFMA2 R27, -RZ, RZ, 0, 0 ;  /* 0x00000000ff1b7431 */ /* 0x000fe400000001ff */
[----:B------:R-:W-:Y:S01]  /*14e40*/  IMAD.HI.U32 R22, R23, R21, RZ ;  /* 0x0000001517167227 */ /* 0x000fe200078e00ff */
[----:B------:R-:W-:-:S03]  /*14e50*/  IADD3 R24, P0, PT, R24, R25, RZ ;  /* 0x0000001918187210 */ /* 0x000fc60007f1e0ff */
[----:B------:R-:W-:Y:S02]  /*14e60*/  IMAD.X R22, R22, 0x1, R23, P2 ;  /* 0x0000000116167824 */ /* 0x000fe400010e0617 */
[----:B------:R-:W-:-:S03]  /*14e70*/  IMAD.HI.U32 R26, R24, R17, RZ ;  /* 0x00000011181a7227 */ /* 0x000fc600078e00ff */
[----:B------:R-:W-:Y:S01]  /*14e80*/  IADD3.X R22, PT, PT, RZ, RZ, R22, P0, P1 ;  /* 0x000000ffff167210 */ /* 0x000fe200007e2416 */
[----:B------:R-:W-:-:S04]  /*14e90*/  IMAD.WIDE.U32 R24, R24, R15, R26 ;  /* 0x0000000f18187225 */ /* 0x000fc800078e001a */
[C---:B------:R-:W-:Y:S02]  /*14ea0*/  IMAD R21, R22.reuse, R15, RZ ;  /* 0x0000000f16157224 */ /* 0x040fe400078e02ff */
[----:B------:R-:W-:-:S04]  /*14eb0*/  IMAD.HI.U32 R24, P1, R22, R17, R24 ;  /* 0x0000001116187227 */ /* 0x000fc80007820018 */
[----:B------:R-:W-:Y:S01]  /*14ec0*/  IMAD.HI.U32 R22, R22, R15, RZ ;  /* 0x0000000f16167227 */ /* 0x000fe200078e00ff */
[----:B------:R-:W-:-:S04]  /*14ed0*/  IADD3 R21, P0, PT, R21, R24, RZ ;  /* 0x0000001815157210 */ /* 0x000fc80007f1e0ff */
[----:B------:R-:W-:Y:S01]  /*14ee0*/  IADD3.X R22, PT, PT, R22, RZ, RZ, P1, !PT ;  /* 0x000000ff16167210 */ /* 0x000fe20000ffe4ff */
[----:B------:R-:W-:-:S04]  /*14ef0*/  IMAD.WIDE.U32 R24, R21, R20, RZ ;  /* 0x0000001415187225 */ /* 0x000fc800078e00ff */
[----:B------:R-:W-:Y:S01]  /*14f00*/  IMAD.X R22, RZ, RZ, R22, P0 ;  /* 0x000000ffff167224 */ /* 0x000fe200000e0616 */
[----:B------:R-:W-:Y:S01]  /*14f10*/  IADD3 R17, P0, PT, -R24, R17, RZ ;  /* 0x0000001118117210 */ /* 0x000fe20007f1e1ff */
[C---:B------:R-:W-:Y:S02]  /*14f20*/  IMAD R23, R21.reuse, R3, R25 ;  /* 0x0000000315177224 */ /* 0x040fe400078e0219 */
[----:B------:R-:W-:Y:S01]  /*14f30*/  VIADD R26, R21, 0x1 ;  /* 0x00000001151a7836 */ /* 0x000fe20000000000 */
[-C--:B------:R-:W-:Y:S01]  /*14f40*/  ISETP.GE.U32.AND P2, PT, R17, R20.reuse, PT ;  /* 0x000000141100720c */ /* 0x080fe20003f46070 */
[----:B------:R-:W-:Y:S01]  /*14f50*/  IMAD R22, R22, R20, R23 ;  /* 0x0000001416167224 */ /* 0x000fe200078e0217 */
[----:B------:R-:W-:-:S04]  /*14f60*/  IADD3 R24, P1, PT, -R20, R17, RZ ;  /* 0x0000001114187210 */ /* 0x000fc80007f3e1ff */
[----:B------:R-:W-:-:S04]  /*14f70*/  IADD3.X R22, PT, PT, ~R22, R15, RZ, P0, !PT ;  /* 0x0000000f16167210 */ /* 0x000fc800007fe5ff */
[----:B------:R-:W-:Y:S02]  /*14f80*/  ISETP.GE.U32.AND.EX P0, PT, R22, R3, PT, P2 ;  /* 0x000000031600720c */ /* 0x000fe40003f06120 */
[-C--:B------:R-:W-:Y:S02]  /*14f90*/  IADD3.X R15, PT, PT, ~R3, R22.reuse, RZ, P1, !PT ;  /* 0x00000016030f7210 */ /* 0x080fe40000ffe5ff */
[----:B------:R-:W-:Y:S02]  /*14fa0*/  SEL R17, R24, R17, P0 ;  /* 0x0000001118117207 */ /* 0x000fe40000000000 */
[----:B------:R-:W-:Y:S02]  /*14fb0*/  SEL R22, R15, R22, P0 ;  /* 0x000000160f167207 */ /* 0x000fe40000000000 */
[----:B------:R-:W-:Y:S02]  /*14fc0*/  SEL R26, R26, R21, P0 ;  /* 0x000000151a1a7207 */ /* 0x000fe40000000000 */
[----:B------:R-:W-:-:S02]  /*14fd0*/  ISETP.GE.U32.AND P1, PT, R17, R20, PT ;  /* 0x000000141100720c */ /* 0x000fc40003f26070 */
[----:B------:R-:W-:Y:S02]  /*14fe0*/  ISETP.NE.U32.AND P0, PT, R20, RZ, PT ;  /* 0x000000ff1400720c */ /* 0x000fe40003f05070 */
[----:B------:R-:W-:Y:S02]  /*14ff0*/  IADD3 R15, PT, PT, R26, 0x1, RZ ;  /* 0x000000011a0f7810 */ /* 0x000fe40007ffe0ff */
[----:B------:R-:W-:Y:S02]  /*15000*/  ISETP.GE.U32.AND.EX P1, PT, R22, R3, PT, P1 ;  /* 0x000000031600720c */ /* 0x000fe40003f26110 */
[----:B------:R-:W-:Y:S02]  /*15010*/  ISETP.NE.AND.EX P0, PT, R3, RZ, PT, P0 ;  /* 0x000000ff0300720c */ /* 0x000fe40003f05300 */
[----:B------:R-:W-:Y:S02]  /*15020*/  MOV R3, 0x0 ;  /* 0x0000000000037802 */ /* 0x000fe40000000f00 */
[----:B------:R-:W-:-:S04]  /*15030*/  SEL R15, R15, R26, P1 ;  /* 0x0000001a0f0f7207 */ /* 0x000fc80000800000 */
[----:B------:R-:W-:Y:S01]  /*15040*/  SEL R15, R15, 0xffffffff, P0 ;  /* 0xffffffff0f0f7807 */ /* 0x000fe20000000000 */
[----:B------:R-:W-:Y:S06]  /*15050*/  RET.REL.NODEC R2 `(_ZN7cutlass13device_kernelINS_4gemm6kernel13GemmUniversalINS1_17GroupProblemShapeIN4cute5tupleIJiiiEEEEENS1_10collective13CollectiveMmaINS1_40MainloopSm100ArrayTmaUmmaWarpSpecializedILi2ELi8ELi2ENS6_IJNS5_1CILi2EEENSC_ILi1EEESE_EEEEENS6_IJNSC_ILi256EEESH_NSC_ILi128EEEEEENS_10bfloat16_tEPNS6_IJlSE_NSC_ILi0EEEEEESK_SN_NS5_8TiledMMAINS5_8MMA_AtomIJNS5_26SM100_MMA_F16BF16_2x1SM_SSISK_SK_fLi256ELi256ELNS5_4UMMA5MajorE0ELSS_0ELNSR_7ScaleInE0ELST_0EEEEEENS5_6LayoutINS6_IJSE_SE_SE_EEENS6_IJSL_SL_SL_EEEEENS6_IJNS5_10UnderscoreES10_S10_EEEEENS5_18SM100_TMA_2SM_LOADENS5_14ComposedLayoutINS5_7SwizzleILi3ELi4ELi3EEENS5_18smem_ptr_flag_bitsILi16EEENSW_INS6_IJNSC_ILi8EEENSC_ILi64EEEEEENS6_IJS1A_SE_EEEEEEEvNS5_8identityES13_S1E_vS1F_EENS_8epilogue10collective18CollectiveEpilogueINS1H_31Sm100PtrArrayTmaWarpSpecializedILi4ELi2ELi64ELb1ELb0EEEJNS6_IJSI_SH_SI_EEENS6_IJNSW_ISI_SE_EENSW_IS1A_SE_EEEEENS_6half_tEPNS6_IJSE_lSL_EEES1Q_S1S_NS1H_6fusion15FusionCallbacksIS1L_NS1T_17LinearCombinationIS1Q_fS1Q_fLNS_15FloatRoundStyleE2EEES1M_S1P_JEEENS5_5SM1004TMEM4LOAD26SM100_TMEM_LOAD_16dp256b8xENS5_13SM90_TMA_LOADENS14_IS16_S18_NSW_INS6_IJS1A_S19_EEENS6_IJSE_S1A_EEEEEEENS5_17SM75_U16x8_LDSM_TENS5_14SM90_TMA_STOREES27_NS5_17SM90_U16x8_STSM_TENS5_39AutoVectorizingCopyWithAssumedAlignmentILi128EEEEEEvvEEEEvNT_6ParamsE) ;  /* 0xfffffeac02e87950 */ /* 0x000fec0003c3ffff */
.L_x_279:
[----:B------:R-:W-:-:S00]  /*15060*/  BRA `(.L_x_279) ;  /* 0xfffffffc00fc7947 */ /* 0x000fc0000383ffff */
[----:B------:R-:W-:-:S00]  /*15070*/  NOP ;  /* 0x0000000000007918 */ /* 0x000fc00000000000 */
        /* <DEDUP_REMOVED lines=8> */
.L_x_291:


//--------------------- .nv.global.init           --------------------------
	.section	.nv.global.init,"aw",@progbits
.nv.global.init:
	.type		$str$26,@object
	.size		$str$26,($str$27 - $str$26)
$str$26:
        /*0000*/ 	.byte	0x28, 0x61, 0x64, 0x64, 0x72, 0x65, 0x73, 0x73, 0x20, 0x26, 0x20, 0x6d, 0x61, 0x73, 0x6b, 0x29
        /*0010*/ 	.byte	0x20, 0x3d, 0x3d, 0x20, 0x30, 0x00
	.type		$str$27,@object
	.size		$str$27,($str$25 - $str$27)
$str$27:
        /*0016*/ 	.byte	0x2f, 0x74, 0x6d, 0x70, 0x2f, 0x63, 0x75, 0x74, 0x6c, 0x61, 0x73, 0x73, 0x5f, 0x73, 0x77, 0x65
        /*0026*/ 	.byte	0x65, 0x70, 0x5f, 0x73, 0x72, 0x63, 0x2f, 0x69, 0x6e, 0x63, 0x6c, 0x75, 0x64, 0x65, 0x2f, 0x63
        /*0036*/ 	.byte	0x75, 0x74, 0x65, 0x2f, 0x70, 0x6f, 0x69, 0x6e, 0x74, 0x65, 0x72, 0x5f, 0x66, 0x6c, 0x61, 0x67
        /*0046*/ 	.byte	0x67, 0x65, 0x64, 0x2e, 0x68, 0x70, 0x70, 0x00
	.type		$str$25,@object
	.size		$str$25,($str$24 - $str$25)
$str$25:
        /*004e*/ 	.byte	0x2f, 0x74, 0x6d, 0x70, 0x2f, 0x63, 0x75, 0x74, 0x6c, 0x61, 0x73, 0x73, 0x5f, 0x73, 0x77, 0x65
        /*005e*/ 	.byte	0x65, 0x70, 0x5f, 0x73, 0x72, 0x63, 0x2f, 0x69, 0x6e, 0x63, 0x6c, 0x75, 0x64, 0x65, 0x2f, 0x63
        /*006e*/ 	.byte	0x75, 0x74, 0x65, 0x2f, 0x61, 0x74, 0x6f, 0x6d, 0x2f, 0x63, 0x6f, 0x70, 0x79, 0x5f, 0x74, 0x72
        /*007e*/ 	.byte	0x61, 0x69, 0x74, 0x73, 0x5f, 0x73, 0x6d, 0x31, 0x30, 0x30, 0x2e, 0x68, 0x70, 0x70, 0x00
	.type		$str$24,@object
	.size		$str$24,(__unnamed_1 - $str$24)
$str$24:
        /*008d*/ 	.byte	0x28, 0x28, 0x75, 0x69, 0x6e, 0x74, 0x33, 0x32, 0x5f, 0x74, 0x28, 0x74, 0x68, 0x72, 0x65, 0x61
        /*009d*/ 	.byte	0x64, 0x49, 0x64, 0x78, 0x2e, 0x78, 0x29, 0x20, 0x2f, 0x20, 0x33, 0x32, 0x29, 0x20, 0x25, 0x20
        /*00ad*/ 	.byte	0x34, 0x29, 0x20, 0x3d, 0x3d, 0x20, 0x28, 0x28, 0x28, 0x74, 0x6d, 0x65, 0x6d, 0x5f, 0x61, 0x64
        /*00bd*/ 	.byte	0x64, 0x72, 0x20, 0x3e, 0x3e, 0x20, 0x31, 0x36, 0x29, 0x20, 0x2f, 0x20, 0x33, 0x32, 0x29, 0x20
        /*00cd*/ 	.byte	0x25, 0x20, 0x34, 0x29, 0x00
	.type		__unnamed_1,@object
	.size		__unnamed_1,(__unnamed_2 - __unnamed_1)
__unnamed_1:
        /*00d2*/ 	.byte	0x61, 0x75, 0x74, 0x6f, 0x20, 0x63, 0x75, 0x74, 0x65, 0x3a, 0x3a, 0x61, 0x73, 0x5f, 0x70, 0x6f
        /* <DEDUP_REMOVED lines=24> */
        /*0262*/ 	.byte	0x39, 0x32, 0x3e, 0x3e, 0x3e, 0x3e, 0x5d, 0x00
	.type		__unnamed_2,@object
	.size		__unnamed_2,(.L_2 - __unnamed_2)
__unnamed_2:
        /* <DEDUP_REMOVED lines=42> */
        /*050a*/ 	.byte	0x3e, 0x5d, 0x00
.L_2:


//--------------------- .nv.shared._ZN7cutlass13device_kernelINS_4gemm6kernel13GemmUniversalINS1_17GroupProblemShapeIN4cute5tupleIJiiiEEEEENS1_10collective13CollectiveMmaINS1_40MainloopSm100ArrayTmaUmmaWarpSpecializedILi2ELi8ELi2ENS6_IJNS5_1CILi2EEENSC_ILi1EEESE_EEEEENS6_IJNSC_ILi256EEESH_NSC_ILi128EEEEEENS_10bfloat16_tEPNS6_IJlSE_NSC_ILi0EEEEEESK_SN_NS5_8TiledMMAINS5_8MMA_AtomIJNS5_26SM100_MMA_F16BF16_2x1SM_SSISK_SK_fLi256ELi256ELNS5_4UMMA5MajorE0ELSS_0ELNSR_7ScaleInE0ELST_0EEEEEENS5_6LayoutINS6_IJSE_SE_SE_EEENS6_IJSL_SL_SL_EEEEENS6_IJNS5_10UnderscoreES10_S10_EEEEENS5_18SM100_TMA_2SM_LOADENS5_14ComposedLayoutINS5_7SwizzleILi3ELi4ELi3EEENS5_18smem_ptr_flag_bitsILi16EEENSW_INS6_IJNSC_ILi8EEENSC_ILi64EEEEEENS6_IJS1A_SE_EEEEEEEvNS5_8identityES13_S1E_vS1F_EENS_8epilogue10collective18CollectiveEpilogueINS1H_31Sm100PtrArrayTmaWarpSpecializedILi4ELi2ELi64ELb1ELb0EEEJNS6_IJSI_SH_SI_EEENS6_IJNSW_ISI_SE_EENSW_IS1A_SE_EEEEENS_6half_tEPNS6_IJSE_lSL_EEES1Q_S1S_NS1H_6fusion15FusionCallbacksIS1L_NS1T_17LinearCombinationIS1Q_fS1Q_fLNS_15FloatRoundStyleE2EEES1M_S1P_JEEENS5_5SM1004TMEM4LOAD26SM100_TMEM_LOAD_16dp256b8xENS5_13SM90_TMA_LOADENS14_IS16_S18_NSW_INS6_IJS1A_S19_EEENS6_IJSE_S1A_EEEEEEENS5_17SM75_U16x8_LDSM_TENS5_14SM90_TMA_STOREES27_NS5_17SM90_U16x8_STSM_TENS5_39AutoVectorizingCopyWithAssumedAlignmentILi128EEEEEEvvEEEEvNT_6ParamsE --------------------------
	.section	.nv.shared._ZN7cutlass13device_kernelINS_4gemm6kernel13GemmUniversalINS1_17GroupProblemShapeIN4cute5tupleIJiiiEEEEENS1_10collective13CollectiveMmaINS1_40MainloopSm100ArrayTmaUmmaWarpSpecializedILi2ELi8ELi2ENS6_IJNS5_1CILi2EEENSC_ILi1EEESE_EEEEENS6_IJNSC_ILi256EEESH_NSC_ILi128EEEEEENS_10bfloat16_tEPNS6_IJlSE_NSC_ILi0EEEEEESK_SN_NS5_8TiledMMAINS5_8MMA_AtomIJNS5_26SM100_MMA_F16BF16_2x1SM_SSISK_SK_fLi256ELi256ELNS5_4UMMA5MajorE0ELSS_0ELNSR_7ScaleInE0ELST_0EEEEEENS5_6LayoutINS6_IJSE_SE_SE_EEENS6_IJSL_SL_SL_EEEEENS6_IJNS5_10UnderscoreES10_S10_EEEEENS5_18SM100_TMA_2SM_LOADENS5_14ComposedLayoutINS5_7SwizzleILi3ELi4ELi3EEENS5_18smem_ptr_flag_bitsILi16EEENSW_INS6_IJNSC_ILi8EEENSC_ILi64EEEEEENS6_IJS1A_SE_EEEEEEEvNS5_8identityES13_S1E_vS1F_EENS_8epilogue10collective18CollectiveEpilogueINS1H_31Sm100PtrArrayTmaWarpSpecializedILi4ELi2ELi64ELb1ELb0EEEJNS6_IJSI_SH_SI_EEENS6_IJNSW_ISI_SE_EENSW_IS1A_SE_EEEEENS_6half_tEPNS6_IJSE_lSL_EEES1Q_S1S_NS1H_6fusion15FusionCallbacksIS1L_NS1T_17LinearCombinationIS1Q_fS1Q_fLNS_15FloatRoundStyleE2EEES1M_S1P_JEEENS5_5SM1004TMEM4LOAD26SM100_TMEM_LOAD_16dp256b8xENS5_13SM90_TMA_LOADENS14_IS16_S18_NSW_INS6_IJS1A_S19_EEENS6_IJSE_S1A_EEEEEEENS5_17SM75_U16x8_LDSM_TENS5_14SM90_TMA_STOREES27_NS5_17SM90_U16x8_STSM_TENS5_39AutoVectorizingCopyWithAssumedAlignmentILi128EEEEEEvvEEEEvNT_6ParamsE,"aw",@nobits
	.sectionflags	@""
	.align	16
	.zero		1024


//--------------------- .nv.shared.reserved.0     --------------------------
	.section	.nv.shared.reserved.0,"aw",@nobits
	.weak		__nv_reservedSMEM_offset_0_alias
	.size		__nv_reservedSMEM_offset_0_alias, 0, 64
	.other		__nv_reservedSMEM_offset_0_alias,@"STO_CUDA_RESERVED_SHARED STV_DEFAULT"
__nv_reservedSMEM_offset_0_alias:
	.zero		0
.nv.shared.reserved.0:
	.zero		64
	.weak		__nv_reservedSMEM_tcgen05_partition
	.type		__nv_reservedSMEM_tcgen05_partition,@object
	.size		__nv_reservedSMEM_tcgen05_partition,(.L_0 - __nv_reservedSMEM_tcgen05_partition)
__nv_reservedSMEM_tcgen05_partition:
	.zero		32
.L_0:


//--------------------- .nv.global                --------------------------
	.section	.nv.global,"aw",@nobits
.nv.global:
	.type		_ZN39_INTERNAL_31def4a1_4_k_cu_b1d99c5d_27684cute1_E,@object
	.size		_ZN39_INTERNAL_31def4a1_4_k_cu_b1d99c5d_27684cute1_E,(_ZN39_INTERNAL_31def4a1_4_k_cu_b1d99c5d_27684cuda3std3__45__cpo6cbeginE - _ZN39_INTERNAL_31def4a1_4_k_cu_b1d99c5d_27684cute1_E)
_ZN39_INTERNAL_31def4a1_4_k_cu_b1d99c5d_27684cute1_E:
	.zero		1
	.type		_ZN39_INTERNAL_31def4a1_4_k_cu_b1d99c5d_27684cuda3std3__45__cpo6cbeginE,@object
	.size		_ZN39_INTERNAL_31def4a1_4_k_cu_b1d99c5d_27684cuda3std3__45__cpo6cbeginE,(_ZN39_INTERNAL_31def4a1_4_k_cu_b1d99c5d_27684cuda3std3__48in_placeE - _ZN39_INTERNAL_31def4a1_4_k_cu_b1d99c5d_27684cuda3std3__45__cpo6cbeginE)
_ZN39_INTERNAL_31def4a1_4_k_cu_b1d99c5d_27684cuda3std3__45__cpo6cbeginE:
	.zero		1
	.type		_ZN39_INTERNAL_31def4a1_4_k_cu_b1d99c5d_27684cuda3std3__48in_placeE,@object
	.size		_ZN39_INTERNAL_31def4a1_4_k_cu_b1d99c5d_27684cuda3std3__48in_placeE,(_ZN39_INTERNAL_31def4a1_4_k_cu_b1d99c5d_27684cuda3std6ranges3__45__cpo9iter_moveE - _ZN39_INTERNAL_31def4a1_4_k_cu_b1d99c5d_27684cuda3std3__48in_placeE)
_ZN39_INTERNAL_31def4a1_4_k_cu_b1d99c5d_27684cuda3std3__48in_placeE:
	.zero		1
	.type		_ZN39_INTERNAL_31def4a1_4_k_cu_b1d99c5d_27684cuda3std6ranges3__45__cpo9iter_moveE,@object
	.size		_ZN39_INTERNAL_31def4a1_4_k_cu_b1d99c5d_27684cuda3std6ranges3__45__cpo9iter_moveE,(_ZN39_INTERNAL_31def4a1_4_k_cu_b1d99c5d_27684cuda3std3__45__cpo5beginE - _ZN39_INTERNAL_31def4a1_4_k_cu_b1d99c5d_27684cuda3std6ranges3__45__cpo9iter_moveE)
_ZN39_INTERNAL_31def4a1_4_k_cu_b1d99c5d_27684cuda3std6ranges3__45__cpo9iter_moveE:
	.zero		1
	.type		_ZN39_INTERNAL_31def4a1_4_k_cu_b1d99c5d_27684cuda3std3__45__cpo5beginE,@object
	.size		_ZN39_INTERNAL_31def4a1_4_k_cu_b1d99c5d_27684cuda3std3__45__cpo5beginE,(_ZN39_INTERNAL_31def4a1_4_k_cu_b1d99c5d_27684cuda3std3__441_GLOBAL__N__31def4a1_4_k_cu_b1d99c5d_27686ignoreE - _ZN39_INTERNAL_31def4a1_4_k_cu_b1d99c5d_27684cuda3std3__45__cpo5beginE)
_ZN39_INTERNAL_31def4a1_4_k_cu_b1d99c5d_27684cuda3std3__45__cpo5beginE:
	.zero		1
	.type		_ZN39_INTERNAL_31def4a1_4_k_cu_b1d99c5d_27684cuda3std3__441_GLOBAL__N__31def4a1_4_k_cu_b1d99c5d_27686ignoreE,@object
	.size		_ZN39_INTERNAL_31def4a1_4_k_cu_b1d99c5d_27684cuda3std3__441_GLOBAL__N__31def4a1_4_k_cu_b1d99c5d_27686ignoreE,(_ZN39_INTERNAL_31def4a1_4_k_cu_b1d99c5d_27684cute7productE - _ZN39_INTERNAL_31def4a1_4_k_cu_b1d99c5d_27684cuda3std3__441_GLOBAL__N__31def4a1_4_k_cu_b1d99c5d_27686ignoreE)
_ZN39_INTERNAL_31def4a1_4_k_cu_b1d99c5d_27684cuda3std3__441_GLOBAL__N__31def4a1_4_k_cu_b1d99c5d_27686ignoreE:
	.zero		1
	.type		_ZN39_INTERNAL_31def4a1_4_k_cu_b1d99c5d_27684cute7productE,@object
	.size		_ZN39_INTERNAL_31def4a1_4_k_cu_b1d99c5d_27684cute7productE,(_ZN39_INTERNAL_31def4a1_4_k_cu_b1d99c5d_27684cuda3std3__45__cpo3endE - _ZN39_INTERNAL_31def4a1_4_k_cu_b1d99c5d_27684cute7productE)
_ZN39_INTERNAL_31def4a1_4_k_cu_b1d99c5d_27684cute7productE:
	.zero		1
	.type		_ZN39_INTERNAL_31def4a1_4_k_cu_b1d99c5d_27684cuda3std3__45__cpo3endE,@object
	.size		_ZN39_INTERNAL_31def4a1_4_k_cu_b1d99c5d_27684cuda3std3__45__cpo3endE,(_ZN39_INTERNAL_31def4a1_4_k_cu_b1d99c5d_27684cuda3std3__419piecewise_constructE - _ZN39_INTERNAL_31def4a1_4_k_cu_b1d99c5d_27684cuda3std3__45__cpo3endE)
_ZN39_INTERNAL_31def4a1_4_k_cu_b1d99c5d_27684cuda3std3__45__cpo3endE:
	.zero		1
	.type		_ZN39_INTERNAL_31def4a1_4_k_cu_b1d99c5d_27684cuda3std3__419piecewise_constructE,@object
	.size		_ZN39_INTERNAL_31def4a1_4_k_cu_b1d99c5d_27684cuda3std3__419piecewise_constructE,(_ZN39_INTERNAL_31def4a1_4_k_cu_b1d99c5d_27684cuda3std3__45__cpo4cendE - _ZN39_INTERNAL_31def4a1_4_k_cu_b1d99c5d_27684cuda3std3__419piecewise_constructE)
_ZN39_INTERNAL_31def4a1_4_k_cu_b1d99c5d_27684cuda3std3__419piecewise_constructE:
	.zero		1
	.type		_ZN39_INTERNAL_31def4a1_4_k_cu_b1d99c5d_27684cuda3std3__45__cpo4cendE,@object
	.size		_ZN39_INTERNAL_31def4a1_4_k_cu_b1d99c5d_27684cuda3std3__45__cpo4cendE,(_ZN39_INTERNAL_31def4a1_4_k_cu_b1d99c5d_27684cuda3std6ranges3__45__cpo4swapE - _ZN39_INTERNAL_31def4a1_4_k_cu_b1d99c5d_27684cuda3std3__45__cpo4cendE)
_ZN39_INTERNAL_31def4a1_4_k_cu_b1d99c5d_27684cuda3std3__45__cpo4cendE:
	.zero		1
	.type		_ZN39_INTERNAL_31def4a1_4_k_cu_b1d99c5d_27684cuda3std6ranges3__45__cpo4swapE,@object
	.size		_ZN39_INTERNAL_31def4a1_4_k_cu_b1d99c5d_27684cuda3std6ranges3__45__cpo4swapE,(.L_10 - _ZN39_INTERNAL_31def4a1_4_k_cu_b1d99c5d_27684cuda3std6ranges3__45__cpo4swapE)
_ZN39_INTERNAL_31def4a1_4_k_cu_b1d99c5d_27684cuda3std6ranges3__45__cpo4swapE:
	.zero		1
.L_10:


//--------------------- .nv.constant0._ZN7cutlass13device_kernelINS_4gemm6kernel13GemmUniversalINS1_17GroupProblemShapeIN4cute5tupleIJiiiEEEEENS1_10collective13CollectiveMmaINS1_40MainloopSm100ArrayTmaUmmaWarpSpecializedILi2ELi8ELi2ENS6_IJNS5_1CILi2EEENSC_ILi1EEESE_EEEEENS6_IJNSC_ILi256EEESH_NSC_ILi128EEEEEENS_10bfloat16_tEPNS6_IJlSE_NSC_ILi0EEEEEESK_SN_NS5_8TiledMMAINS5_8MMA_AtomIJNS5_26SM100_MMA_F16BF16_2x1SM_SSISK_SK_fLi256ELi256ELNS5_4UMMA5MajorE0ELSS_0ELNSR_7ScaleInE0ELST_0EEEEEENS5_6LayoutINS6_IJSE_SE_SE_EEENS6_IJSL_SL_SL_EEEEENS6_IJNS5_10UnderscoreES10_S10_EEEEENS5_18SM100_TMA_2SM_LOADENS5_14ComposedLayoutINS5_7SwizzleILi3ELi4ELi3EEENS5_18smem_ptr_flag_bitsILi16EEENSW_INS6_IJNSC_ILi8EEENSC_ILi64EEEEEENS6_IJS1A_SE_EEEEEEEvNS5_8identityES13_S1E_vS1F_EENS_8epilogue10collective18CollectiveEpilogueINS1H_31Sm100PtrArrayTmaWarpSpecializedILi4ELi2ELi64ELb1ELb0EEEJNS6_IJSI_SH_SI_EEENS6_IJNSW_ISI_SE_EENSW_IS1A_SE_EEEEENS_6half_tEPNS6_IJSE_lSL_EEES1Q_S1S_NS1H_6fusion15FusionCallbacksIS1L_NS1T_17LinearCombinationIS1Q_fS1Q_fLNS_15FloatRoundStyleE2EEES1M_S1P_JEEENS5_5SM1004TMEM4LOAD26SM100_TMEM_LOAD_16dp256b8xENS5_13SM90_TMA_LOADENS14_IS16_S18_NSW_INS6_IJS1A_S19_EEENS6_IJSE_S1A_EEEEEEENS5_17SM75_U16x8_LDSM_TENS5_14SM90_TMA_STOREES27_NS5_17SM90_U16x8_STSM_TENS5_39AutoVectorizingCopyWithAssumedAlignmentILi128EEEEEEvvEEEEvNT_6ParamsE --------------------------
	.section	.nv.constant0._ZN7cutlass13device_kernelINS_4gemm6kernel13GemmUniversalINS1_17GroupProblemShapeIN4cute5tupleIJiiiEEEEENS1_10collective13CollectiveMmaINS1_40MainloopSm100ArrayTmaUmmaWarpSpecializedILi2ELi8ELi2ENS6_IJNS5_1CILi2EEENSC_ILi1EEESE_EEEEENS6_IJNSC_ILi256EEESH_NSC_ILi128EEEEEENS_10bfloat16_tEPNS6_IJlSE_NSC_ILi0EEEEEESK_SN_NS5_8TiledMMAINS5_8MMA_AtomIJNS5_26SM100_MMA_F16BF16_2x1SM_SSISK_SK_fLi256ELi256ELNS5_4UMMA5MajorE0ELSS_0ELNSR_7ScaleInE0ELST_0EEEEEENS5_6LayoutINS6_IJSE_SE_SE_EEENS6_IJSL_SL_SL_EEEEENS6_IJNS5_10UnderscoreES10_S10_EEEEENS5_18SM100_TMA_2SM_LOADENS5_14ComposedLayoutINS5_7SwizzleILi3ELi4ELi3EEENS5_18smem_ptr_flag_bitsILi16EEENSW_INS6_IJNSC_ILi8EEENSC_ILi64EEEEEENS6_IJS1A_SE_EEEEEEEvNS5_8identityES13_S1E_vS1F_EENS_8epilogue10collective18CollectiveEpilogueINS1H_31Sm100PtrArrayTmaWarpSpecializedILi4ELi2ELi64ELb1ELb0EEEJNS6_IJSI_SH_SI_EEENS6_IJNSW_ISI_SE_EENSW_IS1A_SE_EEEEENS_6half_tEPNS6_IJSE_lSL_EEES1Q_S1S_NS1H_6fusion15FusionCallbacksIS1L_NS1T_17LinearCombinationIS1Q_fS1Q_fLNS_15FloatRoundStyleE2EEES1M_S1P_JEEENS5_5SM1004TMEM4LOAD26SM100_TMEM_LOAD_16dp256b8xENS5_13SM90_TMA_LOADENS14_IS16_S18_NSW_INS6_IJS1A_S19_EEENS6_IJSE_S1A_EEEEEEENS5_17SM75_U16x8_LDSM_TENS5_14SM90_TMA_STOREES27_NS5_17SM90_U16x8_STSM_TENS5_39AutoVectorizingCopyWithAssumedAlignmentILi128EEEEEEvvEEEEvNT_6ParamsE,"a",@progbits
	.sectionflags	@""
	.align	4
.nv.constant0._ZN7cutlass13device_kernelINS_4gemm6kernel13GemmUniversalINS1_17GroupProblemShapeIN4cute5tupleIJiiiEEEEENS1_10collective13CollectiveMmaINS1_40MainloopSm100ArrayTmaUmmaWarpSpecializedILi2ELi8ELi2ENS6_IJNS5_1CILi2EEENSC_ILi1EEESE_EEEEENS6_IJNSC_ILi256EEESH_NSC_ILi128EEEEEENS_10bfloat16_tEPNS6_IJlSE_NSC_ILi0EEEEEESK_SN_NS5_8TiledMMAINS5_8MMA_AtomIJNS5_26SM100_MMA_F16BF16_2x1SM_SSISK_SK_fLi256ELi256ELNS5_4UMMA5MajorE0ELSS_0ELNSR_7ScaleInE0ELST_0EEEEEENS5_6LayoutINS6_IJSE_SE_SE_EEENS6_IJSL_SL_SL_EEEEENS6_IJNS5_10UnderscoreES10_S10_EEEEENS5_18SM100_TMA_2SM_LOADENS5_14ComposedLayoutINS5_7SwizzleILi3ELi4ELi3EEENS5_18smem_ptr_flag_bitsILi16EEENSW_INS6_IJNSC_ILi8EEENSC_ILi64EEEEEENS6_IJS1A_SE_EEEEEEEvNS5_8identityES13_S1E_vS1F_EENS_8epilogue10collective18CollectiveEpilogueINS1H_31Sm100PtrArrayTmaWarpSpecializedILi4ELi2ELi64ELb1ELb0EEEJNS6_IJSI_SH_SI_EEENS6_IJNSW_ISI_SE_EENSW_IS1A_SE_EEEEENS_6half_tEPNS6_IJSE_lSL_EEES1Q_S1S_NS1H_6fusion15FusionCallbacksIS1L_NS1T_17LinearCombinationIS1Q_fS1Q_fLNS_15FloatRoundStyleE2EEES1M_S1P_JEEENS5_5SM1004TMEM4LOAD26SM100_TMEM_LOAD_16dp256b8xENS5_13SM90_TMA_LOADENS14_IS16_S18_NSW_INS6_IJS1A_S19_EEENS6_IJSE_S1A_EEEEEEENS5_17SM75_U16x8_LDSM_TENS5_14SM90_TMA_STOREES27_NS5_17SM90_U16x8_STSM_TENS5_39AutoVectorizingCopyWithAssumedAlignmentILi128EEEEEEvvEEEEvNT_6ParamsE:
	.zero		3200


//--------------------- SYMBOLS --------------------------

	.type		.nv.reservedSmem.offset0,@object
	.size		.nv.reservedSmem.offset0,0x4
	.type		.nv.reservedSmem.cap,@object
	.size		.nv.reservedSmem.cap,0x4
	.type		__assertfail,@function
